	.target	sm_100a

	.elftype	@"ET_EXEC"


//--------------------- .note.nv.tkinfo           --------------------------
	.section	.note.nv.tkinfo,"",@"SHT_NOTE"
	.sectionflags	@"SHF_NOTE_NV_TKINFO"
	.tkinfo
        /*0018*/ 	.word	0x00000002
        /*0030*/ 	.string	""
        /*0030*/ 	.string	"ptxas"
        /*0030*/ 	.string	"Cuda compilation tools, release 13.0, V13.0.88"
        /*0030*/ 	.string	"Build cuda_13.0.r13.0/compiler.36424714_0"
        /*0030*/ 	.string	"-arch sm_100a -m 64 "



//--------------------- .note.nv.cuinfo           --------------------------
	.section	.note.nv.cuinfo,"",@"SHT_NOTE"
	.sectionflags	@"SHF_NOTE_NV_CUINFO"
        /*0018*/ 	.short	0x0002
        /*001a*/ 	.short	0x0064
        /*001c*/ 	.short	0x0082
	.zero		2


//--------------------- .nv.info                  --------------------------
	.section	.nv.info,"",@"SHT_CUDA_INFO"
	.align	4


	//----- nvinfo : EIATTR_REGCOUNT
	.align		4
        /*0000*/ 	.byte	0x04, 0x2f
        /*0002*/ 	.short	(.L_34 - .L_33)
	.align		4
.L_33:
        /*0004*/ 	.word	index@(_ZN7cutlass13device_kernelINS_4fmha6kernel36Sm100FmhaFwdKernelTmaWarpspecializedIN4cute5tupleIJiiiNS5_IJNS5_IJiiEEEiEEEEEENS1_10collective38Sm100FmhaFwdMainloopTmaWarpspecializedINS_6half_tEffNS5_IJNS4_1CILi256EEENSC_ILi64EEESE_EEENS5_IJiNSC_ILi1EEES7_EEENS5_IJiSG_NS5_IJNS5_IJNSC_ILi0EEEiEEEiEEEEEESL_NS9_10CausalMaskILb1EEENS5_IJNSC_ILi2EEESG_SG_EEENSC_ILb0EEEEENS9_38Sm100FmhaFwdEpilogueTmaWarpspecializedISB_fNS5_IJNSC_ILi128EEESE_SE_EEESH_NS5_IJSG_S7_EEESQ_EENS2_23IndividualTileSchedulerENS2_41Sm100FmhaCtxKernelWarpspecializedScheduleEEEEEvNT_6ParamsE)
        /*0008*/ 	.word	0x00000080


	//----- nvinfo : EIATTR_FRAME_SIZE
	.align		4
.L_34:
        /*000c*/ 	.byte	0x04, 0x11
        /*000e*/ 	.short	(.L_36 - .L_35)
	.align		4
.L_35:
        /*0010*/ 	.word	index@($__internal_3_$__cuda_sm3x_div_rn_noftz_f32_slowpath)
        /*0014*/ 	.word	0x00000018


	//----- nvinfo : EIATTR_FRAME_SIZE
	.align		4
.L_36:
        /*0018*/ 	.byte	0x04, 0x11
        /*001a*/ 	.short	(.L_38 - .L_37)
	.align		4
.L_37:
        /*001c*/ 	.word	index@($__internal_2_$__cuda_sm10x_tcgen05_guardrail_trap_unallocated_columns_being_dealloced)
        /*0020*/ 	.word	0x00000018


	//----- nvinfo : EIATTR_FRAME_SIZE
	.align		4
.L_38:
        /*0024*/ 	.byte	0x04, 0x11
        /*0026*/ 	.short	(.L_40 - .L_39)
	.align		4
.L_39:
        /*0028*/ 	.word	index@($__internal_1_$__cuda_sm10x_tcgen05_guardrail_trap_phase_invalid_during_alloc)
        /*002c*/ 	.word	0x00000018


	//----- nvinfo : EIATTR_FRAME_SIZE
	.align		4
.L_40:
        /*0030*/ 	.byte	0x04, 0x11
        /*0032*/ 	.short	(.L_42 - .L_41)
	.align		4
.L_41:
        /*0034*/ 	.word	index@($__internal_0_$__cuda_sm10x_tcgen05_guardrail_trap_col_being_dealloced_not_returned_by_alloc)
        /*0038*/ 	.word	0x00000018


	//----- nvinfo : EIATTR_FRAME_SIZE
	.align		4
.L_42:
        /*003c*/ 	.byte	0x04, 0x11
        /*003e*/ 	.short	(.L_44 - .L_43)
	.align		4
.L_43:
        /*0040*/ 	.word	index@(_ZN7cutlass13device_kernelINS_4fmha6kernel36Sm100FmhaFwdKernelTmaWarpspecializedIN4cute5tupleIJiiiNS5_IJNS5_IJiiEEEiEEEEEENS1_10collective38Sm100FmhaFwdMainloopTmaWarpspecializedINS_6half_tEffNS5_IJNS4_1CILi256EEENSC_ILi64EEESE_EEENS5_IJiNSC_ILi1EEES7_EEENS5_IJiSG_NS5_IJNS5_IJNSC_ILi0EEEiEEEiEEEEEESL_NS9_10CausalMaskILb1EEENS5_IJNSC_ILi2EEESG_SG_EEENSC_ILb0EEEEENS9_38Sm100FmhaFwdEpilogueTmaWarpspecializedISB_fNS5_IJNSC_ILi128EEESE_SE_EEESH_NS5_IJSG_S7_EEESQ_EENS2_23IndividualTileSchedulerENS2_41Sm100FmhaCtxKernelWarpspecializedScheduleEEEEEvNT_6ParamsE)
        /*0044*/ 	.word	0x00000018


	//----- nvinfo : EIATTR_MIN_STACK_SIZE
	.align		4
.L_44:
        /*0048*/ 	.byte	0x04, 0x12
        /*004a*/ 	.short	(.L_46 - .L_45)
	.align		4
.L_45:
        /*004c*/ 	.word	index@(_ZN7cutlass13device_kernelINS_4fmha6kernel36Sm100FmhaFwdKernelTmaWarpspecializedIN4cute5tupleIJiiiNS5_IJNS5_IJiiEEEiEEEEEENS1_10collective38Sm100FmhaFwdMainloopTmaWarpspecializedINS_6half_tEffNS5_IJNS4_1CILi256EEENSC_ILi64EEESE_EEENS5_IJiNSC_ILi1EEES7_EEENS5_IJiSG_NS5_IJNS5_IJNSC_ILi0EEEiEEEiEEEEEESL_NS9_10CausalMaskILb1EEENS5_IJNSC_ILi2EEESG_SG_EEENSC_ILb0EEEEENS9_38Sm100FmhaFwdEpilogueTmaWarpspecializedISB_fNS5_IJNSC_ILi128EEESE_SE_EEESH_NS5_IJSG_S7_EEESQ_EENS2_23IndividualTileSchedulerENS2_41Sm100FmhaCtxKernelWarpspecializedScheduleEEEEEvNT_6ParamsE)
        /*0050*/ 	.word	0x00000018
.L_46:


//--------------------- .nv.compat                --------------------------
	.section	.nv.compat,"",@"SHT_CUDA_COMPAT_INFO"
	.align	4
        /*0000*/ 	.byte	0x02, 0x09, 0x01, 0x00, 0x02, 0x02, 0x02, 0x00, 0x02, 0x05, 0x05, 0x00, 0x03, 0x07, 0x01, 0x01
        /*0010*/ 	.byte	0x02, 0x03, 0x01, 0x00, 0x02, 0x06, 0x01, 0x00, 0x04, 0x0b, 0x08, 0x00, 0x01, 0x00, 0x00, 0x00
        /*0020*/ 	.byte	0x00, 0x00, 0x00, 0x00


//--------------------- .nv.info._ZN7cutlass13device_kernelINS_4fmha6kernel36Sm100FmhaFwdKernelTmaWarpspecializedIN4cute5tupleIJiiiNS5_IJNS5_IJiiEEEiEEEEEENS1_10collective38Sm100FmhaFwdMainloopTmaWarpspecializedINS_6half_tEffNS5_IJNS4_1CILi256EEENSC_ILi64EEESE_EEENS5_IJiNSC_ILi1EEES7_EEENS5_IJiSG_NS5_IJNS5_IJNSC_ILi0EEEiEEEiEEEEEESL_NS9_10CausalMaskILb1EEENS5_IJNSC_ILi2EEESG_SG_EEENSC_ILb0EEEEENS9_38Sm100FmhaFwdEpilogueTmaWarpspecializedISB_fNS5_IJNSC_ILi128EEESE_SE_EEESH_NS5_IJSG_S7_EEESQ_EENS2_23IndividualTileSchedulerENS2_41Sm100FmhaCtxKernelWarpspecializedScheduleEEEEEvNT_6ParamsE --------------------------
	.section	.nv.info._ZN7cutlass13device_kernelINS_4fmha6kernel36Sm100FmhaFwdKernelTmaWarpspecializedIN4cute5tupleIJiiiNS5_IJNS5_IJiiEEEiEEEEEENS1_10collective38Sm100FmhaFwdMainloopTmaWarpspecializedINS_6half_tEffNS5_IJNS4_1CILi256EEENSC_ILi64EEESE_EEENS5_IJiNSC_ILi1EEES7_EEENS5_IJiSG_NS5_IJNS5_IJNSC_ILi0EEEiEEEiEEEEEESL_NS9_10CausalMaskILb1EEENS5_IJNSC_ILi2EEESG_SG_EEENSC_ILb0EEEEENS9_38Sm100FmhaFwdEpilogueTmaWarpspecializedISB_fNS5_IJNSC_ILi128EEESE_SE_EEESH_NS5_IJSG_S7_EEESQ_EENS2_23IndividualTileSchedulerENS2_41Sm100FmhaCtxKernelWarpspecializedScheduleEEEEEvNT_6ParamsE,"",@"SHT_CUDA_INFO"
	.sectionflags	@""
	.align	4


	//----- nvinfo : EIATTR_CUDA_API_VERSION
	.align		4
        /*0000*/ 	.byte	0x04, 0x37
        /*0002*/ 	.short	(.L_48 - .L_47)
.L_47:
        /*0004*/ 	.word	0x00000082


	//----- nvinfo : EIATTR_KPARAM_INFO
	.align		4
.L_48:
        /*0008*/ 	.byte	0x04, 0x17
        /*000a*/ 	.short	(.L_50 - .L_49)
.L_49:
        /*000c*/ 	.word	0x00000000
        /*0010*/ 	.short	0x0000
        /*0012*/ 	.short	0x0000
        /*0014*/ 	.byte	0x00, 0xf0, 0x01, 0x18


	//----- nvinfo : EIATTR_AT_ENTRY_FRAGMENTS
	.align		4
.L_50:
        /*0018*/ 	.byte	0x04, 0x4f
        /*001a*/ 	.short	(.L_52 - .L_51)


	//   ....[0]....
.L_51:
        /*001c*/ 	.word	0x00000006


	//----- nvinfo : EIATTR_RESERVED_SMEM_USED
	.align		4
.L_52:
        /*0020*/ 	.byte	0x01, 0x41
	.zero		2


	//----- nvinfo : EIATTR_SPARSE_MMA_MASK
	.align		4
        /*0024*/ 	.byte	0x03, 0x50
        /*0026*/ 	.short	0x0000


	//----- nvinfo : EIATTR_TCGEN05_1CTA_USED
	.align		4
        /*0028*/ 	.byte	0x01, 0x51
	.zero		2


	//----- nvinfo : EIATTR_MAXREG_COUNT
	.align		4
        /*002c*/ 	.byte	0x03, 0x1b
        /*002e*/ 	.short	0x0080


	//----- nvinfo : EIATTR_NUM_BARRIERS
	.align		4
        /*0030*/ 	.byte	0x02, 0x4c
        /*0032*/ 	.byte	0x01
	.zero		1


	//----- nvinfo : EIATTR_EXTERNS
	.align		4
        /*0034*/ 	.byte	0x04, 0x0f
        /*0036*/ 	.short	(.L_54 - .L_53)


	//   ....[0]....
	.align		4
.L_53:
        /*0038*/ 	.word	index@(vprintf)


	//   ....[1]....
	.align		4
        /*003c*/ 	.word	index@(__assertfail)


	//----- nvinfo : EIATTR_MERCURY_ISA_VERSION
	.align		4
.L_54:
        /*0040*/ 	.byte	0x03, 0x5f
        /*0042*/ 	.short	0x0101


	//----- nvinfo : EIATTR_INT_WARP_WIDE_INSTR_OFFSETS
	.align		4
        /*0044*/ 	.byte	0x04, 0x31
        /*0046*/ 	.short	(.L_56 - .L_55)


	//   ....[0]....
.L_55:
        /*0048*/ 	.word	0x000152d0


	//   ....[1]....
        /*004c*/ 	.word	0x00015310


	//   ....[2]....
        /*0050*/ 	.word	0x00015340


	//----- nvinfo : EIATTR_COOP_GROUP_MASK_REGIDS
	.align		4
.L_56:
        /*0054*/ 	.byte	0x04, 0x29
        /*0056*/ 	.short	(.L_58 - .L_57)


	//   ....[0]....
.L_57:
        /*0058*/ 	.word	0xffffffff


	//   ....[1]....
        /*005c*/ 	.word	0xffffffff


	//   ....[2]....
        /*0060*/ 	.word	0xffffffff


	//   ....[3]....
        /*0064*/ 	.word	0xffffffff


	//   ....[4]....
        /*0068*/ 	.word	0xffffffff


	//   ....[5]....
        /*006c*/ 	.word	0xffffffff


	//   ....[6]....
        /*0070*/ 	.word	0xffffffff


	//   ....[7]....
        /*0074*/ 	.word	0xffffffff


	//   ....[8]....
        /*0078*/ 	.word	0xffffffff


	//   ....[9]....
        /*007c*/ 	.word	0xffffffff


	//   ....[10]....
        /*0080*/ 	.word	0xffffffff


	//   ....[11]....
        /*0084*/ 	.word	0xffffffff


	//   ....[12]....
        /*0088*/ 	.word	0xffffffff


	//   ....[13]....
        /*008c*/ 	.word	0xffffffff


	//   ....[14]....
        /*0090*/ 	.word	0xffffffff


	//   ....[15]....
        /*0094*/ 	.word	0xffffffff


	//   ....[16]....
        /*0098*/ 	.word	0xffffffff


	//   ....[17]....
        /*009c*/ 	.word	0xffffffff


	//   ....[18]....
        /*00a0*/ 	.word	0xffffffff


	//----- nvinfo : EIATTR_COOP_GROUP_INSTR_OFFSETS
	.align		4
.L_58:
        /*00a4*/ 	.byte	0x04, 0x28
        /*00a6*/ 	.short	(.L_60 - .L_59)


	//   ....[0]....
.L_59:
        /*00a8*/ 	.word	0x00000120


	//   ....[1]....
        /*00ac*/ 	.word	0x000008e0


	//   ....[2]....
        /*00b0*/ 	.word	0x00000b10


	//   ....[3]....
        /*00b4*/ 	.word	0x00000c40


	//   ....[4]....
        /*00b8*/ 	.word	0x00000d80


	//   ....[5]....
        /*00bc*/ 	.word	0x00001040


	//   ....[6]....
        /*00c0*/ 	.word	0x00001230


	//   ....[7]....
        /*00c4*/ 	.word	0x00001340


	//   ....[8]....
        /*00c8*/ 	.word	0x000014a0


	//   ....[9]....
        /*00cc*/ 	.word	0x00001600


	//   ....[10]....
        /*00d0*/ 	.word	0x00001800


	//   ....[11]....
        /*00d4*/ 	.word	0x00001a10


	//   ....[12]....
        /*00d8*/ 	.word	0x00001a40


	//   ....[13]....
        /*00dc*/ 	.word	0x00007f00


	//   ....[14]....
        /*00e0*/ 	.word	0x00008fd0


	//   ....[15]....
        /*00e4*/ 	.word	0x0000cdd0


	//   ....[16]....
        /*00e8*/ 	.word	0x0000f350


	//   ....[17]....
        /*00ec*/ 	.word	0x000151f0


	//   ....[18]....
        /*00f0*/ 	.word	0x00015410


	//----- nvinfo : EIATTR_REG_RECONFIG
	.align		4
.L_60:
        /*00f4*/ 	.byte	0x01, 0x54
	.zero		2


	//----- nvinfo : EIATTR_VRC_CTA_INIT_COUNT
	.align		4
        /*00f8*/ 	.byte	0x02, 0x4a
        /*00fa*/ 	.byte	0x80
	.zero		1


	//----- nvinfo : EIATTR_SYSCALL_OFFSETS
	.align		4
        /*00fc*/ 	.byte	0x04, 0x46
        /*00fe*/ 	.short	(.L_62 - .L_61)


	//   ....[0]....
.L_61:
        /*0100*/ 	.word	0x00003be0


	//   ....[1]....
        /*0104*/ 	.word	0x00003ca0


	//   ....[2]....
        /*0108*/ 	.word	0x00003d10


	//   ....[3]....
        /*010c*/ 	.word	0x00003d80


	//   ....[4]....
        /*0110*/ 	.word	0x00003df0


	//   ....[5]....
        /*0114*/ 	.word	0x00003e90


	//   ....[6]....
        /*0118*/ 	.word	0x00003f50


	//   ....[7]....
        /*011c*/ 	.word	0x00003ff0


	//   ....[8]....
        /*0120*/ 	.word	0x00004090


	//   ....[9]....
        /*0124*/ 	.word	0x00004130


	//   ....[10]....
        /*0128*/ 	.word	0x000041a0


	//   ....[11]....
        /*012c*/ 	.word	0x00004240


	//   ....[12]....
        /*0130*/ 	.word	0x000042e0


	//   ....[13]....
        /*0134*/ 	.word	0x00004350


	//   ....[14]....
        /*0138*/ 	.word	0x000043f0


	//   ....[15]....
        /*013c*/ 	.word	0x00004490


	//   ....[16]....
        /*0140*/ 	.word	0x00004530


	//   ....[17]....
        /*0144*/ 	.word	0x000045d0


	//   ....[18]....
        /*0148*/ 	.word	0x00004640


	//   ....[19]....
        /*014c*/ 	.word	0x000046e0


	//   ....[20]....
        /*0150*/ 	.word	0x00004780


	//   ....[21]....
        /*0154*/ 	.word	0x000047f0


	//   ....[22]....
        /*0158*/ 	.word	0x00004890


	//   ....[23]....
        /*015c*/ 	.word	0x00004930


	//   ....[24]....
        /*0160*/ 	.word	0x000049d0


	//   ....[25]....
        /*0164*/ 	.word	0x00004a70


	//   ....[26]....
        /*0168*/ 	.word	0x00004ae0


	//   ....[27]....
        /*016c*/ 	.word	0x00004b80


	//   ....[28]....
        /*0170*/ 	.word	0x00004c20


	//   ....[29]....
        /*0174*/ 	.word	0x00004c90


	//   ....[30]....
        /*0178*/ 	.word	0x00004d30


	//   ....[31]....
        /*017c*/ 	.word	0x00004dd0


	//   ....[32]....
        /*0180*/ 	.word	0x00004e70


	//   ....[33]....
        /*0184*/ 	.word	0x00004f10


	//   ....[34]....
        /*0188*/ 	.word	0x00004fb0


	//   ....[35]....
        /*018c*/ 	.word	0x00005050


	//   ....[36]....
        /*0190*/ 	.word	0x000050c0


	//   ....[37]....
        /*0194*/ 	.word	0x00005160


	//   ....[38]....
        /*0198*/ 	.word	0x00005200


	//   ....[39]....
        /*019c*/ 	.word	0x00005270


	//   ....[40]....
        /*01a0*/ 	.word	0x00005310


	//   ....[41]....
        /*01a4*/ 	.word	0x000053b0


	//   ....[42]....
        /*01a8*/ 	.word	0x00005450


	//   ....[43]....
        /*01ac*/ 	.word	0x000054f0


	//   ....[44]....
        /*01b0*/ 	.word	0x00005560


	//   ....[45]....
        /*01b4*/ 	.word	0x00005600


	//   ....[46]....
        /*01b8*/ 	.word	0x000056a0


	//   ....[47]....
        /*01bc*/ 	.word	0x00005710


	//   ....[48]....
        /*01c0*/ 	.word	0x000057a0


	//   ....[49]....
        /*01c4*/ 	.word	0x00005840


	//   ....[50]....
        /*01c8*/ 	.word	0x000058e0


	//   ....[51]....
        /*01cc*/ 	.word	0x00005980


	//   ....[52]....
        /*01d0*/ 	.word	0x000059f0


	//   ....[53]....
        /*01d4*/ 	.word	0x00005a80


	//   ....[54]....
        /*01d8*/ 	.word	0x00005b20


	//   ....[55]....
        /*01dc*/ 	.word	0x00005b90


	//   ....[56]....
        /*01e0*/ 	.word	0x00005c30


	//   ....[57]....
        /*01e4*/ 	.word	0x00005cd0


	//   ....[58]....
        /*01e8*/ 	.word	0x00005d70


	//   ....[59]....
        /*01ec*/ 	.word	0x00005e10


	//   ....[60]....
        /*01f0*/ 	.word	0x00008030


	//   ....[61]....
        /*01f4*/ 	.word	0x00008180


	//   ....[62]....
        /*01f8*/ 	.word	0x00008360


	//   ....[63]....
        /*01fc*/ 	.word	0x000084b0


	//   ....[64]....
        /*0200*/ 	.word	0x00008690


	//   ....[65]....
        /*0204*/ 	.word	0x000087e0


	//   ....[66]....
        /*0208*/ 	.word	0x000089c0


	//   ....[67]....
        /*020c*/ 	.word	0x00008ba0


	//   ....[68]....
        /*0210*/ 	.word	0x00008e50


	//   ....[69]....
        /*0214*/ 	.word	0x00009100


	//   ....[70]....
        /*0218*/ 	.word	0x00009250


	//   ....[71]....
        /*021c*/ 	.word	0x00009430


	//   ....[72]....
        /*0220*/ 	.word	0x00009580


	//   ....[73]....
        /*0224*/ 	.word	0x00009760


	//   ....[74]....
        /*0228*/ 	.word	0x000098b0


	//   ....[75]....
        /*022c*/ 	.word	0x00009a90


	//   ....[76]....
        /*0230*/ 	.word	0x00009c70


	//   ....[77]....
        /*0234*/ 	.word	0x0000a290


	//   ....[78]....
        /*0238*/ 	.word	0x0000a5d0


	//   ....[79]....
        /*023c*/ 	.word	0x0000a8e0


	//   ....[80]....
        /*0240*/ 	.word	0x0000abf0


	//   ....[81]....
        /*0244*/ 	.word	0x0000b4e0


	//   ....[82]....
        /*0248*/ 	.word	0x0000b860


	//   ....[83]....
        /*024c*/ 	.word	0x0000bb70


	//   ....[84]....
        /*0250*/ 	.word	0x0000be80


	//   ....[85]....
        /*0254*/ 	.word	0x0000c190


	//   ....[86]....
        /*0258*/ 	.word	0x0000cf70


	//   ....[87]....
        /*025c*/ 	.word	0x0000d0c0


	//   ....[88]....
        /*0260*/ 	.word	0x0000d450


	//   ....[89]....
        /*0264*/ 	.word	0x0000eb10


	//   ....[90]....
        /*0268*/ 	.word	0x0000f130


	//   ....[91]....
        /*026c*/ 	.word	0x0000f4f0


	//   ....[92]....
        /*0270*/ 	.word	0x0000f650


	//   ....[93]....
        /*0274*/ 	.word	0x00010de0


	//   ....[94]....
        /*0278*/ 	.word	0x000124a0


	//   ....[95]....
        /*027c*/ 	.word	0x00012aa0


	//----- nvinfo : EIATTR_MBARRIER_INSTR_OFFSETS
	.align		4
.L_62:
        /*0280*/ 	.byte	0x04, 0x39
        /*0282*/ 	.short	(.L_64 - .L_63)


	//   ....[0]....
.L_63:
        /*0284*/ 	.word	0x000009c0
        /*0288*/ 	.word	0x000000ff
        /*028c*/ 	.word	0x0000e000
        /*0290*/ 	.short	0x0100
        /*0292*/ 	.byte	0x05
	.zero		1


	//   ....[1]....
        /*0294*/ 	.word	0x000009d0
        /*0298*/ 	.word	0x000000ff
        /*029c*/ 	.word	0x0000e010
        /*02a0*/ 	.short	0x0100
        /*02a2*/ 	.byte	0x05
	.zero		1


	//   ....[2]....
        /*02a4*/ 	.word	0x000009e0
        /*02a8*/ 	.word	0x000000ff
        /*02ac*/ 	.word	0x0000e008
        /*02b0*/ 	.short	0x0100
        /*02b2*/ 	.byte	0x05
	.zero		1


	//   ....[3]....
        /*02b4*/ 	.word	0x000009f0
        /*02b8*/ 	.word	0x000000ff
        /*02bc*/ 	.word	0x0000e018
        /*02c0*/ 	.short	0x0100
        /*02c2*/ 	.byte	0x05
	.zero		1


	//   ....[4]....
        /*02c4*/ 	.word	0x00000bd0
        /*02c8*/ 	.word	0x000000ff
        /*02cc*/ 	.word	0x0000e020
        /*02d0*/ 	.short	0x0100
        /*02d2*/ 	.byte	0x05
	.zero		1


	//   ....[5]....
        /*02d4*/ 	.word	0x00000be0
        /*02d8*/ 	.word	0x000000ff
        /*02dc*/ 	.word	0x0000e038
        /*02e0*/ 	.short	0x0100
        /*02e2*/ 	.byte	0x05
	.zero		1


	//   ....[6]....
        /*02e4*/ 	.word	0x00000bf0
        /*02e8*/ 	.word	0x000000ff
        /*02ec*/ 	.word	0x0000e028
        /*02f0*/ 	.short	0x0100
        /*02f2*/ 	.byte	0x05
	.zero		1


	//   ....[7]....
        /*02f4*/ 	.word	0x00000c00
        /*02f8*/ 	.word	0x000000ff
        /*02fc*/ 	.word	0x0000e040
        /*0300*/ 	.short	0x0100
        /*0302*/ 	.byte	0x05
	.zero		1


	//   ....[8]....
        /*0304*/ 	.word	0x00000c10
        /*0308*/ 	.word	0x000000ff
        /*030c*/ 	.word	0x0000e030
        /*0310*/ 	.short	0x0100
        /*0312*/ 	.byte	0x05
	.zero		1


	//   ....[9]....
        /*0314*/ 	.word	0x00000c20
        /*0318*/ 	.word	0x000000ff
        /*031c*/ 	.word	0x0000e048
        /*0320*/ 	.short	0x0100
        /*0322*/ 	.byte	0x05
	.zero		1


	//   ....[10]....
        /*0324*/ 	.word	0x00000d50
        /*0328*/ 	.word	0x000000ff
        /*032c*/ 	.word	0x0000e050
        /*0330*/ 	.short	0x0100
        /*0332*/ 	.byte	0x06
	.zero		1


	//   ....[11]....
        /*0334*/ 	.word	0x00000d60
        /*0338*/ 	.word	0x000000ff
        /*033c*/ 	.word	0x0000e058
        /*0340*/ 	.short	0x0100
        /*0342*/ 	.byte	0x06
	.zero		1


	//   ....[12]....
        /*0344*/ 	.word	0x00000f10
        /*0348*/ 	.word	0x000000ff
        /*034c*/ 	.word	0x0000e060
        /*0350*/ 	.short	0x0100
        /*0352*/ 	.byte	0x06
	.zero		1


	//   ....[13]....
        /*0354*/ 	.word	0x00000f20
        /*0358*/ 	.word	0x000000ff
        /*035c*/ 	.word	0x0000e068
        /*0360*/ 	.short	0x0100
        /*0362*/ 	.byte	0x06
	.zero		1


	//   ....[14]....
        /*0364*/ 	.word	0x00001100
        /*0368*/ 	.word	0x000000ff
        /*036c*/ 	.word	0x0000e070
        /*0370*/ 	.short	0x0100
        /*0372*/ 	.byte	0x05
	.zero		1


	//   ....[15]....
        /*0374*/ 	.word	0x00001110
        /*0378*/ 	.word	0x000000ff
        /*037c*/ 	.word	0x0000e078
        /*0380*/ 	.short	0x0100
        /*0382*/ 	.byte	0x05
	.zero		1


	//   ....[16]....
        /*0384*/ 	.word	0x00001310
        /*0388*/ 	.word	0x000000ff
        /*038c*/ 	.word	0x0000e080
        /*0390*/ 	.short	0x0100
        /*0392*/ 	.byte	0x05
	.zero		1


	//   ....[17]....
        /*0394*/ 	.word	0x00001320
        /*0398*/ 	.word	0x000000ff
        /*039c*/ 	.word	0x0000e088
        /*03a0*/ 	.short	0x0100
        /*03a2*/ 	.byte	0x05
	.zero		1


	//   ....[18]....
        /*03a4*/ 	.word	0x00001450
        /*03a8*/ 	.word	0x000000ff
        /*03ac*/ 	.word	0x0000e090
        /*03b0*/ 	.short	0x0100
        /*03b2*/ 	.byte	0x08
	.zero		1


	//   ....[19]....
        /*03b4*/ 	.word	0x00001460
        /*03b8*/ 	.word	0x000000ff
        /*03bc*/ 	.word	0x0000e0a0
        /*03c0*/ 	.short	0x0100
        /*03c2*/ 	.byte	0x08
	.zero		1


	//   ....[20]....
        /*03c4*/ 	.word	0x00001470
        /*03c8*/ 	.word	0x000000ff
        /*03cc*/ 	.word	0x0000e098
        /*03d0*/ 	.short	0x0100
        /*03d2*/ 	.byte	0x08
	.zero		1


	//   ....[21]....
        /*03d4*/ 	.word	0x00001480
        /*03d8*/ 	.word	0x000000ff
        /*03dc*/ 	.word	0x0000e0a8
        /*03e0*/ 	.short	0x0100
        /*03e2*/ 	.byte	0x08
	.zero		1


	//   ....[22]....
        /*03e4*/ 	.word	0x000015b0
        /*03e8*/ 	.word	0x000000ff
        /*03ec*/ 	.word	0x0000e0b0
        /*03f0*/ 	.short	0x0100
        /*03f2*/ 	.byte	0x08
	.zero		1


	//   ....[23]....
        /*03f4*/ 	.word	0x000015c0
        /*03f8*/ 	.word	0x000000ff
        /*03fc*/ 	.word	0x0000e0c0
        /*0400*/ 	.short	0x0100
        /*0402*/ 	.byte	0x08
	.zero		1


	//   ....[24]....
        /*0404*/ 	.word	0x000015d0
        /*0408*/ 	.word	0x000000ff
        /*040c*/ 	.word	0x0000e0b8
        /*0410*/ 	.short	0x0100
        /*0412*/ 	.byte	0x08
	.zero		1


	//   ....[25]....
        /*0414*/ 	.word	0x000015e0
        /*0418*/ 	.word	0x000000ff
        /*041c*/ 	.word	0x0000e0c8
        /*0420*/ 	.short	0x0100
        /*0422*/ 	.byte	0x08
	.zero		1


	//   ....[26]....
        /*0424*/ 	.word	0x000016d0
        /*0428*/ 	.word	0x000000ff
        /*042c*/ 	.word	0x0000e0d0
        /*0430*/ 	.short	0x0100
        /*0432*/ 	.byte	0x05
	.zero		1


	//   ....[27]....
        /*0434*/ 	.word	0x000016e0
        /*0438*/ 	.word	0x000000ff
        /*043c*/ 	.word	0x0000e0d8
        /*0440*/ 	.short	0x0100
        /*0442*/ 	.byte	0x05
	.zero		1


	//   ....[28]....
        /*0444*/ 	.word	0x00001bc0
        /*0448*/ 	.word	0x000000ff
        /*044c*/ 	.word	0x0000e000
        /*0450*/ 	.short	0x010a
        /*0452*/ 	.byte	0x04
	.zero		1


	//   ....[29]....
        /*0454*/ 	.word	0x00001c00
        /*0458*/ 	.word	0x000000ff
        /*045c*/ 	.word	0x0000e020
        /*0460*/ 	.short	0x010a
        /*0462*/ 	.byte	0x04
	.zero		1


	//   ....[30]....
        /*0464*/ 	.word	0x00001c80
        /*0468*/ 	.word	0x000000ff
        /*046c*/ 	.word	0x0000e058
        /*0470*/ 	.short	0x010a
        /*0472*/ 	.byte	0x04
	.zero		1


	//   ....[31]....
        /*0474*/ 	.word	0x00001f00
        /*0478*/ 	.word	0x000000ff
        /*047c*/ 	.word	0x0000e008
        /*0480*/ 	.short	0x010a
        /*0482*/ 	.byte	0x04
	.zero		1


	//   ....[32]....
        /*0484*/ 	.word	0x00001f60
        /*0488*/ 	.word	0x000000ff
        /*048c*/ 	.word	0x0000e068
        /*0490*/ 	.short	0x010a
        /*0492*/ 	.byte	0x04
	.zero		1


	//   ....[33]....
        /*0494*/ 	.word	0x000021f0
        /*0498*/ 	.word	0x000000ff
        /*049c*/ 	.word	0x0000e028
        /*04a0*/ 	.short	0x010a
        /*04a2*/ 	.byte	0x04
	.zero		1


	//   ....[34]....
        /*04a4*/ 	.word	0x00002230
        /*04a8*/ 	.word	0x000000ff
        /*04ac*/ 	.word	0x0000e0a0
        /*04b0*/ 	.short	0x010a
        /*04b2*/ 	.byte	0x04
	.zero		1


	//   ....[35]....
        /*04b4*/ 	.word	0x00002270
        /*04b8*/ 	.word	0x000000ff
        /*04bc*/ 	.word	0x0000e058
        /*04c0*/ 	.short	0x010a
        /*04c2*/ 	.byte	0x04
	.zero		1


	//   ....[36]....
        /*04c4*/ 	.word	0x00002630
        /*04c8*/ 	.word	0x000000ff
        /*04cc*/ 	.word	0x0000e020
        /*04d0*/ 	.short	0x010a
        /*04d2*/ 	.byte	0x07
	.zero		1


	//   ....[37]....
        /*04d4*/ 	.word	0x00002930
        /*04d8*/ 	.word	0x000000ff
        /*04dc*/ 	.word	0x0000e0a8
        /*04e0*/ 	.short	0x010a
        /*04e2*/ 	.byte	0x04
	.zero		1


	//   ....[38]....
        /*04e4*/ 	.word	0x00002980
        /*04e8*/ 	.word	0x000000ff
        /*04ec*/ 	.word	0x0000e068
        /*04f0*/ 	.short	0x010a
        /*04f2*/ 	.byte	0x04
	.zero		1


	//   ....[39]....
        /*04f4*/ 	.word	0x00002fd0
        /*04f8*/ 	.word	0x000000ff
        /*04fc*/ 	.word	0x0000e020
        /*0500*/ 	.short	0x010a
        /*0502*/ 	.byte	0x07
	.zero		1


	//   ....[40]....
        /*0504*/ 	.word	0x00003020
        /*0508*/ 	.word	0x000000ff
        /*050c*/ 	.word	0x0000e0a0
        /*0510*/ 	.short	0x010a
        /*0512*/ 	.byte	0x04
	.zero		1


	//   ....[41]....
        /*0514*/ 	.word	0x00003070
        /*0518*/ 	.word	0x000000ff
        /*051c*/ 	.word	0x0000e058
        /*0520*/ 	.short	0x010a
        /*0522*/ 	.byte	0x04
	.zero		1


	//   ....[42]....
        /*0524*/ 	.word	0x000034d0
        /*0528*/ 	.word	0x000000ff
        /*052c*/ 	.word	0x0000e0a8
        /*0530*/ 	.short	0x010a
        /*0532*/ 	.byte	0x04
	.zero		1


	//   ....[43]....
        /*0534*/ 	.word	0x00003520
        /*0538*/ 	.word	0x000000ff
        /*053c*/ 	.word	0x0000e068
        /*0540*/ 	.short	0x010a
        /*0542*/ 	.byte	0x04
	.zero		1


	//   ....[44]....
        /*0544*/ 	.word	0x00003a30
        /*0548*/ 	.word	0x00000011
        /*054c*/ 	.word	0x0000e0c0
        /*0550*/ 	.short	0x010a
        /*0552*/ 	.byte	0xff
	.zero		1


	//   ....[45]....
        /*0554*/ 	.word	0x00006b60
        /*0558*/ 	.word	0x00000011
        /*055c*/ 	.word	0x0000e0b0
        /*0560*/ 	.short	0x0101
        /*0562*/ 	.byte	0xff
	.zero		1


	//   ....[46]....
        /*0564*/ 	.word	0x00007610
        /*0568*/ 	.word	0x00000011
        /*056c*/ 	.word	0x0000e0c8
        /*0570*/ 	.short	0x010a
        /*0572*/ 	.byte	0xff
	.zero		1


	//   ....[47]....
        /*0574*/ 	.word	0x00007920
        /*0578*/ 	.word	0x00000011
        /*057c*/ 	.word	0x0000e0b8
        /*0580*/ 	.short	0x0101
        /*0582*/ 	.byte	0xff
	.zero		1


	//   ....[48]....
        /*0584*/ 	.word	0x00007a70
        /*0588*/ 	.word	0x000000ff
        /*058c*/ 	.word	0x0000e070
        /*0590*/ 	.short	0x010a
        /*0592*/ 	.byte	0x27
	.zero		1


	//   ....[49]....
        /*0594*/ 	.word	0x00007af0
        /*0598*/ 	.word	0x000000ff
        /*059c*/ 	.word	0x00000000
        /*05a0*/ 	.short	0x0101
        /*05a2*/ 	.byte	0x04
	.zero		1


	//   ....[50]....
        /*05a4*/ 	.word	0x00007b20
        /*05a8*/ 	.word	0x000000ff
        /*05ac*/ 	.word	0x0000e080
        /*05b0*/ 	.short	0x010a
        /*05b2*/ 	.byte	0x27
	.zero		1


	//   ....[51]....
        /*05b4*/ 	.word	0x00007d80
        /*05b8*/ 	.word	0x000000ff
        /*05bc*/ 	.word	0x0000e070
        /*05c0*/ 	.short	0x010a
        /*05c2*/ 	.byte	0x27
	.zero		1


	//   ....[52]....
        /*05c4*/ 	.word	0x00007ee0
        /*05c8*/ 	.word	0x000000ff
        /*05cc*/ 	.word	0x0000e090
        /*05d0*/ 	.short	0x010a
        /*05d2*/ 	.byte	0x27
	.zero		1


	//   ....[53]....
        /*05d4*/ 	.word	0x00008c50
        /*05d8*/ 	.word	0x000000ff
        /*05dc*/ 	.word	0x00000000
        /*05e0*/ 	.short	0x0101
        /*05e2*/ 	.byte	0x04
	.zero		1


	//   ....[54]....
        /*05e4*/ 	.word	0x00008cd0
        /*05e8*/ 	.word	0x000000ff
        /*05ec*/ 	.word	0x00000000
        /*05f0*/ 	.short	0x0101
        /*05f2*/ 	.byte	0x04
	.zero		1


	//   ....[55]....
        /*05f4*/ 	.word	0x00008d30
        /*05f8*/ 	.word	0x000000ff
        /*05fc*/ 	.word	0x0000e080
        /*0600*/ 	.short	0x010a
        /*0602*/ 	.byte	0x27
	.zero		1


	//   ....[56]....
        /*0604*/ 	.word	0x00008fb0
        /*0608*/ 	.word	0x000000ff
        /*060c*/ 	.word	0x0000e098
        /*0610*/ 	.short	0x010a
        /*0612*/ 	.byte	0x27
	.zero		1


	//   ....[57]....
        /*0614*/ 	.word	0x00009d00
        /*0618*/ 	.word	0x000000ff
        /*061c*/ 	.word	0x00000000
        /*0620*/ 	.short	0x0101
        /*0622*/ 	.byte	0x04
	.zero		1


	//   ....[58]....
        /*0624*/ 	.word	0x00009da0
        /*0628*/ 	.word	0x000000ff
        /*062c*/ 	.word	0x00000000
        /*0630*/ 	.short	0x0101
        /*0632*/ 	.byte	0x05
	.zero		1


	//   ....[59]....
        /*0634*/ 	.word	0x00009e50
        /*0638*/ 	.word	0x000000ff
        /*063c*/ 	.word	0x00000000
        /*0640*/ 	.short	0x0101
        /*0642*/ 	.byte	0x05
	.zero		1


	//   ....[60]....
        /*0644*/ 	.word	0x00009ea0
        /*0648*/ 	.word	0x000000ff
        /*064c*/ 	.word	0x0000e070
        /*0650*/ 	.short	0x010a
        /*0652*/ 	.byte	0x28
	.zero		1


	//   ....[61]....
        /*0654*/ 	.word	0x00009f10
        /*0658*/ 	.word	0x000000ff
        /*065c*/ 	.word	0x00000000
        /*0660*/ 	.short	0x0101
        /*0662*/ 	.byte	0x04
	.zero		1


	//   ....[62]....
        /*0664*/ 	.word	0x00009f70
        /*0668*/ 	.word	0x000000ff
        /*066c*/ 	.word	0x0000e090
        /*0670*/ 	.short	0x010a
        /*0672*/ 	.byte	0x28
	.zero		1


	//   ....[63]....
        /*0674*/ 	.word	0x00009ff0
        /*0678*/ 	.word	0x000000ff
        /*067c*/ 	.word	0x0000e0c0
        /*0680*/ 	.short	0x010a
        /*0682*/ 	.byte	0x28
	.zero		1


	//   ....[64]....
        /*0684*/ 	.word	0x0000b310
        /*0688*/ 	.word	0x000000ff
        /*068c*/ 	.word	0x00000000
        /*0690*/ 	.short	0x0101
        /*0692*/ 	.byte	0x04
	.zero		1


	//   ....[65]....
        /*0694*/ 	.word	0x0000b340
        /*0698*/ 	.word	0x000000ff
        /*069c*/ 	.word	0x0000e0b0
        /*06a0*/ 	.short	0x0101
        /*06a2*/ 	.byte	0x28
	.zero		1


	//   ....[66]....
        /*06a4*/ 	.word	0x0000b3c0
        /*06a8*/ 	.word	0x000000ff
        /*06ac*/ 	.word	0x0000e080
        /*06b0*/ 	.short	0x010a
        /*06b2*/ 	.byte	0x28
	.zero		1


	//   ....[67]....
        /*06b4*/ 	.word	0x0000b570
        /*06b8*/ 	.word	0x000000ff
        /*06bc*/ 	.word	0x00000000
        /*06c0*/ 	.short	0x0101
        /*06c2*/ 	.byte	0x27
	.zero		1


	//   ....[68]....
        /*06c4*/ 	.word	0x0000b5c0
        /*06c8*/ 	.word	0x000000ff
        /*06cc*/ 	.word	0x0000e098
        /*06d0*/ 	.short	0x010a
        /*06d2*/ 	.byte	0x28
	.zero		1


	//   ....[69]....
        /*06d4*/ 	.word	0x0000b640
        /*06d8*/ 	.word	0x000000ff
        /*06dc*/ 	.word	0x0000e0c8
        /*06e0*/ 	.short	0x010a
        /*06e2*/ 	.byte	0x28
	.zero		1


	//   ....[70]....
        /*06e4*/ 	.word	0x0000c890
        /*06e8*/ 	.word	0x000000ff
        /*06ec*/ 	.word	0x00000000
        /*06f0*/ 	.short	0x0101
        /*06f2*/ 	.byte	0x04
	.zero		1


	//   ....[71]....
        /*06f4*/ 	.word	0x0000c8c0
        /*06f8*/ 	.word	0x000000ff
        /*06fc*/ 	.word	0x0000e0b8
        /*0700*/ 	.short	0x0101
        /*0702*/ 	.byte	0x28
	.zero		1


	//   ....[72]....
        /*0704*/ 	.word	0x0000cb70
        /*0708*/ 	.word	0x000000ff
        /*070c*/ 	.word	0x00000000
        /*0710*/ 	.short	0x010a
        /*0712*/ 	.byte	0x3b
	.zero		1


	//   ....[73]....
        /*0714*/ 	.word	0x0000ce50
        /*0718*/ 	.word	0x000000ff
        /*071c*/ 	.word	0x00000000
        /*0720*/ 	.short	0x010a
        /*0722*/ 	.byte	0x2c
	.zero		1


	//   ....[74]....
        /*0724*/ 	.word	0x0000d5d0
        /*0728*/ 	.word	0x000000ff
        /*072c*/ 	.word	0x00000000
        /*0730*/ 	.short	0x0101
        /*0732*/ 	.byte	0x04
	.zero		1


	//   ....[75]....
        /*0734*/ 	.word	0x0000d610
        /*0738*/ 	.word	0x00000004
        /*073c*/ 	.word	0x0000e0d0
        /*0740*/ 	.short	0x010a
        /*0742*/ 	.byte	0x25
	.zero		1


	//   ....[76]....
        /*0744*/ 	.word	0x0000dcd0
        /*0748*/ 	.word	0x00000000
        /*074c*/ 	.word	0x0000e0d0
        /*0750*/ 	.short	0x0101
        /*0752*/ 	.byte	0x25
	.zero		1


	//   ....[77]....
        /*0754*/ 	.word	0x0000ec20
        /*0758*/ 	.word	0x000000ff
        /*075c*/ 	.word	0x00000000
        /*0760*/ 	.short	0x0101
        /*0762*/ 	.byte	0x04
	.zero		1


	//   ....[78]....
        /*0764*/ 	.word	0x0000ecc0
        /*0768*/ 	.word	0x000000ff
        /*076c*/ 	.word	0x00000000
        /*0770*/ 	.short	0x010a
        /*0772*/ 	.byte	0x3b
	.zero		1


	//   ....[79]....
        /*0774*/ 	.word	0x0000f010
        /*0778*/ 	.word	0x000000ff
        /*077c*/ 	.word	0x00000000
        /*0780*/ 	.short	0x010a
        /*0782*/ 	.byte	0x2c
	.zero		1


	//   ....[80]....
        /*0784*/ 	.word	0x0000f3d0
        /*0788*/ 	.word	0x000000ff
        /*078c*/ 	.word	0x00000000
        /*0790*/ 	.short	0x010a
        /*0792*/ 	.byte	0x2a
	.zero		1


	//   ....[81]....
        /*0794*/ 	.word	0x00010f70
        /*0798*/ 	.word	0x000000ff
        /*079c*/ 	.word	0x00000000
        /*07a0*/ 	.short	0x0101
        /*07a2*/ 	.byte	0x04
	.zero		1


	//   ....[82]....
        /*07a4*/ 	.word	0x00010fb0
        /*07a8*/ 	.word	0x00000004
        /*07ac*/ 	.word	0x0000e0d0
        /*07b0*/ 	.short	0x010a
        /*07b2*/ 	.byte	0x25
	.zero		1


	//   ....[83]....
        /*07b4*/ 	.word	0x00012060
        /*07b8*/ 	.word	0x00000000
        /*07bc*/ 	.word	0x0000e0d0
        /*07c0*/ 	.short	0x0101
        /*07c2*/ 	.byte	0x25
	.zero		1


	//   ....[84]....
        /*07c4*/ 	.word	0x00012590
        /*07c8*/ 	.word	0x000000ff
        /*07cc*/ 	.word	0x00000000
        /*07d0*/ 	.short	0x0101
        /*07d2*/ 	.byte	0x04
	.zero		1


	//   ....[85]....
        /*07d4*/ 	.word	0x00012630
        /*07d8*/ 	.word	0x000000ff
        /*07dc*/ 	.word	0x00000000
        /*07e0*/ 	.short	0x010a
        /*07e2*/ 	.byte	0x3b
	.zero		1


	//   ....[86]....
        /*07e4*/ 	.word	0x00012980
        /*07e8*/ 	.word	0x000000ff
        /*07ec*/ 	.word	0x00000000
        /*07f0*/ 	.short	0x010a
        /*07f2*/ 	.byte	0x2a
	.zero		1


	//   ....[87]....
        /*07f4*/ 	.word	0x00012c00
        /*07f8*/ 	.word	0x000000ff
        /*07fc*/ 	.word	0x00000000
        /*0800*/ 	.short	0x0101
        /*0802*/ 	.byte	0x04
	.zero		1


	//   ....[88]....
        /*0804*/ 	.word	0x00012c70
        /*0808*/ 	.word	0x000000ff
        /*080c*/ 	.word	0x00000000
        /*0810*/ 	.short	0x010a
        /*0812*/ 	.byte	0x3b
	.zero		1


	//   ....[89]....
        /*0814*/ 	.word	0x00012d30
        /*0818*/ 	.word	0x000000ff
        /*081c*/ 	.word	0x00000000
        /*0820*/ 	.short	0x0101
        /*0822*/ 	.byte	0x04
	.zero		1


	//   ....[90]....
        /*0824*/ 	.word	0x00013110
        /*0828*/ 	.word	0x000000ff
        /*082c*/ 	.word	0x0000e010
        /*0830*/ 	.short	0x010a
        /*0832*/ 	.byte	0x08
	.zero		1


	//   ....[91]....
        /*0834*/ 	.word	0x000132c0
        /*0838*/ 	.word	0x000000ff
        /*083c*/ 	.word	0x0000e038
        /*0840*/ 	.short	0x010a
        /*0842*/ 	.byte	0x08
	.zero		1


	//   ....[92]....
        /*0844*/ 	.word	0x00013490
        /*0848*/ 	.word	0x000000ff
        /*084c*/ 	.word	0x0000e018
        /*0850*/ 	.short	0x010a
        /*0852*/ 	.byte	0x08
	.zero		1


	//   ....[93]....
        /*0854*/ 	.word	0x00013650
        /*0858*/ 	.word	0x000000ff
        /*085c*/ 	.word	0x0000e040
        /*0860*/ 	.short	0x010a
        /*0862*/ 	.byte	0x08
	.zero		1


	//   ....[94]....
        /*0864*/ 	.word	0x00013930
        /*0868*/ 	.word	0x000000ff
        /*086c*/ 	.word	0x0000e038
        /*0870*/ 	.short	0x010a
        /*0872*/ 	.byte	0x21
	.zero		1


	//   ....[95]....
        /*0874*/ 	.word	0x00013b00
        /*0878*/ 	.word	0x000000ff
        /*087c*/ 	.word	0x0000e038
        /*0880*/ 	.short	0x010a
        /*0882*/ 	.byte	0x11
	.zero		1


	//   ....[96]....
        /*0884*/ 	.word	0x00013cf0
        /*0888*/ 	.word	0x000000ff
        /*088c*/ 	.word	0x0000e038
        /*0890*/ 	.short	0x010a
        /*0892*/ 	.byte	0x19
	.zero		1


	//   ....[97]....
        /*0894*/ 	.word	0x00013ed0
        /*0898*/ 	.word	0x000000ff
        /*089c*/ 	.word	0x0000e038
        /*08a0*/ 	.short	0x010a
        /*08a2*/ 	.byte	0x11
	.zero		1


	//   ....[98]....
        /*08a4*/ 	.word	0x000140c0
        /*08a8*/ 	.word	0x000000ff
        /*08ac*/ 	.word	0x0000e038
        /*08b0*/ 	.short	0x010a
        /*08b2*/ 	.byte	0x11
	.zero		1


	//   ....[99]....
        /*08b4*/ 	.word	0x000142b0
        /*08b8*/ 	.word	0x000000ff
        /*08bc*/ 	.word	0x0000e038
        /*08c0*/ 	.short	0x010a
        /*08c2*/ 	.byte	0x11
	.zero		1


	//   ....[100]....
        /*08c4*/ 	.word	0x000144a0
        /*08c8*/ 	.word	0x000000ff
        /*08cc*/ 	.word	0x0000e038
        /*08d0*/ 	.short	0x010a
        /*08d2*/ 	.byte	0x11
	.zero		1


	//   ....[101]....
        /*08d4*/ 	.word	0x00014690
        /*08d8*/ 	.word	0x000000ff
        /*08dc*/ 	.word	0x0000e038
        /*08e0*/ 	.short	0x010a
        /*08e2*/ 	.byte	0x11
	.zero		1


	//   ....[102]....
        /*08e4*/ 	.word	0x00014920
        /*08e8*/ 	.word	0x000000ff
        /*08ec*/ 	.word	0x0000e038
        /*08f0*/ 	.short	0x010a
        /*08f2*/ 	.byte	0x19
	.zero		1


	//   ....[103]....
        /*08f4*/ 	.word	0x00014b00
        /*08f8*/ 	.word	0x000000ff
        /*08fc*/ 	.word	0x0000e038
        /*0900*/ 	.short	0x010a
        /*0902*/ 	.byte	0x11
	.zero		1


	//   ....[104]....
        /*0904*/ 	.word	0x00014f70
        /*0908*/ 	.word	0x000000ff
        /*090c*/ 	.word	0x0000e0b0
        /*0910*/ 	.short	0x010a
        /*0912*/ 	.byte	0x10
	.zero		1


	//   ....[105]....
        /*0914*/ 	.word	0x00015010
        /*0918*/ 	.word	0x000000ff
        /*091c*/ 	.word	0x0000e0b8
        /*0920*/ 	.short	0x010a
        /*0922*/ 	.byte	0x10
	.zero		1


	//   ....[106]....
        /*0924*/ 	.word	0x00015130
        /*0928*/ 	.word	0x000000ff
        /*092c*/ 	.word	0x00000000
        /*0930*/ 	.short	0x0101
        /*0932*/ 	.byte	0x05
	.zero		1


	//   ....[107]....
        /*0934*/ 	.word	0x000151b0
        /*0938*/ 	.word	0x000000ff
        /*093c*/ 	.word	0x00000000
        /*0940*/ 	.short	0x0101
        /*0942*/ 	.byte	0x05
	.zero		1


	//   ....[108]....
        /*0944*/ 	.word	0x00015440
        /*0948*/ 	.word	0x00000000
        /*094c*/ 	.word	0x0000e000
        /*0950*/ 	.short	0x010a
        /*0952*/ 	.byte	0xff
	.zero		1


	//   ....[109]....
        /*0954*/ 	.word	0x000154a0
        /*0958*/ 	.word	0x00000000
        /*095c*/ 	.word	0x0000e020
        /*0960*/ 	.short	0x010a
        /*0962*/ 	.byte	0xff
	.zero		1


	//   ....[110]....
        /*0964*/ 	.word	0x00015500
        /*0968*/ 	.word	0x00000005
        /*096c*/ 	.word	0x0000e058
        /*0970*/ 	.short	0x010a
        /*0972*/ 	.byte	0xff
	.zero		1


	//   ....[111]....
        /*0974*/ 	.word	0x00015560
        /*0978*/ 	.word	0x00000000
        /*097c*/ 	.word	0x0000e008
        /*0980*/ 	.short	0x010a
        /*0982*/ 	.byte	0xff
	.zero		1


	//   ....[112]....
        /*0984*/ 	.word	0x000155c0
        /*0988*/ 	.word	0x00000005
        /*098c*/ 	.word	0x0000e068
        /*0990*/ 	.short	0x010a
        /*0992*/ 	.byte	0xff
	.zero		1


	//   ....[113]....
        /*0994*/ 	.word	0x00015620
        /*0998*/ 	.word	0x00000000
        /*099c*/ 	.word	0x0000e028
        /*09a0*/ 	.short	0x010a
        /*09a2*/ 	.byte	0xff
	.zero		1


	//   ....[114]....
        /*09a4*/ 	.word	0x00015680
        /*09a8*/ 	.word	0x00000005
        /*09ac*/ 	.word	0x0000e0a0
        /*09b0*/ 	.short	0x010a
        /*09b2*/ 	.byte	0xff
	.zero		1


	//   ....[115]....
        /*09b4*/ 	.word	0x000156e0
        /*09b8*/ 	.word	0x00000000
        /*09bc*/ 	.word	0x0000e058
        /*09c0*/ 	.short	0x010a
        /*09c2*/ 	.byte	0xff
	.zero		1


	//   ....[116]....
        /*09c4*/ 	.word	0x00015740
        /*09c8*/ 	.word	0x00000000
        /*09cc*/ 	.word	0x0000e020
        /*09d0*/ 	.short	0x010a
        /*09d2*/ 	.byte	0xff
	.zero		1


	//   ....[117]....
        /*09d4*/ 	.word	0x000157a0
        /*09d8*/ 	.word	0x00000000
        /*09dc*/ 	.word	0x0000e0a8
        /*09e0*/ 	.short	0x010a
        /*09e2*/ 	.byte	0xff
	.zero		1


	//   ....[118]....
        /*09e4*/ 	.word	0x00015800
        /*09e8*/ 	.word	0x00000000
        /*09ec*/ 	.word	0x0000e068
        /*09f0*/ 	.short	0x010a
        /*09f2*/ 	.byte	0xff
	.zero		1


	//   ....[119]....
        /*09f4*/ 	.word	0x00015860
        /*09f8*/ 	.word	0x00000000
        /*09fc*/ 	.word	0x0000e020
        /*0a00*/ 	.short	0x010a
        /*0a02*/ 	.byte	0xff
	.zero		1


	//   ....[120]....
        /*0a04*/ 	.word	0x000158c0
        /*0a08*/ 	.word	0x00000000
        /*0a0c*/ 	.word	0x0000e0a0
        /*0a10*/ 	.short	0x010a
        /*0a12*/ 	.byte	0xff
	.zero		1


	//   ....[121]....
        /*0a14*/ 	.word	0x00015920
        /*0a18*/ 	.word	0x00000000
        /*0a1c*/ 	.word	0x0000e058
        /*0a20*/ 	.short	0x010a
        /*0a22*/ 	.byte	0xff
	.zero		1


	//   ....[122]....
        /*0a24*/ 	.word	0x00015980
        /*0a28*/ 	.word	0x00000000
        /*0a2c*/ 	.word	0x0000e0a8
        /*0a30*/ 	.short	0x010a
        /*0a32*/ 	.byte	0xff
	.zero		1


	//   ....[123]....
        /*0a34*/ 	.word	0x000159e0
        /*0a38*/ 	.word	0x00000000
        /*0a3c*/ 	.word	0x0000e068
        /*0a40*/ 	.short	0x010a
        /*0a42*/ 	.byte	0xff
	.zero		1


	//   ....[124]....
        /*0a44*/ 	.word	0x00015a30
        /*0a48*/ 	.word	0x00000011
        /*0a4c*/ 	.word	0x0000e0c0
        /*0a50*/ 	.short	0x010a
        /*0a52*/ 	.byte	0xff
	.zero		1


	//   ....[125]....
        /*0a54*/ 	.word	0x00015a80
        /*0a58*/ 	.word	0x00000011
        /*0a5c*/ 	.word	0x0000e0c8
        /*0a60*/ 	.short	0x010a
        /*0a62*/ 	.byte	0xff
	.zero		1


	//   ....[126]....
        /*0a64*/ 	.word	0x00015ae0
        /*0a68*/ 	.word	0x00000000
        /*0a6c*/ 	.word	0x0000e070
        /*0a70*/ 	.short	0x010a
        /*0a72*/ 	.byte	0xff
	.zero		1


	//   ....[127]....
        /*0a74*/ 	.word	0x00015b40
        /*0a78*/ 	.word	0x00000000
        /*0a7c*/ 	.word	0x0000e080
        /*0a80*/ 	.short	0x010a
        /*0a82*/ 	.byte	0xff
	.zero		1


	//   ....[128]....
        /*0a84*/ 	.word	0x00015ba0
        /*0a88*/ 	.word	0x00000000
        /*0a8c*/ 	.word	0x0000e070
        /*0a90*/ 	.short	0x010a
        /*0a92*/ 	.byte	0xff
	.zero		1


	//   ....[129]....
        /*0a94*/ 	.word	0x00015c00
        /*0a98*/ 	.word	0x00000000
        /*0a9c*/ 	.word	0x0000e090
        /*0aa0*/ 	.short	0x010a
        /*0aa2*/ 	.byte	0xff
	.zero		1


	//   ....[130]....
        /*0aa4*/ 	.word	0x00015c60
        /*0aa8*/ 	.word	0x00000000
        /*0aac*/ 	.word	0x0000e080
        /*0ab0*/ 	.short	0x010a
        /*0ab2*/ 	.byte	0xff
	.zero		1


	//   ....[131]....
        /*0ab4*/ 	.word	0x00015cc0
        /*0ab8*/ 	.word	0x00000000
        /*0abc*/ 	.word	0x0000e098
        /*0ac0*/ 	.short	0x010a
        /*0ac2*/ 	.byte	0xff
	.zero		1


	//   ....[132]....
        /*0ac4*/ 	.word	0x00015d20
        /*0ac8*/ 	.word	0x00000000
        /*0acc*/ 	.word	0x0000e070
        /*0ad0*/ 	.short	0x010a
        /*0ad2*/ 	.byte	0xff
	.zero		1


	//   ....[133]....
        /*0ad4*/ 	.word	0x00015d80
        /*0ad8*/ 	.word	0x00000000
        /*0adc*/ 	.word	0x0000e090
        /*0ae0*/ 	.short	0x010a
        /*0ae2*/ 	.byte	0xff
	.zero		1


	//   ....[134]....
        /*0ae4*/ 	.word	0x00015de0
        /*0ae8*/ 	.word	0x00000000
        /*0aec*/ 	.word	0x0000e0c0
        /*0af0*/ 	.short	0x010a
        /*0af2*/ 	.byte	0xff
	.zero		1


	//   ....[135]....
        /*0af4*/ 	.word	0x00015e40
        /*0af8*/ 	.word	0x00000000
        /*0afc*/ 	.word	0x0000e080
        /*0b00*/ 	.short	0x010a
        /*0b02*/ 	.byte	0xff
	.zero		1


	//   ....[136]....
        /*0b04*/ 	.word	0x00015ea0
        /*0b08*/ 	.word	0x00000000
        /*0b0c*/ 	.word	0x0000e098
        /*0b10*/ 	.short	0x010a
        /*0b12*/ 	.byte	0xff
	.zero		1


	//   ....[137]....
        /*0b14*/ 	.word	0x00015f00
        /*0b18*/ 	.word	0x00000000
        /*0b1c*/ 	.word	0x0000e0c8
        /*0b20*/ 	.short	0x010a
        /*0b22*/ 	.byte	0xff
	.zero		1


	//   ....[138]....
        /*0b24*/ 	.word	0x00015f60
        /*0b28*/ 	.word	0x00000000
        /*0b2c*/ 	.word	0x00000000
        /*0b30*/ 	.short	0x010a
        /*0b32*/ 	.byte	0xff
	.zero		1


	//   ....[139]....
        /*0b34*/ 	.word	0x00015fc0
        /*0b38*/ 	.word	0x00000000
        /*0b3c*/ 	.word	0x00000000
        /*0b40*/ 	.short	0x010a
        /*0b42*/ 	.byte	0xff
	.zero		1


	//   ....[140]....
        /*0b44*/ 	.word	0x00016020
        /*0b48*/ 	.word	0x00000004
        /*0b4c*/ 	.word	0x0000e0d0
        /*0b50*/ 	.short	0x010a
        /*0b52*/ 	.byte	0xff
	.zero		1


	//   ....[141]....
        /*0b54*/ 	.word	0x00016080
        /*0b58*/ 	.word	0x00000003
        /*0b5c*/ 	.word	0x00000000
        /*0b60*/ 	.short	0x010a
        /*0b62*/ 	.byte	0xff
	.zero		1


	//   ....[142]....
        /*0b64*/ 	.word	0x000160e0
        /*0b68*/ 	.word	0x00000000
        /*0b6c*/ 	.word	0x00000000
        /*0b70*/ 	.short	0x010a
        /*0b72*/ 	.byte	0xff
	.zero		1


	//   ....[143]....
        /*0b74*/ 	.word	0x00016140
        /*0b78*/ 	.word	0x00000000
        /*0b7c*/ 	.word	0x00000000
        /*0b80*/ 	.short	0x010a
        /*0b82*/ 	.byte	0xff
	.zero		1


	//   ....[144]....
        /*0b84*/ 	.word	0x000161a0
        /*0b88*/ 	.word	0x00000004
        /*0b8c*/ 	.word	0x0000e0d0
        /*0b90*/ 	.short	0x010a
        /*0b92*/ 	.byte	0xff
	.zero		1


	//   ....[145]....
        /*0b94*/ 	.word	0x00016200
        /*0b98*/ 	.word	0x00000003
        /*0b9c*/ 	.word	0x00000000
        /*0ba0*/ 	.short	0x010a
        /*0ba2*/ 	.byte	0xff
	.zero		1


	//   ....[146]....
        /*0ba4*/ 	.word	0x00016260
        /*0ba8*/ 	.word	0x00000000
        /*0bac*/ 	.word	0x00000000
        /*0bb0*/ 	.short	0x010a
        /*0bb2*/ 	.byte	0xff
	.zero		1


	//   ....[147]....
        /*0bb4*/ 	.word	0x000162c0
        /*0bb8*/ 	.word	0x00000000
        /*0bbc*/ 	.word	0x00000000
        /*0bc0*/ 	.short	0x010a
        /*0bc2*/ 	.byte	0xff
	.zero		1


	//   ....[148]....
        /*0bc4*/ 	.word	0x00016320
        /*0bc8*/ 	.word	0x00000000
        /*0bcc*/ 	.word	0x0000e010
        /*0bd0*/ 	.short	0x010a
        /*0bd2*/ 	.byte	0xff
	.zero		1


	//   ....[149]....
        /*0bd4*/ 	.word	0x00016380
        /*0bd8*/ 	.word	0x00000000
        /*0bdc*/ 	.word	0x0000e038
        /*0be0*/ 	.short	0x010a
        /*0be2*/ 	.byte	0xff
	.zero		1


	//   ....[150]....
        /*0be4*/ 	.word	0x000163e0
        /*0be8*/ 	.word	0x00000000
        /*0bec*/ 	.word	0x0000e018
        /*0bf0*/ 	.short	0x010a
        /*0bf2*/ 	.byte	0xff
	.zero		1


	//   ....[151]....
        /*0bf4*/ 	.word	0x00016440
        /*0bf8*/ 	.word	0x00000000
        /*0bfc*/ 	.word	0x0000e040
        /*0c00*/ 	.short	0x010a
        /*0c02*/ 	.byte	0xff
	.zero		1


	//   ....[152]....
        /*0c04*/ 	.word	0x000164a0
        /*0c08*/ 	.word	0x00000000
        /*0c0c*/ 	.word	0x0000e038
        /*0c10*/ 	.short	0x010a
        /*0c12*/ 	.byte	0xff
	.zero		1


	//   ....[153]....
        /*0c14*/ 	.word	0x00016500
        /*0c18*/ 	.word	0x00000000
        /*0c1c*/ 	.word	0x0000e038
        /*0c20*/ 	.short	0x010a
        /*0c22*/ 	.byte	0xff
	.zero		1


	//   ....[154]....
        /*0c24*/ 	.word	0x00016560
        /*0c28*/ 	.word	0x00000000
        /*0c2c*/ 	.word	0x0000e038
        /*0c30*/ 	.short	0x010a
        /*0c32*/ 	.byte	0xff
	.zero		1


	//   ....[155]....
        /*0c34*/ 	.word	0x000165c0
        /*0c38*/ 	.word	0x00000000
        /*0c3c*/ 	.word	0x0000e038
        /*0c40*/ 	.short	0x010a
        /*0c42*/ 	.byte	0xff
	.zero		1


	//   ....[156]....
        /*0c44*/ 	.word	0x00016620
        /*0c48*/ 	.word	0x00000000
        /*0c4c*/ 	.word	0x0000e038
        /*0c50*/ 	.short	0x010a
        /*0c52*/ 	.byte	0xff
	.zero		1


	//   ....[157]....
        /*0c54*/ 	.word	0x00016680
        /*0c58*/ 	.word	0x00000000
        /*0c5c*/ 	.word	0x0000e038
        /*0c60*/ 	.short	0x010a
        /*0c62*/ 	.byte	0xff
	.zero		1


	//   ....[158]....
        /*0c64*/ 	.word	0x000166e0
        /*0c68*/ 	.word	0x00000000
        /*0c6c*/ 	.word	0x0000e038
        /*0c70*/ 	.short	0x010a
        /*0c72*/ 	.byte	0xff
	.zero		1


	//   ....[159]....
        /*0c74*/ 	.word	0x00016740
        /*0c78*/ 	.word	0x00000000
        /*0c7c*/ 	.word	0x0000e038
        /*0c80*/ 	.short	0x010a
        /*0c82*/ 	.byte	0xff
	.zero		1


	//   ....[160]....
        /*0c84*/ 	.word	0x000167a0
        /*0c88*/ 	.word	0x00000000
        /*0c8c*/ 	.word	0x0000e038
        /*0c90*/ 	.short	0x010a
        /*0c92*/ 	.byte	0xff
	.zero		1


	//   ....[161]....
        /*0c94*/ 	.word	0x00016800
        /*0c98*/ 	.word	0x00000000
        /*0c9c*/ 	.word	0x0000e038
        /*0ca0*/ 	.short	0x010a
        /*0ca2*/ 	.byte	0xff
	.zero		1


	//   ....[162]....
        /*0ca4*/ 	.word	0x00016860
        /*0ca8*/ 	.word	0x00000000
        /*0cac*/ 	.word	0x0000e0b0
        /*0cb0*/ 	.short	0x010a
        /*0cb2*/ 	.byte	0xff
	.zero		1


	//   ....[163]....
        /*0cb4*/ 	.word	0x000168c0
        /*0cb8*/ 	.word	0x00000000
        /*0cbc*/ 	.word	0x0000e0b8
        /*0cc0*/ 	.short	0x010a
        /*0cc2*/ 	.byte	0xff
	.zero		1


	//----- nvinfo : EIATTR_NUM_MBARRIERS
	.align		4
.L_64:
        /*0cc4*/ 	.byte	0x03, 0x38
        /*0cc6*/ 	.short	0x001c


	//----- nvinfo : EIATTR_EXIT_INSTR_OFFSETS
	.align		4
        /*0cc8*/ 	.byte	0x04, 0x1c
        /*0cca*/ 	.short	(.L_66 - .L_65)


	//   ....[0]....
.L_65:
        /*0ccc*/ 	.word	0x000017d0


	//   ....[1]....
        /*0cd0*/ 	.word	0x00001a50


	//   ....[2]....
        /*0cd4*/ 	.word	0x00003890


	//   ....[3]....
        /*0cd8*/ 	.word	0x000038d0


	//   ....[4]....
        /*0cdc*/ 	.word	0x00003950


	//   ....[5]....
        /*0ce0*/ 	.word	0x00007930


	//   ....[6]....
        /*0ce4*/ 	.word	0x0000c8d0


	//   ....[7]....
        /*0ce8*/ 	.word	0x0000c970


	//   ....[8]....
        /*0cec*/ 	.word	0x00012d40


	//   ....[9]....
        /*0cf0*/ 	.word	0x00012dd0


	//   ....[10]....
        /*0cf4*/ 	.word	0x00012e70


	//   ....[11]....
        /*0cf8*/ 	.word	0x000137c0


	//   ....[12]....
        /*0cfc*/ 	.word	0x000148b0


	//   ....[13]....
        /*0d00*/ 	.word	0x00014cf0


	//   ....[14]....
        /*0d04*/ 	.word	0x00014d60


	//   ....[15]....
        /*0d08*/ 	.word	0x00015420


	//----- nvinfo : EIATTR_INDIRECT_BRANCH_TARGETS
	.align		4
.L_66:
        /*0d0c*/ 	.byte	0x04, 0x34
        /*0d0e*/ 	.short	(.L_68 - .L_67)


	//   ....[0]....
.L_67:
        /*0d10*/ 	.word	.L_x_464@srel
        /*0d14*/ 	.short	0x0
        /*0d16*/ 	.short	0x0
        /*0d18*/ 	.word	0x3
        /*0d1c*/ 	.word	.L_x_465@srel
        /*0d20*/ 	.word	.L_x_466@srel
        /*0d24*/ 	.word	.L_x_467@srel


	//----- nvinfo : EIATTR_MAX_THREADS
	.align		4
.L_68:
        /*0d28*/ 	.byte	0x04, 0x05
        /*0d2a*/ 	.short	(.L_70 - .L_69)
.L_69:
        /*0d2c*/ 	.word	0x00000200
        /*0d30*/ 	.word	0x00000001
        /*0d34*/ 	.word	0x00000001


	//----- nvinfo : EIATTR_CRS_STACK_SIZE
	.align		4
.L_70:
        /*0d38*/ 	.byte	0x04, 0x1e
        /*0d3a*/ 	.short	(.L_72 - .L_71)
.L_71:
        /*0d3c*/ 	.word	0x00000000


	//----- nvinfo : EIATTR_CBANK_PARAM_SIZE
	.align		4
.L_72:
        /*0d40*/ 	.byte	0x03, 0x19
        /*0d42*/ 	.short	0x0600


	//----- nvinfo : EIATTR_PARAM_CBANK
	.align		4
        /*0d44*/ 	.byte	0x04, 0x0a
        /*0d46*/ 	.short	(.L_74 - .L_73)
	.align		4
.L_73:
        /*0d48*/ 	.word	index@(.nv.constant0._ZN7cutlass13device_kernelINS_4fmha6kernel36Sm100FmhaFwdKernelTmaWarpspecializedIN4cute5tupleIJiiiNS5_IJNS5_IJiiEEEiEEEEEENS1_10collective38Sm100FmhaFwdMainloopTmaWarpspecializedINS_6half_tEffNS5_IJNS4_1CILi256EEENSC_ILi64EEESE_EEENS5_IJiNSC_ILi1EEES7_EEENS5_IJiSG_NS5_IJNS5_IJNSC_ILi0EEEiEEEiEEEEEESL_NS9_10CausalMaskILb1EEENS5_IJNSC_ILi2EEESG_SG_EEENSC_ILb0EEEEENS9_38Sm100FmhaFwdEpilogueTmaWarpspecializedISB_fNS5_IJNSC_ILi128EEESE_SE_EEESH_NS5_IJSG_S7_EEESQ_EENS2_23IndividualTileSchedulerENS2_41Sm100FmhaCtxKernelWarpspecializedScheduleEEEEEvNT_6ParamsE)
        /*0d4c*/ 	.short	0x0380
        /*0d4e*/ 	.short	0x0600


	//----- nvinfo : EIATTR_SW_WAR
	.align		4
.L_74:
        /*0d50*/ 	.byte	0x04, 0x36
        /*0d52*/ 	.short	(.L_76 - .L_75)
.L_75:
        /*0d54*/ 	.word	0x00000008
.L_76:


//--------------------- .nv.callgraph             --------------------------
	.section	.nv.callgraph,"",@"SHT_CUDA_CALLGRAPH"
	.align	4
	.sectionentsize	8
	.align		4
        /*0000*/ 	.word	0x00000000
	.align		4
        /*0004*/ 	.word	0xffffffff
	.align		4
        /*0008*/ 	.word	index@(_ZN7cutlass13device_kernelINS_4fmha6kernel36Sm100FmhaFwdKernelTmaWarpspecializedIN4cute5tupleIJiiiNS5_IJNS5_IJiiEEEiEEEEEENS1_10collective38Sm100FmhaFwdMainloopTmaWarpspecializedINS_6half_tEffNS5_IJNS4_1CILi256EEENSC_ILi64EEESE_EEENS5_IJiNSC_ILi1EEES7_EEENS5_IJiSG_NS5_IJNS5_IJNSC_ILi0EEEiEEEiEEEEEESL_NS9_10CausalMaskILb1EEENS5_IJNSC_ILi2EEESG_SG_EEENSC_ILb0EEEEENS9_38Sm100FmhaFwdEpilogueTmaWarpspecializedISB_fNS5_IJNSC_ILi128EEESE_SE_EEESH_NS5_IJSG_S7_EEESQ_EENS2_23IndividualTileSchedulerENS2_41Sm100FmhaCtxKernelWarpspecializedScheduleEEEEEvNT_6ParamsE)
	.align		4
        /*000c*/ 	.word	index@(__assertfail)
	.align		4
        /*0010*/ 	.word	index@(_ZN7cutlass13device_kernelINS_4fmha6kernel36Sm100FmhaFwdKernelTmaWarpspecializedIN4cute5tupleIJiiiNS5_IJNS5_IJiiEEEiEEEEEENS1_10collective38Sm100FmhaFwdMainloopTmaWarpspecializedINS_6half_tEffNS5_IJNS4_1CILi256EEENSC_ILi64EEESE_EEENS5_IJiNSC_ILi1EEES7_EEENS5_IJiSG_NS5_IJNS5_IJNSC_ILi0EEEiEEEiEEEEEESL_NS9_10CausalMaskILb1EEENS5_IJNSC_ILi2EEESG_SG_EEENSC_ILb0EEEEENS9_38Sm100FmhaFwdEpilogueTmaWarpspecializedISB_fNS5_IJNSC_ILi128EEESE_SE_EEESH_NS5_IJSG_S7_EEESQ_EENS2_23IndividualTileSchedulerENS2_41Sm100FmhaCtxKernelWarpspecializedScheduleEEEEEvNT_6ParamsE)
	.align		4
        /*0014*/ 	.word	index@(vprintf)
	.align		4
        /*0018*/ 	.word	0x00000000
	.align		4
        /*001c*/ 	.word	0xfffffffe
	.align		4
        /*0020*/ 	.word	0x00000000
	.align		4
        /*0024*/ 	.word	0xfffffffd
	.align		4
        /*0028*/ 	.word	0x00000000
	.align		4
        /*002c*/ 	.word	0xfffffffc


//--------------------- .nv.constant4             --------------------------
	.section	.nv.constant4,"a",@progbits
	.align	8
	.align		8
.nv.constant4:
        /*0000*/ 	.dword	vprintf
	.align		8
        /*0008*/ 	.dword	__assertfail
	.align		8
        /*0010*/ 	.dword	__unnamed_1
	.align		8
        /*0018*/ 	.dword	__unnamed_2
	.align		8
        /*0020*/ 	.dword	__unnamed_3
	.align		8
        /*0028*/ 	.dword	__unnamed_4
	.align		8
        /*0030*/ 	.dword	__unnamed_5
	.align		8
        /*0038*/ 	.dword	__unnamed_6
	.align		8
        /*0040*/ 	.dword	__unnamed_7
	.align		8
        /*0048*/ 	.dword	_ZN39_INTERNAL_981a99f7_4_k_cu_9965ba91_32764cuda3std3__45__cpo5beginE
	.align		8
        /*0050*/ 	.dword	_ZN39_INTERNAL_981a99f7_4_k_cu_9965ba91_32764cuda3std3__45__cpo3endE
	.align		8
        /*0058*/ 	.dword	_ZN39_INTERNAL_981a99f7_4_k_cu_9965ba91_32764cuda3std3__45__cpo6cbeginE
	.align		8
        /*0060*/ 	.dword	_ZN39_INTERNAL_981a99f7_4_k_cu_9965ba91_32764cuda3std3__45__cpo4cendE
	.align		8
        /*0068*/ 	.dword	_ZN39_INTERNAL_981a99f7_4_k_cu_9965ba91_32764cuda3std3__441_GLOBAL__N__981a99f7_4_k_cu_9965ba91_32766ignoreE
	.align		8
        /*0070*/ 	.dword	_ZN39_INTERNAL_981a99f7_4_k_cu_9965ba91_32764cuda3std3__419piecewise_constructE
	.align		8
        /*0078*/ 	.dword	_ZN39_INTERNAL_981a99f7_4_k_cu_9965ba91_32764cuda3std3__48in_placeE
	.align		8
        /*0080*/ 	.dword	_ZN39_INTERNAL_981a99f7_4_k_cu_9965ba91_32764cuda3std6ranges3__45__cpo4swapE
	.align		8
        /*0088*/ 	.dword	_ZN39_INTERNAL_981a99f7_4_k_cu_9965ba91_32764cuda3std6ranges3__45__cpo9iter_moveE
	.align		8
        /*0090*/ 	.dword	_ZN39_INTERNAL_981a99f7_4_k_cu_9965ba91_32764cute7productE
	.align		8
        /*0098*/ 	.dword	_ZN39_INTERNAL_981a99f7_4_k_cu_9965ba91_32764cute1_E
	.align		8
        /*00a0*/ 	.dword	$str$22
	.align		8
        /*00a8*/ 	.dword	$str$23
	.align		8
        /*00b0*/ 	.dword	$str$26
	.align		8
        /*00b8*/ 	.dword	$str$27
	.align		8
        /*00c0*/ 	.dword	$str$28
	.align		8
        /*00c8*/ 	.dword	$str$29
	.align		8
        /*00d0*/ 	.dword	$str$30
	.align		8
        /*00d8*/ 	.dword	$str$31
	.align		8
        /*00e0*/ 	.dword	$str$32
	.align		8
        /*00e8*/ 	.dword	$str$33
	.align		8
        /*00f0*/ 	.dword	$str$34
	.align		8
        /*00f8*/ 	.dword	$str$35
	.align		8
        /*0100*/ 	.dword	$str$36
	.align		8
        /*0108*/ 	.dword	$str$37


//--------------------- .nv.constant2._ZN7cutlass13device_kernelINS_4fmha6kernel36Sm100FmhaFwdKernelTmaWarpspecializedIN4cute5tupleIJiiiNS5_IJNS5_IJiiEEEiEEEEEENS1_10collective38Sm100FmhaFwdMainloopTmaWarpspecializedINS_6half_tEffNS5_IJNS4_1CILi256EEENSC_ILi64EEESE_EEENS5_IJiNSC_ILi1EEES7_EEENS5_IJiSG_NS5_IJNS5_IJNSC_ILi0EEEiEEEiEEEEEESL_NS9_10CausalMaskILb1EEENS5_IJNSC_ILi2EEESG_SG_EEENSC_ILb0EEEEENS9_38Sm100FmhaFwdEpilogueTmaWarpspecializedISB_fNS5_IJNSC_ILi128EEESE_SE_EEESH_NS5_IJSG_S7_EEESQ_EENS2_23IndividualTileSchedulerENS2_41Sm100FmhaCtxKernelWarpspecializedScheduleEEEEEvNT_6ParamsE --------------------------
	.section	.nv.constant2._ZN7cutlass13device_kernelINS_4fmha6kernel36Sm100FmhaFwdKernelTmaWarpspecializedIN4cute5tupleIJiiiNS5_IJNS5_IJiiEEEiEEEEEENS1_10collective38Sm100FmhaFwdMainloopTmaWarpspecializedINS_6half_tEffNS5_IJNS4_1CILi256EEENSC_ILi64EEESE_EEENS5_IJiNSC_ILi1EEES7_EEENS5_IJiSG_NS5_IJNS5_IJNSC_ILi0EEEiEEEiEEEEEESL_NS9_10CausalMaskILb1EEENS5_IJNSC_ILi2EEESG_SG_EEENSC_ILb0EEEEENS9_38Sm100FmhaFwdEpilogueTmaWarpspecializedISB_fNS5_IJNSC_ILi128EEESE_SE_EEESH_NS5_IJSG_S7_EEESQ_EENS2_23IndividualTileSchedulerENS2_41Sm100FmhaCtxKernelWarpspecializedScheduleEEEEEvNT_6ParamsE,"a",@progbits
	.sectionflags	@""
	.align	4
.nv.constant2._ZN7cutlass13device_kernelINS_4fmha6kernel36Sm100FmhaFwdKernelTmaWarpspecializedIN4cute5tupleIJiiiNS5_IJNS5_IJiiEEEiEEEEEENS1_10collective38Sm100FmhaFwdMainloopTmaWarpspecializedINS_6half_tEffNS5_IJNS4_1CILi256EEENSC_ILi64EEESE_EEENS5_IJiNSC_ILi1EEES7_EEENS5_IJiSG_NS5_IJNS5_IJNSC_ILi0EEEiEEEiEEEEEESL_NS9_10CausalMaskILb1EEENS5_IJNSC_ILi2EEESG_SG_EEENSC_ILb0EEEEENS9_38Sm100FmhaFwdEpilogueTmaWarpspecializedISB_fNS5_IJNSC_ILi128EEESE_SE_EEESH_NS5_IJSG_S7_EEESQ_EENS2_23IndividualTileSchedulerENS2_41Sm100FmhaCtxKernelWarpspecializedScheduleEEEEEvNT_6ParamsE:
        /*0000*/ 	.byte	0xe0, 0x2d, 0x01, 0x00, 0x00, 0x4d, 0x01, 0x00, 0xb0, 0x2d, 0x01, 0x00


//--------------------- .text._ZN7cutlass13device_kernelINS_4fmha6kernel36Sm100FmhaFwdKernelTmaWarpspecializedIN4cute5tupleIJiiiNS5_IJNS5_IJiiEEEiEEEEEENS1_10collective38Sm100FmhaFwdMainloopTmaWarpspecializedINS_6half_tEffNS5_IJNS4_1CILi256EEENSC_ILi64EEESE_EEENS5_IJiNSC_ILi1EEES7_EEENS5_IJiSG_NS5_IJNS5_IJNSC_ILi0EEEiEEEiEEEEEESL_NS9_10CausalMaskILb1EEENS5_IJNSC_ILi2EEESG_SG_EEENSC_ILb0EEEEENS9_38Sm100FmhaFwdEpilogueTmaWarpspecializedISB_fNS5_IJNSC_ILi128EEESE_SE_EEESH_NS5_IJSG_S7_EEESQ_EENS2_23IndividualTileSchedulerENS2_41Sm100FmhaCtxKernelWarpspecializedScheduleEEEEEvNT_6ParamsE --------------------------
	.section	.text._ZN7cutlass13device_kernelINS_4fmha6kernel36Sm100FmhaFwdKernelTmaWarpspecializedIN4cute5tupleIJiiiNS5_IJNS5_IJiiEEEiEEEEEENS1_10collective38Sm100FmhaFwdMainloopTmaWarpspecializedINS_6half_tEffNS5_IJNS4_1CILi256EEENSC_ILi64EEESE_EEENS5_IJiNSC_ILi1EEES7_EEENS5_IJiSG_NS5_IJNS5_IJNSC_ILi0EEEiEEEiEEEEEESL_NS9_10CausalMaskILb1EEENS5_IJNSC_ILi2EEESG_SG_EEENSC_ILb0EEEEENS9_38Sm100FmhaFwdEpilogueTmaWarpspecializedISB_fNS5_IJNSC_ILi128EEESE_SE_EEESH_NS5_IJSG_S7_EEESQ_EENS2_23IndividualTileSchedulerENS2_41Sm100FmhaCtxKernelWarpspecializedScheduleEEEEEvNT_6ParamsE,"ax",@progbits
	.align	128
.text._ZN7cutlass13device_kernelINS_4fmha6kernel36Sm100FmhaFwdKernelTmaWarpspecializedIN4cute5tupleIJiiiNS5_IJNS5_IJiiEEEiEEEEEENS1_10collective38Sm100FmhaFwdMainloopTmaWarpspecializedINS_6half_tEffNS5_IJNS4_1CILi256EEENSC_ILi64EEESE_EEENS5_IJiNSC_ILi1EEES7_EEENS5_IJiSG_NS5_IJNS5_IJNSC_ILi0EEEiEEEiEEEEEESL_NS9_10CausalMaskILb1EEENS5_IJNSC_ILi2EEESG_SG_EEENSC_ILb0EEEEENS9_38Sm100FmhaFwdEpilogueTmaWarpspecializedISB_fNS5_IJNSC_ILi128EEESE_SE_EEESH_NS5_IJSG_S7_EEESQ_EENS2_23IndividualTileSchedulerENS2_41Sm100FmhaCtxKernelWarpspecializedScheduleEEEEEvNT_6ParamsE:
        .type           _ZN7cutlass13device_kernelINS_4fmha6kernel36Sm100FmhaFwdKernelTmaWarpspecializedIN4cute5tupleIJiiiNS5_IJNS5_IJiiEEEiEEEEEENS1_10collective38Sm100FmhaFwdMainloopTmaWarpspecializedINS_6half_tEffNS5_IJNS4_1CILi256EEENSC_ILi64EEESE_EEENS5_IJiNSC_ILi1EEES7_EEENS5_IJiSG_NS5_IJNS5_IJNSC_ILi0EEEiEEEiEEEEEESL_NS9_10CausalMaskILb1EEENS5_IJNSC_ILi2EEESG_SG_EEENSC_ILb0EEEEENS9_38Sm100FmhaFwdEpilogueTmaWarpspecializedISB_fNS5_IJNSC_ILi128EEESE_SE_EEESH_NS5_IJSG_S7_EEESQ_EENS2_23IndividualTileSchedulerENS2_41Sm100FmhaCtxKernelWarpspecializedScheduleEEEEEvNT_6ParamsE,@function
        .size           _ZN7cutlass13device_kernelINS_4fmha6kernel36Sm100FmhaFwdKernelTmaWarpspecializedIN4cute5tupleIJiiiNS5_IJNS5_IJiiEEEiEEEEEENS1_10collective38Sm100FmhaFwdMainloopTmaWarpspecializedINS_6half_tEffNS5_IJNS4_1CILi256EEENSC_ILi64EEESE_EEENS5_IJiNSC_ILi1EEES7_EEENS5_IJiSG_NS5_IJNS5_IJNSC_ILi0EEEiEEEiEEEEEESL_NS9_10CausalMaskILb1EEENS5_IJNSC_ILi2EEESG_SG_EEENSC_ILb0EEEEENS9_38Sm100FmhaFwdEpilogueTmaWarpspecializedISB_fNS5_IJNSC_ILi128EEESE_SE_EEESH_NS5_IJSG_S7_EEESQ_EENS2_23IndividualTileSchedulerENS2_41Sm100FmhaCtxKernelWarpspecializedScheduleEEEEEvNT_6ParamsE,(.L_x_468 - _ZN7cutlass13device_kernelINS_4fmha6kernel36Sm100FmhaFwdKernelTmaWarpspecializedIN4cute5tupleIJiiiNS5_IJNS5_IJiiEEEiEEEEEENS1_10collective38Sm100FmhaFwdMainloopTmaWarpspecializedINS_6half_tEffNS5_IJNS4_1CILi256EEENSC_ILi64EEESE_EEENS5_IJiNSC_ILi1EEES7_EEENS5_IJiSG_NS5_IJNS5_IJNSC_ILi0EEEiEEEiEEEEEESL_NS9_10CausalMaskILb1EEENS5_IJNSC_ILi2EEESG_SG_EEENSC_ILb0EEEEENS9_38Sm100FmhaFwdEpilogueTmaWarpspecializedISB_fNS5_IJNSC_ILi128EEESE_SE_EEESH_NS5_IJSG_S7_EEESQ_EENS2_23IndividualTileSchedulerENS2_41Sm100FmhaCtxKernelWarpspecializedScheduleEEEEEvNT_6ParamsE)
        .other          _ZN7cutlass13device_kernelINS_4fmha6kernel36Sm100FmhaFwdKernelTmaWarpspecializedIN4cute5tupleIJiiiNS5_IJNS5_IJiiEEEiEEEEEENS1_10collective38Sm100FmhaFwdMainloopTmaWarpspecializedINS_6half_tEffNS5_IJNS4_1CILi256EEENSC_ILi64EEESE_EEENS5_IJiNSC_ILi1EEES7_EEENS5_IJiSG_NS5_IJNS5_IJNSC_ILi0EEEiEEEiEEEEEESL_NS9_10CausalMaskILb1EEENS5_IJNSC_ILi2EEESG_SG_EEENSC_ILb0EEEEENS9_38Sm100FmhaFwdEpilogueTmaWarpspecializedISB_fNS5_IJNSC_ILi128EEESE_SE_EEESH_NS5_IJSG_S7_EEESQ_EENS2_23IndividualTileSchedulerENS2_41Sm100FmhaCtxKernelWarpspecializedScheduleEEEEEvNT_6ParamsE,@"STO_CUDA_ENTRY STV_DEFAULT"
_ZN7cutlass13device_kernelINS_4fmha6kernel36Sm100FmhaFwdKernelTmaWarpspecializedIN4cute5tupleIJiiiNS5_IJNS5_IJiiEEEiEEEEEENS1_10collective38Sm100FmhaFwdMainloopTmaWarpspecializedINS_6half_tEffNS5_IJNS4_1CILi256EEENSC_ILi64EEESE_EEENS5_IJiNSC_ILi1EEES7_EEENS5_IJiSG_NS5_IJNS5_IJNSC_ILi0EEEiEEEiEEEEEESL_NS9_10CausalMaskILb1EEENS5_IJNSC_ILi2EEESG_SG_EEENSC_ILb0EEEEENS9_38Sm100FmhaFwdEpilogueTmaWarpspecializedISB_fNS5_IJNSC_ILi128EEESE_SE_EEESH_NS5_IJSG_S7_EEESQ_EENS2_23IndividualTileSchedulerENS2_41Sm100FmhaCtxKernelWarpspecializedScheduleEEEEEvNT_6ParamsE:
[----:B------:R-:W1:Y:S02]  /*0000*/  LDC R1, c[0x0][0x37c] ;  /* 0x0000df00ff017b82 */ /* 0x000e640000000800 */
[----:B-1----:R-:W-:-:S04]  /*0010*/  IADD3 R1, PT, PT, R1, -0x18, RZ ;  /* 0xffffffe801017810 */ /* 0x002fc80007ffe0ff */
[----:B------:R-:W-:Y:S01]  /*0020*/  R2UR UR40, R1 ;  /* 0x00000000012872ca */ /* 0x000fe200000e0000 */
[----:B------:R-:W1:Y:S01]  /*0030*/  S2R R16, SR_TID.X ;  /* 0x0000000000107919 */ /* 0x000e620000002100 */
[----:B------:R-:W2:Y:S01]  /*0040*/  LDCU UR4, c[0x0][0x2f8] ;  /* 0x00005f00ff0477ac */ /* 0x000ea20008000800 */
[----:B------:R-:W3:Y:S01]  /*0050*/  LDCU UR39, c[0x0][0x2fc] ;  /* 0x00005f80ff2777ac */ /* 0x000ee20008000800 */
[----:B------:R-:W-:Y:S02]  /*0060*/  UPLOP3.LUT UP3, UPT, UPT, UPT, UPT, 0x40, 0x4 ;  /* 0x000000000004789c */ /* 0x000fe40003f6e870 */
[----:B------:R-:W-:Y:S02]  /*0070*/  UPLOP3.LUT UP1, UPT, UPT, UPT, UPT, 0x80, 0x8 ;  /* 0x000000000008789c */ /* 0x000fe40003f2f070 */
[----:B------:R-:W-:Y:S02]  /*0080*/  UPLOP3.LUT UP0, UPT, UPT, UPT, UPT, 0x40, 0x4 ;  /* 0x000000000004789c */ /* 0x000fe40003f0e870 */
[----:B------:R-:W-:-:S02]  /*0090*/  UPLOP3.LUT UP6, UPT, UPT, UPT, UPT, 0x40, 0x4 ;  /* 0x000000000004789c */ /* 0x000fc40003fce870 */
[----:B------:R-:W-:Y:S02]  /*00a0*/  UPLOP3.LUT UP5, UPT, UPT, UPT, UPT, 0x40, 0x4 ;  /* 0x000000000004789c */ /* 0x000fe40003fae870 */
[----:B--2---:R-:W-:Y:S02]  /*00b0*/  UIADD3 UR40, UP2, UPT, UR40, UR4, URZ ;  /* 0x0000000428287290 */ /* 0x004fe4000ff5e0ff */
[----:B------:R-:W-:Y:S02]  /*00c0*/  UP2UR UR38, UPR, URZ, 0x8 ;  /* 0x00000008ff267883 */ /* 0x000fe40008000000 */
[----:B---3--:R-:W-:Y:S02]  /*00d0*/  UIADD3.X UR39, UPT, UPT, URZ, UR39, URZ, UP2, !UPT ;  /* 0x00000027ff277290 */ /* 0x008fe400097fe4ff */
[----:B------:R-:W-:Y:S02]  /*00e0*/  UPLOP3.LUT UP2, UPT, UPT, UPT, UPT, 0x80, 0x8 ;  /* 0x000000000008789c */ /* 0x000fe40003f4f070 */
[----:B------:R-:W-:-:S02]  /*00f0*/  UPLOP3.LUT UP4, UPT, UPT, UPT, UPT, 0x40, 0x4 ;  /* 0x000000000004789c */ /* 0x000fc40003f8e870 */
[----:B------:R-:W-:Y:S01]  /*0100*/  UP2UR UR62, UPR, URZ, 0x4 ;  /* 0x00000004ff3e7883 */ /* 0x000fe20008000000 */
[----:B-1----:R-:W-:-:S05]  /*0110*/  SHF.R.U32.HI R62, RZ, 0x5, R16 ;  /* 0x00000005ff3e7819 */ /* 0x002fca0000011610 */
[----:B------:R-:W1:Y:S02]  /*0120*/  SHFL.IDX PT, R0, R62, RZ, 0x1f ;  /* 0x00001fff3e007589 */ /* 0x000e6400000e0000 */
[----:B-1----:R-:W-:-:S04]  /*0130*/  SHF.R.S32.HI R3, RZ, 0x1f, R0 ;  /* 0x0000001fff037819 */ /* 0x002fc80000011400 */
[----:B------:R-:W-:-:S04]  /*0140*/  LEA.HI R2, R3, R0, RZ, 0x2 ;  /* 0x0000000003027211 */ /* 0x000fc800078f10ff */
[----:B------:R-:W-:-:S04]  /*0150*/  SHF.R.S32.HI R2, RZ, 0x2, R2 ;  /* 0x00000002ff027819 */ /* 0x000fc80000011402 */
[----:B------:R-:W-:-:S13]  /*0160*/  ISETP.NE.AND P0, PT, R2, RZ, PT ;  /* 0x000000ff0200720c */ /* 0x000fda0003f05270 */
[----:B------:R-:W-:Y:S05]  /*0170*/  @!P0 BRA `(.L_x_0) ;  /* 0x0000000400248947 */ /* 0x000fea0003800000 */
[----:B------:R-:W-:-:S13]  /*0180*/  ISETP.NE.AND P0, PT, R2, 0x2, PT ;  /* 0x000000020200780c */ /* 0x000fda0003f05270 */
[----:B------:R-:W-:Y:S05]  /*0190*/  @!P0 BRA `(.L_x_1) ;  /* 0x0000000000f48947 */ /* 0x000fea0003800000 */
[----:B------:R-:W-:-:S13]  /*01a0*/  ISETP.NE.AND P0, PT, R2, 0x1, PT ;  /* 0x000000010200780c */ /* 0x000fda0003f05270 */
[----:B------:R-:W-:Y:S05]  /*01b0*/  @P0 BRA `(.L_x_2) ;  /* 0x00000000002c0947 */ /* 0x000fea0003800000 */
[----:B------:R-:W-:Y:S01]  /*01c0*/  HFMA2 R2, -RZ, RZ, 0, 5.9604644775390625e-08 ;  /* 0x00000001ff027431 */ /* 0x000fe200000001ff */
[----:B------:R-:W-:Y:S02]  /*01d0*/  UPLOP3.LUT UP3, UPT, UPT, UPT, UPT, 0x40, 0x4 ;  /* 0x000000000004789c */ /* 0x000fe40003f6e870 */
[----:B------:R-:W-:Y:S02]  /*01e0*/  UPLOP3.LUT UP2, UPT, UPT, UPT, UPT, 0x40, 0x4 ;  /* 0x000000000004789c */ /* 0x000fe40003f4e870 */
[----:B------:R-:W-:Y:S02]  /*01f0*/  UPLOP3.LUT UP1, UPT, UPT, UPT, UPT, 0x80, 0x8 ;  /* 0x000000000008789c */ /* 0x000fe40003f2f070 */
[----:B------:R-:W-:Y:S02]  /*0200*/  UPLOP3.LUT UP0, UPT, UPT, UPT, UPT, 0x40, 0x4 ;  /* 0x000000000004789c */ /* 0x000fe40003f0e870 */
[----:B------:R-:W-:Y:S02]  /*0210*/  UPLOP3.LUT UP6, UPT, UPT, UPT, UPT, 0x40, 0x4 ;  /* 0x000000000004789c */ /* 0x000fe40003fce870 */
[----:B------:R-:W-:-:S02]  /*0220*/  UPLOP3.LUT UP5, UPT, UPT, UPT, UPT, 0x40, 0x4 ;  /* 0x000000000004789c */ /* 0x000fc40003fae870 */
[----:B------:R-:W-:Y:S02]  /*0230*/  UPLOP3.LUT UP4, UPT, UPT, UPT, UPT, 0x80, 0x8 ;  /* 0x000000000008789c */ /* 0x000fe40003f8f070 */
[----:B------:R-:W-:Y:S02]  /*0240*/  UP2UR UR38, UPR, URZ, 0x8 ;  /* 0x00000008ff267883 */ /* 0x000fe40008000000 */
[----:B------:R-:W-:Y:S01]  /*0250*/  UP2UR UR62, UPR, URZ, 0x4 ;  /* 0x00000004ff3e7883 */ /* 0x000fe20008000000 */
[----:B------:R-:W-:Y:S11]  /*0260*/  BRA `(.L_x_0) ;  /* 0x0000000000e87947 */ /* 0x000ff60003800000 */
.L_x_2:
[----:B------:R-:W-:Y:S01]  /*0270*/  ISETP.NE.AND P0, PT, R0, 0xc, PT ;  /* 0x0000000c0000780c */ /* 0x000fe20003f05270 */
[----:B------:R-:W-:Y:S01]  /*0280*/  UPLOP3.LUT UP2, UPT, UPT, UPT, UPT, 0x40, 0x4 ;  /* 0x000000000004789c */ /* 0x000fe20003f4e870 */
[----:B------:R-:W-:Y:S01]  /*0290*/  HFMA2 R2, -RZ, RZ, 0, 1.78813934326171875e-07 ;  /* 0x00000003ff027431 */ /* 0x000fe200000001ff */
[----:B------:R-:W-:Y:S02]  /*02a0*/  UPLOP3.LUT UP1, UPT, UPT, UPT, UPT, 0x80, 0x8 ;  /* 0x000000000008789c */ /* 0x000fe40003f2f070 */
[----:B------:R-:W-:Y:S02]  /*02b0*/  UP2UR UR38, UPR, URZ, 0x4 ;  /* 0x00000004ff267883 */ /* 0x000fe40008000000 */
[----:B------:R-:W-:Y:S02]  /*02c0*/  UPLOP3.LUT UP2, UPT, UPT, UPT, UPT, 0x40, 0x4 ;  /* 0x000000000004789c */ /* 0x000fe40003f4e870 */
[----:B------:R-:W-:Y:S02]  /*02d0*/  UPLOP3.LUT UP0, UPT, UPT, UPT, UPT, 0x40, 0x4 ;  /* 0x000000000004789c */ /* 0x000fe40003f0e870 */
[----:B------:R-:W-:-:S02]  /*02e0*/  UPLOP3.LUT UP6, UPT, UPT, UPT, UPT, 0x40, 0x4 ;  /* 0x000000000004789c */ /* 0x000fc40003fce870 */
[----:B------:R-:W-:Y:S02]  /*02f0*/  UPLOP3.LUT UP5, UPT, UPT, UPT, UPT, 0x80, 0x8 ;  /* 0x000000000008789c */ /* 0x000fe40003faf070 */
[----:B------:R-:W-:Y:S02]  /*0300*/  UPLOP3.LUT UP4, UPT, UPT, UPT, UPT, 0x40, 0x4 ;  /* 0x000000000004789c */ /* 0x000fe40003f8e870 */
[----:B------:R-:W-:Y:S01]  /*0310*/  UP2UR UR62, UPR, URZ, 0x4 ;  /* 0x00000004ff3e7883 */ /* 0x000fe20008000000 */
[----:B------:R-:W-:Y:S11]  /*0320*/  @!P0 BRA `(.L_x_0) ;  /* 0x0000000000b88947 */ /* 0x000ff60003800000 */
[----:B------:R-:W-:-:S13]  /*0330*/  ISETP.NE.AND P0, PT, R0, 0xe, PT ;  /* 0x0000000e0000780c */ /* 0x000fda0003f05270 */
[----:B------:R-:W-:Y:S05]  /*0340*/  @!P0 BRA `(.L_x_3) ;  /* 0x00000000005c8947 */ /* 0x000fea0003800000 */
[----:B------:R-:W-:-:S13]  /*0350*/  ISETP.NE.AND P0, PT, R0, 0xd, PT ;  /* 0x0000000d0000780c */ /* 0x000fda0003f05270 */
[----:B------:R-:W-:Y:S05]  /*0360*/  @P0 BRA `(.L_x_4) ;  /* 0x00000000002c0947 */ /* 0x000fea0003800000 */
[----:B------:R-:W-:Y:S01]  /*0370*/  HFMA2 R2, -RZ, RZ, 0, 2.384185791015625e-07 ;  /* 0x00000004ff027431 */ /* 0x000fe200000001ff */
        /* <DEDUP_REMOVED lines=10> */
.L_x_4:
[----:B------:R-:W-:Y:S01]  /*0420*/  HFMA2 R2, -RZ, RZ, 0, 3.5762786865234375e-07 ;  /* 0x00000006ff027431 */ /* 0x000fe200000001ff */
[----:B------:R-:W-:Y:S02]  /*0430*/  UPLOP3.LUT UP3, UPT, UPT, UPT, UPT, 0x40, 0x4 ;  /* 0x000000000004789c */ /* 0x000fe40003f6e870 */
[----:B------:R-:W-:Y:S02]  /*0440*/  UPLOP3.LUT UP2, UPT, UPT, UPT, UPT, 0x40, 0x4 ;  /* 0x000000000004789c */ /* 0x000fe40003f4e870 */
[----:B------:R-:W-:Y:S02]  /*0450*/  UPLOP3.LUT UP0, UPT, UPT, UPT, UPT, 0x40, 0x4 ;  /* 0x000000000004789c */ /* 0x000fe40003f0e870 */
[----:B------:R-:W-:Y:S02]  /*0460*/  UPLOP3.LUT UP6, UPT, UPT, UPT, UPT, 0x40, 0x4 ;  /* 0x000000000004789c */ /* 0x000fe40003fce870 */
[----:B------:R-:W-:Y:S02]  /*0470*/  UPLOP3.LUT UP5, UPT, UPT, UPT, UPT, 0x40, 0x4 ;  /* 0x000000000004789c */ /* 0x000fe40003fae870 */
[----:B------:R-:W-:-:S02]  /*0480*/  UPLOP3.LUT UP4, UPT, UPT, UPT, UPT, 0x40, 0x4 ;  /* 0x000000000004789c */ /* 0x000fc40003f8e870 */
[----:B------:R-:W-:Y:S02]  /*0490*/  UP2UR UR38, UPR, URZ, 0x8 ;  /* 0x00000008ff267883 */ /* 0x000fe40008000000 */
[----:B------:R-:W-:Y:S01]  /*04a0*/  UP2UR UR62, UPR, URZ, 0x4 ;  /* 0x00000004ff3e7883 */ /* 0x000fe20008000000 */
[----:B------:R-:W-:Y:S11]  /*04b0*/  BRA `(.L_x_0) ;  /* 0x0000000000547947 */ /* 0x000ff60003800000 */
.L_x_3:
[----:B------:R-:W-:Y:S01]  /*04c0*/  HFMA2 R2, -RZ, RZ, 0, 2.98023223876953125e-07 ;  /* 0x00000005ff027431 */ /* 0x000fe200000001ff */
        /* <DEDUP_REMOVED lines=10> */
.L_x_1:
[----:B------:R-:W-:Y:S01]  /*0570*/  HFMA2 R2, -RZ, RZ, 0, 1.1920928955078125e-07 ;  /* 0x00000002ff027431 */ /* 0x000fe200000001ff */
        /* <DEDUP_REMOVED lines=8> */
[----:B------:R-:W-:-:S12]  /*0600*/  UP2UR UR62, UPR, URZ, 0x4 ;  /* 0x00000004ff3e7883 */ /* 0x000fd80008000000 */
.L_x_0:
[----:B------:R-:W-:Y:S01]  /*0610*/  ELECT P0, URZ, PT ;  /* 0x0000000000ff782f */ /* 0x000fe20003800000 */
[----:B------:R-:W-:Y:S03]  /*0620*/  BSSY.RECONVERGENT B0, `(.L_x_5) ;  /* 0x000000f000007945 */ /* 0x000fe60003800200 */
[----:B------:R-:W-:Y:S02]  /*0630*/  PLOP3.LUT P2, PT, P0, PT, UP0, 0x5d, 0xd5 ;  /* 0x0000000000d5781c */ /* 0x000fe4000074eb0d */
[----:B------:R-:W-:-:S11]  /*0640*/  PLOP3.LUT P1, PT, P0, PT, UP6, 0x5d, 0xd5 ;  /* 0x0000000000d5781c */ /* 0x000fd6000072eb6d */
[----:B------:R-:W-:Y:S05]  /*0650*/  @P2 BRA `(.L_x_6) ;  /* 0x00000000002c2947 */ /* 0x000fea0003800000 */
[----:B------:R-:W1:Y:S02]  /*0660*/  LDCU.64 UR4, c[0x0][0x348] ;  /* 0x00006900ff0477ac */ /* 0x000e640008000a00 */
[----:B-1----:R-:W-:-:S04]  /*0670*/  UIADD3 UR8, UP0, UPT, UR4, 0x80, URZ ;  /* 0x0000008004087890 */ /* 0x002fc8000ff1e0ff */
[----:B------:R-:W-:Y:S02]  /*0680*/  UIADD3.X UR9, UPT, UPT, URZ, UR5, URZ, UP0, !UPT ;  /* 0x00000005ff097290 */ /* 0x000fe400087fe4ff */
[----:B------:R-:W-:-:S04]  /*0690*/  UIADD3 UR6, UP0, UPT, UR4, 0x180, URZ ;  /* 0x0000018004067890 */ /* 0x000fc8000ff1e0ff */
[----:B------:R-:W-:Y:S02]  /*06a0*/  UIADD3.X UR7, UPT, UPT, URZ, UR5, URZ, UP0, !UPT ;  /* 0x00000005ff077290 */ /* 0x000fe400087fe4ff */
[----:B------:R-:W-:Y:S01]  /*06b0*/  UIADD3 UR4, UP0, UPT, UR4, 0x280, URZ ;  /* 0x0000028004047890 */ /* 0x000fe2000ff1e0ff */
[----:B------:R1:W-:Y:S03]  /*06c0*/  UTMACCTL.PF [UR8] ;  /* 0x00000000080079b9 */ /* 0x0003e60008040000 */
[----:B------:R-:W-:-:S03]  /*06d0*/  UIADD3.X UR5, UPT, UPT, URZ, UR5, URZ, UP0, !UPT ;  /* 0x00000005ff057290 */ /* 0x000fc600087fe4ff */
[----:B------:R1:W-:Y:S06]  /*06e0*/  UTMACCTL.PF [UR6] ;  /* 0x00000000060079b9 */ /* 0x0003ec0008040000 */
[----:B------:R1:W-:Y:S02]  /*06f0*/  UTMACCTL.PF [UR4] ;  /* 0x00000000040079b9 */ /* 0x0003e40008040000 */
[----:B-1----:R-:W-:Y:S01]  /*0700*/  NOP ;  /* 0x0000000000007918 */ /* 0x002fe20000000000 */
.L_x_6:
[----:B------:R-:W-:Y:S05]  /*0710*/  BSYNC.RECONVERGENT B0 ;  /* 0x0000000000007941 */ /* 0x000fea0003800200 */
.L_x_5:
[----:B------:R-:W-:Y:S04]  /*0720*/  BSSY.RECONVERGENT B0, `(.L_x_7) ;  /* 0x000001b000007945 */ /* 0x000fe80003800200 */
[----:B------:R-:W-:Y:S05]  /*0730*/  @P1 BRA `(.L_x_8) ;  /* 0x0000000000241947 */ /* 0x000fea0003800000 */
[----:B------:R-:W1:Y:S01]  /*0740*/  LDCU.64 UR4, c[0x0][0x348] ;  /* 0x00006900ff0477ac */ /* 0x000e620008000a00 */
[----:B------:R-:W-:Y:S02]  /*0750*/  PLOP3.LUT P6, PT, PT, PT, PT, 0x80, 0x8 ;  /* 0x000000000008781c */ /* 0x000fe40003fcf070 */
[----:B------:R-:W-:Y:S02]  /*0760*/  PLOP3.LUT P5, PT, PT, PT, PT, 0x8, 0x80 ;  /* 0x000000000080781c */ /* 0x000fe40003fae170 */
[----:B------:R-:W-:Y:S02]  /*0770*/  PLOP3.LUT P4, PT, PT, PT, PT, 0x80, 0x8 ;  /* 0x000000000008781c */ /* 0x000fe40003f8f070 */
[----:B------:R-:W-:Y:S01]  /*0780*/  PLOP3.LUT P3, PT, PT, PT, PT, 0x80, 0x8 ;  /* 0x000000000008781c */ /* 0x000fe20003f6f070 */
[----:B-1----:R-:W-:-:S04]  /*0790*/  UIADD3 UR4, UP0, UPT, UR4, 0x400, URZ ;  /* 0x0000040004047890 */ /* 0x002fc8000ff1e0ff */
[----:B------:R-:W-:-:S09]  /*07a0*/  UIADD3.X UR5, UPT, UPT, URZ, UR5, URZ, UP0, !UPT ;  /* 0x00000005ff057290 */ /* 0x000fd200087fe4ff */
[----:B------:R1:W-:Y:S02]  /*07b0*/  UTMACCTL.PF [UR4] ;  /* 0x00000000040079b9 */ /* 0x0003e40008040000 */
[----:B-1----:R-:W-:Y:S05]  /*07c0*/  BRA `(.L_x_9) ;  /* 0x0000000000407947 */ /* 0x002fea0003800000 */
.L_x_8:
[----:B------:R-:W-:-:S13]  /*07d0*/  ISETP.NE.AND P1, PT, R2, 0x3, PT ;  /* 0x000000030200780c */ /* 0x000fda0003f25270 */
[----:B------:R-:W-:Y:S05]  /*07e0*/  @!P1 BRA `(.L_x_10) ;  /* 0x0000000000289947 */ /* 0x000fea0003800000 */
[----:B------:R-:W-:Y:S02]  /*07f0*/  ISETP.NE.AND P1, PT, R2, 0x4, PT ;  /* 0x000000040200780c */ /* 0x000fe40003f25270 */
[----:B------:R-:W-:Y:S02]  /*0800*/  PLOP3.LUT P4, PT, PT, PT, PT, 0x80, 0x8 ;  /* 0x000000000008781c */ /* 0x000fe40003f8f070 */
[----:B------:R-:W-:Y:S02]  /*0810*/  PLOP3.LUT P5, PT, PT, PT, PT, 0x8, 0x80 ;  /* 0x000000000080781c */ /* 0x000fe40003fae170 */
[----:B------:R-:W-:Y:S02]  /*0820*/  PLOP3.LUT P6, PT, PT, PT, PT, 0x80, 0x8 ;  /* 0x000000000008781c */ /* 0x000fe40003fcf070 */
[----:B------:R-:W-:-:S05]  /*0830*/  PLOP3.LUT P3, PT, PT, PT, PT, 0x80, 0x8 ;  /* 0x000000000008781c */ /* 0x000fca0003f6f070 */
[----:B------:R-:W-:Y:S08]  /*0840*/  @P1 BRA `(.L_x_9) ;  /* 0x0000000000201947 */ /* 0x000ff00003800000 */
[----:B------:R-:W-:Y:S02]  /*0850*/  PLOP3.LUT P5, PT, PT, PT, PT, 0x8, 0x80 ;  /* 0x000000000080781c */ /* 0x000fe40003fae170 */
[----:B------:R-:W-:Y:S02]  /*0860*/  PLOP3.LUT P6, PT, PT, PT, PT, 0x8, 0x80 ;  /* 0x000000000080781c */ /* 0x000fe40003fce170 */
[----:B------:R-:W-:Y:S01]  /*0870*/  PLOP3.LUT P3, PT, PT, PT, PT, 0x8, 0x80 ;  /* 0x000000000080781c */ /* 0x000fe20003f6e170 */
[----:B------:R-:W-:-:S12]  /*0880*/  BRA `(.L_x_9) ;  /* 0x0000000000107947 */ /* 0x000fd80003800000 */
.L_x_10:
[----:B------:R-:W-:Y:S02]  /*0890*/  PLOP3.LUT P6, PT, PT, PT, PT, 0x8, 0x80 ;  /* 0x000000000080781c */ /* 0x000fe40003fce170 */
[----:B------:R-:W-:Y:S02]  /*08a0*/  PLOP3.LUT P5, PT, PT, PT, PT, 0x80, 0x8 ;  /* 0x000000000008781c */ /* 0x000fe40003faf070 */
[----:B------:R-:W-:Y:S02]  /*08b0*/  PLOP3.LUT P4, PT, PT, PT, PT, 0x8, 0x80 ;  /* 0x000000000080781c */ /* 0x000fe40003f8e170 */
[----:B------:R-:W-:-:S13]  /*08c0*/  PLOP3.LUT P3, PT, PT, PT, PT, 0x80, 0x8 ;  /* 0x000000000008781c */ /* 0x000fda0003f6f070 */
.L_x_9:
[----:B------:R-:W-:Y:S05]  /*08d0*/  BSYNC.RECONVERGENT B0 ;  /* 0x0000000000007941 */ /* 0x000fea0003800200 */
.L_x_7:
[----:B------:R-:W1:Y:S01]  /*08e0*/  SHFL.IDX PT, R0, R62, RZ, 0x1f ;  /* 0x00001fff3e007589 */ /* 0x000e6200000e0000 */
[----:B------:R-:W-:Y:S02]  /*08f0*/  ISETP.NE.AND P1, PT, R2, 0x3, PT ;  /* 0x000000030200780c */ /* 0x000fe40003f25270 */
[----:B------:R-:W-:Y:S02]  /*0900*/  PLOP3.LUT P0, PT, P0, PT, UP1, 0xae, 0xea ;  /* 0x0000000000ea781c */ /* 0x000fe4000070f51e */
[----:B-1----:R-:W-:-:S13]  /*0910*/  ISETP.NE.AND P2, PT, R0, RZ, PT ;  /* 0x000000ff0000720c */ /* 0x002fda0003f45270 */
[----:B------:R-:W-:Y:S05]  /*0920*/  @P2 BRA `(.L_x_11) ;  /* 0x0000000000382947 */ /* 0x000fea0003800000 */
[----:B------:R-:W1:Y:S01]  /*0930*/  S2UR UR5, SR_CgaCtaId ;  /* 0x00000000000579c3 */ /* 0x000e620000008800 */
[----:B------:R-:W-:Y:S01]  /*0940*/  UMOV UR6, 0x400 ;  /* 0x0000040000067882 */ /* 0x000fe20000000000 */
[----:B------:R-:W-:Y:S01]  /*0950*/  UMOV UR4, 0x1 ;  /* 0x0000000100047882 */ /* 0x000fe20000000000 */
[----:B------:R-:W-:Y:S01]  /*0960*/  ELECT P2, URZ, PT ;  /* 0x0000000000ff782f */ /* 0x000fe20003840000 */
[----:B-1----:R-:W-:Y:S02]  /*0970*/  ULEA UR5, UR5, UR6, 0x18 ;  /* 0x0000000605057291 */ /* 0x002fe4000f8ec0ff */
[----:B------:R-:W-:-:S04]  /*0980*/  UIADD3 UR6, UPT, UPT, -UR4, 0x100000, URZ ;  /* 0x0010000004067890 */ /* 0x000fc8000fffe1ff */
[----:B------:R-:W-:Y:S02]  /*0990*/  USHF.L.U32 UR7, UR6, 0xb, URZ ;  /* 0x0000000b06077899 */ /* 0x000fe400080006ff */
[----:B------:R-:W-:Y:S01]  /*09a0*/  USHF.L.U32 UR6, UR6, 0x1, URZ ;  /* 0x0000000106067899 */ /* 0x000fe200080006ff */
[----:B------:R-:W1:Y:S11]  /*09b0*/  FENCE.VIEW.ASYNC.S ;  /* 0x00000000000073c6 */ /* 0x000e760000000000 */
[----:B-1----:R1:W2:Y:S01]  /*09c0*/  SYNCS.EXCH.64 URZ, [UR5+0xe000], UR6 ;  /* 0x00e0000605ff75b2 */ /* 0x0022a20008000100 */
[----:B------:R1:W3:Y:S01]  /*09d0*/  SYNCS.EXCH.64 URZ, [UR5+0xe010], UR6 ;  /* 0x00e0100605ff75b2 */ /* 0x0002e20008000100 */
[----:B------:R1:W4:Y:S01]  /*09e0*/  SYNCS.EXCH.64 URZ, [UR5+0xe008], UR6 ;  /* 0x00e0080605ff75b2 */ /* 0x0003220008000100 */
[----:B------:R1:W5:Y:S01]  /*09f0*/  SYNCS.EXCH.64 URZ, [UR5+0xe018], UR6 ;  /* 0x00e0180605ff75b2 */ /* 0x0003620008000100 */
[----:B------:R-:W-:Y:S01]  /*0a00*/  NOP ;  /* 0x0000000000007918 */ /* 0x000fe20000000000 */
.L_x_11:
[----:B------:R-:W-:Y:S01]  /*0a10*/  NOP ;  /* 0x0000000000007918 */ /* 0x000fe20000000000 */
[----:B------:R-:W-:Y:S05]  /*0a20*/  @!P1 BRA `(.L_x_12) ;  /* 0x0000000000289947 */ /* 0x000fea0003800000 */
[----:B------:R-:W-:Y:S01]  /*0a30*/  ISETP.NE.AND P1, PT, R2, 0x4, PT ;  /* 0x000000040200780c */ /* 0x000fe20003f25270 */
[----:B------:R-:W-:Y:S02]  /*0a40*/  UPLOP3.LUT UP3, UPT, UPT, UPT, UPT, 0x80, 0x8 ;  /* 0x000000000008789c */ /* 0x000fe40003f6f070 */
[----:B------:R-:W-:Y:S02]  /*0a50*/  UPLOP3.LUT UP2, UPT, UPT, UPT, UPT, 0x40, 0x4 ;  /* 0x000000000004789c */ /* 0x000fe40003f4e870 */
[----:B------:R-:W-:Y:S02]  /*0a60*/  UPLOP3.LUT UP1, UPT, UPT, UPT, UPT, 0x80, 0x8 ;  /* 0x000000000008789c */ /* 0x000fe40003f2f070 */
[----:B------:R-:W-:-:S06]  /*0a70*/  UPLOP3.LUT UP0, UPT, UPT, UPT, UPT, 0x80, 0x8 ;  /* 0x000000000008789c */ /* 0x000fcc0003f0f070 */
[----:B------:R-:W-:Y:S05]  /*0a80*/  @P1 BRA `(.L_x_13) ;  /* 0x0000000000201947 */ /* 0x000fea0003800000 */
[----:B------:R-:W-:Y:S02]  /*0a90*/  UPLOP3.LUT UP2, UPT, UPT, UPT, UPT, 0x40, 0x4 ;  /* 0x000000000004789c */ /* 0x000fe40003f4e870 */
[----:B------:R-:W-:Y:S02]  /*0aa0*/  UPLOP3.LUT UP3, UPT, UPT, UPT, UPT, 0x40, 0x4 ;  /* 0x000000000004789c */ /* 0x000fe40003f6e870 */
[----:B------:R-:W-:Y:S01]  /*0ab0*/  UPLOP3.LUT UP0, UPT, UPT, UPT, UPT, 0x40, 0x4 ;  /* 0x000000000004789c */ /* 0x000fe20003f0e870 */
[----:B------:R-:W-:Y:S05]  /*0ac0*/  BRA `(.L_x_13) ;  /* 0x0000000000107947 */ /* 0x000fea0003800000 */
.L_x_12:
[----:B------:R-:W-:Y:S02]  /*0ad0*/  UPLOP3.LUT UP3, UPT, UPT, UPT, UPT, 0x40, 0x4 ;  /* 0x000000000004789c */ /* 0x000fe40003f6e870 */
[----:B------:R-:W-:Y:S02]  /*0ae0*/  UPLOP3.LUT UP2, UPT, UPT, UPT, UPT, 0x80, 0x8 ;  /* 0x000000000008789c */ /* 0x000fe40003f4f070 */
[----:B------:R-:W-:Y:S02]  /*0af0*/  UPLOP3.LUT UP1, UPT, UPT, UPT, UPT, 0x40, 0x4 ;  /* 0x000000000004789c */ /* 0x000fe40003f2e870 */
[----:B------:R-:W-:Y:S02]  /*0b00*/  UPLOP3.LUT UP0, UPT, UPT, UPT, UPT, 0x80, 0x8 ;  /* 0x000000000008789c */ /* 0x000fe40003f0f070 */
.L_x_13:
[----:B------:R-:W1:Y:S02]  /*0b10*/  SHFL.IDX PT, R0, R62, RZ, 0x1f ;  /* 0x00001fff3e007589 */ /* 0x000e6400000e0000 */
        /* <DEDUP_REMOVED lines=11> */
[----:B-1----:R1:W1:Y:S01]  /*0bd0*/  SYNCS.EXCH.64 URZ, [UR5+0xe020], UR6 ;  /* 0x00e0200605ff75b2 */ /* 0x0022620008000100 */
[----:B------:R1:W1:Y:S01]  /*0be0*/  SYNCS.EXCH.64 URZ, [UR5+0xe038], UR6 ;  /* 0x00e0380605ff75b2 */ /* 0x0002620008000100 */
[----:B------:R1:W1:Y:S01]  /*0bf0*/  SYNCS.EXCH.64 URZ, [UR5+0xe028], UR6 ;  /* 0x00e0280605ff75b2 */ /* 0x0002620008000100 */
[----:B------:R1:W1:Y:S01]  /*0c00*/  SYNCS.EXCH.64 URZ, [UR5+0xe040], UR6 ;  /* 0x00e0400605ff75b2 */ /* 0x0002620008000100 */
[----:B------:R1:W1:Y:S01]  /*0c10*/  SYNCS.EXCH.64 URZ, [UR5+0xe030], UR6 ;  /* 0x00e0300605ff75b2 */ /* 0x0002620008000100 */
[----:B------:R1:W1:Y:S01]  /*0c20*/  SYNCS.EXCH.64 URZ, [UR5+0xe048], UR6 ;  /* 0x00e0480605ff75b2 */ /* 0x0002620008000100 */
[----:B------:R-:W-:Y:S01]  /*0c30*/  NOP ;  /* 0x0000000000007918 */ /* 0x000fe20000000000 */
.L_x_14:
[----:B------:R-:W2:Y:S01]  /*0c40*/  SHFL.IDX PT, R0, R62, RZ, 0x1f ;  /* 0x00001fff3e007589 */ /* 0x000ea200000e0000 */
[----:B------:R-:W-:Y:S01]  /*0c50*/  NOP ;  /* 0x0000000000007918 */ /* 0x000fe20000000000 */
[----:B--2---:R-:W-:-:S13]  /*0c60*/  ISETP.NE.AND P1, PT, R0, RZ, PT ;  /* 0x000000ff0000720c */ /* 0x004fda0003f25270 */
[----:B------:R-:W-:Y:S05]  /*0c70*/  @P1 BRA `(.L_x_15) ;  /* 0x0000000000401947 */ /* 0x000fea0003800000 */
[----:B-1----:R-:W1:Y:S01]  /*0c80*/  S2UR UR6, SR_CgaCtaId ;  /* 0x00000000000679c3 */ /* 0x002e620000008800 */
[----:B------:R-:W-:Y:S01]  /*0c90*/  UMOV UR7, 0x400 ;  /* 0x0000040000077882 */ /* 0x000fe20000000000 */
[----:B------:R-:W-:Y:S01]  /*0ca0*/  UMOV UR5, 0x1 ;  /* 0x0000000100057882 */ /* 0x000fe20000000000 */
[----:B------:R-:W-:Y:S01]  /*0cb0*/  UMOV UR4, 0x80 ;  /* 0x0000008000047882 */ /* 0x000fe20000000000 */
[----:B------:R-:W-:-:S04]  /*0cc0*/  UIADD3 UR8, UPT, UPT, -UR5, 0x100000, URZ ;  /* 0x0010000005087890 */ /* 0x000fc8000fffe1ff */
[----:B------:R-:W-:Y:S02]  /*0cd0*/  USHF.L.U32 UR9, UR8, 0xb, URZ ;  /* 0x0000000b08097899 */ /* 0x000fe400080006ff */
[----:B------:R-:W-:Y:S02]  /*0ce0*/  USHF.L.U32 UR8, UR8, 0x1, URZ ;  /* 0x0000000108087899 */ /* 0x000fe400080006ff */
[----:B------:R-:W-:-:S04]  /*0cf0*/  UIADD3 UR4, UPT, UPT, -UR4, 0x100000, URZ ;  /* 0x0010000004047890 */ /* 0x000fc8000fffe1ff */
[----:B------:R-:W-:Y:S02]  /*0d00*/  USHF.L.U32 UR5, UR4, 0xb, URZ ;  /* 0x0000000b04057899 */ /* 0x000fe400080006ff */
[----:B------:R-:W-:Y:S01]  /*0d10*/  USHF.L.U32 UR4, UR4, 0x1, URZ ;  /* 0x0000000104047899 */ /* 0x000fe200080006ff */
[----:B------:R-:W-:Y:S01]  /*0d20*/  ELECT P1, URZ, PT ;  /* 0x0000000000ff782f */ /* 0x000fe20003820000 */
[----:B-1----:R-:W-:Y:S01]  /*0d30*/  ULEA UR6, UR6, UR7, 0x18 ;  /* 0x0000000706067291 */ /* 0x002fe2000f8ec0ff */
[----:B------:R-:W1:Y:S11]  /*0d40*/  FENCE.VIEW.ASYNC.S ;  /* 0x00000000000073c6 */ /* 0x000e760000000000 */
[----:B-1----:R2:W1:Y:S01]  /*0d50*/  SYNCS.EXCH.64 URZ, [UR6+0xe050], UR8 ;  /* 0x00e0500806ff75b2 */ /* 0x0024620008000100 */
[----:B------:R2:W1:Y:S02]  /*0d60*/  SYNCS.EXCH.64 URZ, [UR6+0xe058], UR4 ;  /* 0x00e0580406ff75b2 */ /* 0x0004640008000100 */
[----:B--2---:R-:W-:Y:S01]  /*0d70*/  NOP ;  /* 0x0000000000007918 */ /* 0x004fe20000000000 */
.L_x_15:
[----:B------:R-:W2:Y:S01]  /*0d80*/  SHFL.IDX PT, R0, R62, RZ, 0x1f ;  /* 0x00001fff3e007589 */ /* 0x000ea200000e0000 */
[----:B------:R-:W-:Y:S01]  /*0d90*/  UP2UR UR4, UPR, URZ, 0x1 ;  /* 0x00000001ff047883 */ /* 0x000fe20008000000 */
[----:B------:R-:W-:Y:S01]  /*0da0*/  ISETP.NE.AND P2, PT, R2, 0x2, PT ;  /* 0x000000020200780c */ /* 0x000fe20003f45270 */
[----:B------:R-:W-:Y:S01]  /*0db0*/  UISETP.NE.AND UP0, UPT, UR62, URZ, UPT ;  /* 0x000000ff3e00728c */ /* 0x000fe2000bf05270 */
[----:B------:R-:W-:Y:S01]  /*0dc0*/  NOP ;  /* 0x0000000000007918 */ /* 0x000fe20000000000 */
[----:B------:R-:W-:Y:S02]  /*0dd0*/  USEL UR51, URZ, 0x2, !UP4 ;  /* 0x00000002ff337887 */ /* 0x000fe4000e000000 */
[----:B------:R-:W-:Y:S02]  /*0de0*/  USEL UR52, URZ, 0x2, !UP0 ;  /* 0x00000002ff347887 */ /* 0x000fe4000c000000 */
[----:B------:R-:W-:Y:S02]  /*0df0*/  UISETP.NE.AND UP0, UPT, UR4, URZ, UPT ;  /* 0x000000ff0400728c */ /* 0x000fe4000bf05270 */
[----:B------:R-:W-:-:S02]  /*0e00*/  USEL UR52, UR52, 0x1, !UP5 ;  /* 0x0000000134347887 */ /* 0x000fc4000e800000 */
[----:B------:R-:W-:Y:S01]  /*0e10*/  USEL UR51, UR51, 0x1, !UP5 ;  /* 0x0000000133337887 */ /* 0x000fe2000e800000 */
        /* <DEDUP_REMOVED lines=18> */
.L_x_16:
[----:B------:R-:W-:Y:S01]  /*0f40*/  NOP ;  /* 0x0000000000007918 */ /* 0x000fe20000000000 */
[----:B------:R-:W-:Y:S05]  /*0f50*/  @!P2 BRA `(.L_x_17) ;  /* 0x000000000024a947 */ /* 0x000fea0003800000 */
[----:B------:R-:W-:Y:S01]  /*0f60*/  ISETP.NE.AND P1, PT, R2, RZ, PT ;  /* 0x000000ff0200720c */ /* 0x000fe20003f25270 */
[----:B------:R-:W-:Y:S02]  /*0f70*/  UP2UR UR4, UPR, URZ, 0x1 ;  /* 0x00000001ff047883 */ /* 0x000fe40008000000 */
[----:B------:R-:W-:Y:S01]  /*0f80*/  UPLOP3.LUT UP0, UPT, UPT, UPT, UPT, 0x80, 0x8 ;  /* 0x000000000008789c */ /* 0x000fe20003f0f070 */
[----:B-1----:R-:W-:-:S03]  /*0f90*/  UMOV UR7, URZ ;  /* 0x000000ff00077c82 */ /* 0x002fc60008000000 */
[----:B------:R-:W-:Y:S02]  /*0fa0*/  UP2UR UR37, UPR, URZ, 0x1 ;  /* 0x00000001ff257883 */ /* 0x000fe40008000000 */
[----:B------:R-:W-:-:S04]  /*0fb0*/  UISETP.NE.AND UP0, UPT, UR4, URZ, UPT ;  /* 0x000000ff0400728c */ /* 0x000fc8000bf05270 */
[----:B------:R-:W-:Y:S07]  /*0fc0*/  @P1 BRA `(.L_x_18) ;  /* 0x00000000001c1947 */ /* 0x000fee0003800000 */
[----:B------:R-:W-:Y:S01]  /*0fd0*/  UMOV UR7, 0x1 ;  /* 0x0000000100077882 */ /* 0x000fe20000000000 */
[----:B------:R-:W-:Y:S05]  /*0fe0*/  BRA `(.L_x_18) ;  /* 0x0000000000147947 */ /* 0x000fea0003800000 */
.L_x_17:
[----:B------:R-:W-:Y:S02]  /*0ff0*/  UP2UR UR4, UPR, URZ, 0x1 ;  /* 0x00000001ff047883 */ /* 0x000fe40008000000 */
[----:B------:R-:W-:Y:S01]  /*1000*/  UPLOP3.LUT UP0, UPT, UPT, UPT, UPT, 0x40, 0x4 ;  /* 0x000000000004789c */ /* 0x000fe20003f0e870 */
[----:B-1----:R-:W-:-:S03]  /*1010*/  UMOV UR7, 0x2 ;  /* 0x0000000200077882 */ /* 0x002fc60000000000 */
[----:B------:R-:W-:Y:S02]  /*1020*/  UP2UR UR37, UPR, URZ, 0x1 ;  /* 0x00000001ff257883 */ /* 0x000fe40008000000 */
[----:B------:R-:W-:Y:S02]  /*1030*/  UISETP.NE.AND UP0, UPT, UR4, URZ, UPT ;  /* 0x000000ff0400728c */ /* 0x000fe4000bf05270 */
.L_x_18:
[----:B------:R-:W1:Y:S02]  /*1040*/  SHFL.IDX PT, R0, R62, RZ, 0x1f ;  /* 0x00001fff3e007589 */ /* 0x000e6400000e0000 */
[----:B-1----:R-:W-:-:S13]  /*1050*/  ISETP.NE.AND P1, PT, R0, RZ, PT ;  /* 0x000000ff0000720c */ /* 0x002fda0003f25270 */
[----:B------:R-:W-:Y:S05]  /*1060*/  @P1 BRA `(.L_x_19) ;  /* 0x0000000000301947 */ /* 0x000fea0003800000 */
[----:B------:R-:W1:Y:S01]  /*1070*/  S2UR UR5, SR_CgaCtaId ;  /* 0x00000000000579c3 */ /* 0x000e620000008800 */
[----:B------:R-:W-:Y:S01]  /*1080*/  UMOV UR6, 0x400 ;  /* 0x0000040000067882 */ /* 0x000fe20000000000 */
[----:B------:R-:W-:Y:S01]  /*1090*/  UMOV UR4, 0x80 ;  /* 0x0000008000047882 */ /* 0x000fe20000000000 */
[----:B------:R-:W-:Y:S01]  /*10a0*/  ELECT P1, URZ, PT ;  /* 0x0000000000ff782f */ /* 0x000fe20003820000 */
[----:B------:R-:W-:-:S04]  /*10b0*/  UIADD3 UR8, UPT, UPT, -UR4, 0x100000, URZ ;  /* 0x0010000004087890 */ /* 0x000fc8000fffe1ff */
[----:B------:R-:W-:Y:S02]  /*10c0*/  USHF.L.U32 UR9, UR8, 0xb, URZ ;  /* 0x0000000b08097899 */ /* 0x000fe400080006ff */
[----:B------:R-:W-:Y:S02]  /*10d0*/  USHF.L.U32 UR8, UR8, 0x1, URZ ;  /* 0x0000000108087899 */ /* 0x000fe400080006ff */
[----:B-1----:R-:W-:Y:S01]  /*10e0*/  ULEA UR5, UR5, UR6, 0x18 ;  /* 0x0000000605057291 */ /* 0x002fe2000f8ec0ff */
[----:B------:R-:W1:Y:S11]  /*10f0*/  FENCE.VIEW.ASYNC.S ;  /* 0x00000000000073c6 */ /* 0x000e760000000000 */
[----:B-1----:R1:W2:Y:S01]  /*1100*/  SYNCS.EXCH.64 URZ, [UR5+0xe070], UR8 ;  /* 0x00e0700805ff75b2 */ /* 0x0022a20008000100 */
[----:B------:R1:W1:Y:S01]  /*1110*/  SYNCS.EXCH.64 URZ, [UR5+0xe078], UR8 ;  /* 0x00e0780805ff75b2 */ /* 0x0002620008000100 */
[----:B------:R-:W-:Y:S01]  /*1120*/  NOP ;  /* 0x0000000000007918 */ /* 0x000fe20000000000 */
.L_x_19:
[----:B------:R-:W-:Y:S01]  /*1130*/  NOP ;  /* 0x0000000000007918 */ /* 0x000fe20000000000 */
[----:B------:R-:W-:Y:S05]  /*1140*/  @!P2 BRA `(.L_x_20) ;  /* 0x000000000024a947 */ /* 0x000fea0003800000 */
[----:B------:R-:W-:Y:S01]  /*1150*/  ISETP.NE.AND P1, PT, R2, 0x1, PT ;  /* 0x000000010200780c */ /* 0x000fe20003f25270 */
[----:B------:R-:W-:Y:S02]  /*1160*/  UP2UR UR4, UPR, URZ, 0x1 ;  /* 0x00000001ff047883 */ /* 0x000fe40008000000 */
[----:B------:R-:W-:Y:S01]  /*1170*/  UPLOP3.LUT UP0, UPT, UPT, UPT, UPT, 0x80, 0x8 ;  /* 0x000000000008789c */ /* 0x000fe20003f0f070 */
[----:B------:R-:W-:-:S03]  /*1180*/  UMOV UR6, URZ ;  /* 0x000000ff00067c82 */ /* 0x000fc60008000000 */
[----:B------:R-:W-:Y:S02]  /*1190*/  UP2UR UR36, UPR, URZ, 0x1 ;  /* 0x00000001ff247883 */ /* 0x000fe40008000000 */
[----:B------:R-:W-:-:S04]  /*11a0*/  UISETP.NE.AND UP0, UPT, UR4, URZ, UPT ;  /* 0x000000ff0400728c */ /* 0x000fc8000bf05270 */
[----:B------:R-:W-:Y:S07]  /*11b0*/  @P1 BRA `(.L_x_21) ;  /* 0x00000000001c1947 */ /* 0x000fee0003800000 */
[----:B------:R-:W-:Y:S01]  /*11c0*/  UMOV UR6, 0x1 ;  /* 0x0000000100067882 */ /* 0x000fe20000000000 */
[----:B------:R-:W-:Y:S05]  /*11d0*/  BRA `(.L_x_21) ;  /* 0x0000000000147947 */ /* 0x000fea0003800000 */
.L_x_20:
[----:B------:R-:W-:Y:S02]  /*11e0*/  UP2UR UR4, UPR, URZ, 0x1 ;  /* 0x00000001ff047883 */ /* 0x000fe40008000000 */
[----:B------:R-:W-:Y:S01]  /*11f0*/  UPLOP3.LUT UP0, UPT, UPT, UPT, UPT, 0x40, 0x4 ;  /* 0x000000000004789c */ /* 0x000fe20003f0e870 */
[----:B------:R-:W-:-:S03]  /*1200*/  UMOV UR6, 0x2 ;  /* 0x0000000200067882 */ /* 0x000fc60000000000 */
[----:B------:R-:W-:Y:S02]  /*1210*/  UP2UR UR36, UPR, URZ, 0x1 ;  /* 0x00000001ff247883 */ /* 0x000fe40008000000 */
[----:B------:R-:W-:Y:S02]  /*1220*/  UISETP.NE.AND UP0, UPT, UR4, URZ, UPT ;  /* 0x000000ff0400728c */ /* 0x000fe4000bf05270 */
.L_x_21:
[----:B------:R-:W3:Y:S01]  /*1230*/  SHFL.IDX PT, R0, R62, RZ, 0x1f ;  /* 0x00001fff3e007589 */ /* 0x000ee200000e0000 */
[----:B------:R-:W-:Y:S02]  /*1240*/  USEL UR48, URZ, 0x1, !UP4 ;  /* 0x00000001ff307887 */ /* 0x000fe4000e000000 */
[----:B------:R-:W-:Y:S01]  /*1250*/  USEL UR61, URZ, 0x1, UP4 ;  /* 0x00000001ff3d7887 */ /* 0x000fe2000a000000 */
[----:B---3--:R-:W-:-:S13]  /*1260*/  ISETP.NE.AND P1, PT, R0, RZ, PT ;  /* 0x000000ff0000720c */ /* 0x008fda0003f25270 */
[----:B------:R-:W-:Y:S05]  /*1270*/  @P1 BRA `(.L_x_22) ;  /* 0x0000000000301947 */ /* 0x000fea0003800000 */
[----:B-1----:R-:W1:Y:S01]  /*1280*/  S2UR UR5, SR_CgaCtaId ;  /* 0x00000000000579c3 */ /* 0x002e620000008800 */
        /* <DEDUP_REMOVED lines=9> */
[----:B------:R3:W1:Y:S02]  /*1320*/  SYNCS.EXCH.64 URZ, [UR5+0xe088], UR8 ;  /* 0x00e0880805ff75b2 */ /* 0x0006640008000100 */
[----:B---3--:R-:W-:Y:S01]  /*1330*/  NOP ;  /* 0x0000000000007918 */ /* 0x008fe20000000000 */
.L_x_22:
[----:B------:R-:W3:Y:S01]  /*1340*/  SHFL.IDX PT, R0, R62, RZ, 0x1f ;  /* 0x00001fff3e007589 */ /* 0x000ee200000e0000 */
[----:B------:R-:W-:Y:S01]  /*1350*/  NOP ;  /* 0x0000000000007918 */ /* 0x000fe20000000000 */
[----:B---3--:R-:W-:-:S13]  /*1360*/  ISETP.NE.AND P1, PT, R0, RZ, PT ;  /* 0x000000ff0000720c */ /* 0x008fda0003f25270 */
        /* <DEDUP_REMOVED lines=15> */
[----:B------:R3:W1:Y:S01]  /*1460*/  SYNCS.EXCH.64 URZ, [UR8+0xe0a0], UR4 ;  /* 0x00e0a00408ff75b2 */ /* 0x0006620008000100 */
[----:B------:R3:W1:Y:S01]  /*1470*/  SYNCS.EXCH.64 URZ, [UR8+0xe098], UR10 ;  /* 0x00e0980a08ff75b2 */ /* 0x0006620008000100 */
[----:B------:R3:W1:Y:S02]  /*1480*/  SYNCS.EXCH.64 URZ, [UR8+0xe0a8], UR4 ;  /* 0x00e0a80408ff75b2 */ /* 0x0006640008000100 */
[----:B---3--:R-:W-:Y:S01]  /*1490*/  NOP ;  /* 0x0000000000007918 */ /* 0x008fe20000000000 */
.L_x_23:
        /* <DEDUP_REMOVED lines=22> */
.L_x_24:
[----:B------:R-:W3:Y:S01]  /*1600*/  SHFL.IDX PT, R0, R62, RZ, 0x1f ;  /* 0x00001fff3e007589 */ /* 0x000ee200000e0000 */
[----:B------:R-:W-:Y:S01]  /*1610*/  NOP ;  /* 0x0000000000007918 */ /* 0x000fe20000000000 */
        /* <DEDUP_REMOVED lines=14> */
.L_x_25:
[----:B------:R-:W-:Y:S01]  /*1700*/  ISETP.GT.AND P1, PT, R2, 0x3, PT ;  /* 0x000000030200780c */ /* 0x000fe20003f24270 */
[----:B------:R-:W-:Y:S01]  /*1710*/  NOP ;  /* 0x0000000000007918 */ /* 0x000fe20000000000 */
[----:B-12-45:R-:W-:Y:S11]  /*1720*/  BAR.SYNC.DEFER_BLOCKING 0x0 ;  /* 0x0000000000007b1d */ /* 0x036ff60000010000 */
[----:B------:R-:W-:Y:S05]  /*1730*/  @P1 BRA `(.L_x_26) ;  /* 0x0000011400841947 */ /* 0x000fea0003800000 */
[----:B------:R-:W-:-:S13]  /*1740*/  ISETP.GE.U32.AND P0, PT, R2, 0x2, PT ;  /* 0x000000020200780c */ /* 0x000fda0003f06070 */
[----:B------:R-:W-:Y:S05]  /*1750*/  @!P0 BRA `(.L_x_27) ;  /* 0x000000b000608947 */ /* 0x000fea0003800000 */
[----:B------:R-:W-:Y:S05]  /*1760*/  @!P2 BRA `(.L_x_28) ;  /* 0x00000020005ca947 */ /* 0x000fea0003800000 */
[----:B------:R-:W-:-:S08]  /*1770*/  NOP ;  /* 0x0000000000007918 */ /* 0x000fd00000000000 */
[----:B------:R-:W1:-:S00]  /*1780*/  USETMAXREG.DEALLOC.CTAPOOL 0x20 ;  /* 0x00000020000079c8 */ /* 0x000e4000080e0500 */
[----:B------:R-:W2:Y:S08]  /*1790*/  S2UR UR9, SR_CTAID.X ;  /* 0x00000000000979c3 */ /* 0x000eb00000002500 */
[----:B-1----:R-:W1:Y:S01]  /*17a0*/  LDC R0, c[0x0][0x380] ;  /* 0x0000e000ff007b82 */ /* 0x002e620000000800 */
[----:B--2---:R-:W-:-:S06]  /*17b0*/  USHF.L.U32 UR4, UR9, 0x8, URZ ;  /* 0x0000000809047899 */ /* 0x004fcc00080006ff */
[----:B-1----:R-:W-:-:S13]  /*17c0*/  ISETP.LE.U32.AND P0, PT, R0, UR4, PT ;  /* 0x0000000400007c0c */ /* 0x002fda000bf03070 */
[----:B------:R-:W-:Y:S05]  /*17d0*/  @P0 EXIT ;  /* 0x000000000000094d */ /* 0x000fea0003800000 */
[----:B------:R-:W1:Y:S01]  /*17e0*/  S2UR UR4, SR_CgaCtaId ;  /* 0x00000000000479c3 */ /* 0x000e620000008800 */
[----:B------:R-:W-:Y:S01]  /*17f0*/  UMOV UR6, 0x40 ;  /* 0x0000004000067882 */ /* 0x000fe20000000000 */
[----:B------:R-:W-:Y:S01]  /*1800*/  NOP ;  /* 0x0000000000007918 */ /* 0x000fe20000000000 */
[----:B------:R-:W-:Y:S01]  /*1810*/  UMOV UR5, 0x400 ;  /* 0x0000040000057882 */ /* 0x000fe20000000000 */
[----:B-1----:R-:W-:Y:S02]  /*1820*/  ULEA UR6, UR4, UR6, 0x18 ;  /* 0x0000000604067291 */ /* 0x002fe4000f8ec0ff */
[----:B------:R-:W-:-:S07]  /*1830*/  ULEA UR4, UR4, UR5, 0x18 ;  /* 0x0000000504047291 */ /* 0x000fce000f8ec0ff */
[----:B------:R-:W1:Y:S02]  /*1840*/  LDS.U8 R0, [UR6+0x1c] ;  /* 0x00001c06ff007984 */ /* 0x000e640008000000 */
[----:B-1----:R-:W-:-:S13]  /*1850*/  ISETP.NE.AND P0, PT, R0, RZ, PT ;  /* 0x000000ff0000720c */ /* 0x002fda0003f05270 */
[----:B------:R-:W-:Y:S05]  /*1860*/  @P0 BRA `(.L_x_29) ;  /* 0x0000000000580947 */ /* 0x000fea0003800000 */
[----:B------:R-:W-:-:S13]  /*1870*/  ELECT P0, URZ, PT ;  /* 0x0000000000ff782f */ /* 0x000fda0003800000 */
[----:B------:R-:W-:Y:S05]  /*1880*/  @!P0 BRA `(.L_x_30) ;  /* 0x0000000000608947 */ /* 0x000fea0003800000 */
[----:B------:R-:W-:-:S05]  /*1890*/  UMOV UR5, 0x10 ;  /* 0x0000001000057882 */ /* 0x000fca0000000000 */
[----:B------:R-:W-:Y:S04]  /*18a0*/  DEPBAR.LE SB1, 0x36 ;  /* 0x00009d800000791a */ /* 0x000fe80000000000 */
[----:B------:R-:W1:Y:S02]  /*18b0*/  UTCATOMSWS.FIND_AND_SET.ALIGN UP0, UR5, UR5 ;  /* 0x00000005000575e3 */ /* 0x000e640008000800 */
[----:B-1----:R-:W-:Y:S01]  /*18c0*/  MOV R3, UR5 ;  /* 0x0000000500037c02 */ /* 0x002fe20008000f00 */
[----:B------:R-:W-:Y:S06]  /*18d0*/  BRA.U UP0, `(.L_x_31) ;  /* 0x0000000100187547 */ /* 0x000fec000b800000 */
.L_x_32:
[----:B------:R-:W-:Y:S05]  /*18e0*/  NANOSLEEP 0x64 ;  /* 0x000000640000795d */ /* 0x000fea0003800000 */
[----:B------:R-:W-:-:S05]  /*18f0*/  UMOV UR5, 0x10 ;  /* 0x0000001000057882 */ /* 0x000fca0000000000 */
[----:B------:R-:W-:Y:S04]  /*1900*/  DEPBAR.LE SB1, 0x36 ;  /* 0x00009d800000791a */ /* 0x000fe80000000000 */
[----:B------:R-:W1:Y:S02]  /*1910*/  UTCATOMSWS.FIND_AND_SET.ALIGN UP0, UR5, UR5 ;  /* 0x00000005000575e3 */ /* 0x000e640008000800 */
[----:B-1----:R-:W-:Y:S01]  /*1920*/  MOV R3, UR5 ;  /* 0x0000000500037c02 */ /* 0x002fe20008000f00 */
[----:B------:R-:W-:Y:S05]  /*1930*/  BRA.U !UP0, `(.L_x_32) ;  /* 0xfffffffd08e87547 */ /* 0x000fea000b83ffff */
.L_x_31:
[----:B------:R-:W-:-:S05]  /*1940*/  IMAD.MOV.U32 R0, RZ, RZ, 0xffff ;  /* 0x0000ffffff007424 */ /* 0x000fca00078e00ff */
[----:B------:R-:W-:Y:S01]  /*1950*/  SHF.L.U32 R2, R0, R3, RZ ;  /* 0x0000000300027219 */ /* 0x000fe200000006ff */
[----:B------:R-:W-:-:S04]  /*1960*/  HFMA2 R0, -RZ, RZ, 0, 5.9604644775390625e-08 ;  /* 0x00000001ff007431 */ /* 0x000fc800000001ff */
[----:B------:R1:W-:Y:S01]  /*1970*/  ATOMS.OR RZ, [UR6+0x14], R2 ;  /* 0x00001402ffff798c */ /* 0x0003e2000b000006 */
[----:B------:R-:W-:Y:S01]  /*1980*/  SHF.L.U32 R0, R0, R3, RZ ;  /* 0x0000000300007219 */ /* 0x000fe200000006ff */
[----:B------:R-:W-:-:S04]  /*1990*/  IMAD.SHL.U32 R3, R3, 0x20, RZ ;  /* 0x0000002003037824 */ /* 0x000fc800078e00ff */
[----:B------:R1:W-:Y:S04]  /*19a0*/  ATOMS.OR RZ, [UR6+0x18], R0 ;  /* 0x00001800ffff798c */ /* 0x0003e8000b000006 */
[----:B------:R1:W-:Y:S01]  /*19b0*/  STS [UR4+0xe0e0], R3 ;  /* 0x00e0e003ff007988 */ /* 0x0003e20008000804 */
[----:B------:R-:W-:Y:S05]  /*19c0*/  BRA `(.L_x_30) ;  /* 0x0000000000107947 */ /* 0x000fea0003800000 */
.L_x_29:
[----:B------:R-:W-:Y:S02]  /*19d0*/  MOV R0, 0xffffffff ;  /* 0xffffffff00007802 */ /* 0x000fe40000000f00 */
[----:B------:R-:W-:-:S03]  /*19e0*/  MOV R2, 0x1a10 ;  /* 0x00001a1000027802 */ /* 0x000fc60000000f00 */
[----:B------:R1:W-:Y:S04]  /*19f0*/  STS [UR4+0xe0e0], R0 ;  /* 0x00e0e000ff007988 */ /* 0x0003e80008000804 */
[----:B-1----:R-:W-:Y:S05]  /*1a00*/  CALL.REL.NOINC `($__internal_1_$__cuda_sm10x_tcgen05_guardrail_trap_phase_invalid_during_alloc) ;  /* 0x0000014c00cc7944 */ /* 0x002fea0003c00000 */
.L_x_30:
[----:B------:R-:W-:Y:S05]  /*1a10*/  WARPSYNC.ALL ;  /* 0x0000000000007948 */ /* 0x000fea0003800000 */
[----:B------:R-:W2:Y:S02]  /*1a20*/  LDCU UR7, c[0x0][0x384] ;  /* 0x00007080ff0777ac */ /* 0x000ea40008000800 */
[----:B--2---:R-:W-:Y:S01]  /*1a30*/  ISETP.NE.AND P0, PT, RZ, UR7, PT ;  /* 0x00000007ff007c0c */ /* 0x004fe2000bf05270 */
[----:B------:R-:W-:-:S12]  /*1a40*/  NOP ;  /* 0x0000000000007918 */ /* 0x000fd80000000000 */
[----:B------:R-:W-:Y:S05]  /*1a50*/  @!P0 EXIT ;  /* 0x000000000000894d */ /* 0x000fea0003800000 */
[----:B------:R-:W-:Y:S01]  /*1a60*/  UIADD3 UR8, UPT, UPT, UR7, 0x3f, URZ ;  /* 0x0000003f07087890 */ /* 0x000fe2000fffe0ff */
[----:B------:R-:W-:Y:S01]  /*1a70*/  BSSY.RECONVERGENT B0, `(.L_x_33) ;  /* 0x0000013000007945 */ /* 0x000fe20003800200 */
[----:B------:R-:W-:Y:S02]  /*1a80*/  ULEA UR5, UR9, 0x4, 0x2 ;  /* 0x0000000409057891 */ /* 0x000fe4000f8e10ff */
[----:B------:R-:W-:Y:S02]  /*1a90*/  USHF.R.S32.HI UR10, URZ, 0x1f, UR8 ;  /* 0x0000001fff0a7899 */ /* 0x000fe40008011408 */
[----:B------:R-:W-:Y:S02]  /*1aa0*/  UIADD3 UR6, UPT, UPT, UR4, 0x8000, URZ ;  /* 0x0000800004067890 */ /* 0x000fe4000fffe0ff */
[----:B------:R-:W-:Y:S02]  /*1ab0*/  ULEA.HI UR10, UR10, UR8, URZ, 0x6 ;  /* 0x000000080a0a7291 */ /* 0x000fe4000f8f30ff */
[----:B------:R-:W-:-:S02]  /*1ac0*/  USHF.R.U32.HI UR20, URZ, 0x4, UR4 ;  /* 0x00000004ff147899 */ /* 0x000fc40008011604 */
[----:B------:R-:W-:Y:S02]  /*1ad0*/  ULOP3.LUT UR5, UR5, 0x3fffffc, URZ, 0xc0, !UPT ;  /* 0x03fffffc05057892 */ /* 0x000fe4000f8ec0ff */
[----:B------:R-:W-:Y:S02]  /*1ae0*/  USHF.R.U32.HI UR6, URZ, 0x4, UR6 ;  /* 0x00000004ff067899 */ /* 0x000fe40008011606 */
[----:B------:R-:W-:Y:S02]  /*1af0*/  USHF.R.S32.HI UR10, URZ, 0x6, UR10 ;  /* 0x00000006ff0a7899 */ /* 0x000fe4000801140a */
[----:B------:R-:W-:Y:S02]  /*1b00*/  ULOP3.LUT UR20, UR20, 0x3fff, URZ, 0xc0, !UPT ;  /* 0x00003fff14147892 */ /* 0x000fe4000f8ec0ff */
[----:B------:R-:W-:Y:S02]  /*1b10*/  ULOP3.LUT UR6, UR6, 0x3fff, URZ, 0xc0, !UPT ;  /* 0x00003fff06067892 */ /* 0x000fe4000f8ec0ff */
[----:B------:R-:W-:-:S02]  /*1b20*/  UISETP.LT.AND UP0, UPT, UR10, UR5, UPT ;  /* 0x000000050a00728c */ /* 0x000fc4000bf01270 */
[----:B------:R-:W-:Y:S02]  /*1b30*/  ULOP3.LUT UR20, UR20, 0x10000, URZ, 0xfc, !UPT ;  /* 0x0001000014147892 */ /* 0x000fe4000f8efcff */
[----:B------:R-:W-:Y:S02]  /*1b40*/  ULOP3.LUT UR8, UR6, 0x10000, URZ, 0xfc, !UPT ;  /* 0x0001000006087892 */ /* 0x000fe4000f8efcff */
[----:B------:R-:W-:Y:S01]  /*1b50*/  USEL UR5, UR10, UR5, UP0 ;  /* 0x000000050a057287 */ /* 0x000fe20008000000 */
[----:B------:R-:W-:Y:S01]  /*1b60*/  UMOV UR21, 0x40004040 ;  /* 0x4000404000157882 */ /* 0x000fe20000000000 */
[----:B------:R-:W-:Y:S01]  /*1b70*/  UMOV UR9, 0x40004040 ;  /* 0x4000404000097882 */ /* 0x000fe20000000000 */
[----:B------:R-:W-:Y:S06]  /*1b80*/  @!P4 BRA `(.L_x_34) ;  /* 0x000000000004c947 */ /* 0x000fec0003800000 */
[----:B------:R-:W-:Y:S05]  /*1b90*/  BPT.TRAP 0x1 ;  /* 0x000000040000795c */ /* 0x000fea0000300000 */
.L_x_34:
[----:B------:R-:W-:Y:S05]  /*1ba0*/  BSYNC.RECONVERGENT B0 ;  /* 0x0000000000007941 */ /* 0x000fea0003800200 */
.L_x_33:
[----:B-1----:R-:W-:-:S04]  /*1bb0*/  SHF.L.U32 R3, RZ, 0x1f, RZ ;  /* 0x0000001fff037819 */ /* 0x002fc800000006ff */
[----:B------:R-:W1:Y:S02]  /*1bc0*/  SYNCS.PHASECHK.TRANS64.TRYWAIT P0, [UR4+0xe000], R3 ;  /* 0x00e00003ff0075a7 */ /* 0x000e640008001104 */
[----:B-1----:R-:W-:Y:S05]  /*1bd0*/  @!P0 BRA `(.L_x_35) ;  /* 0x0000013800148947 */ /* 0x002fea0003800000 */
.L_x_365:
[----:B------:R-:W-:Y:S05]  /*1be0*/  BRA.U !UP1, `(.L_x_36) ;  /* 0x0000000109047547 */ /* 0x000fea000b800000 */
[----:B------:R-:W-:Y:S05]  /*1bf0*/  BPT.TRAP 0x1 ;  /* 0x000000040000795c */ /* 0x000fea0000300000 */
.L_x_36:
[----:B------:R-:W2:Y:S01]  /*1c00*/  SYNCS.PHASECHK.TRANS64.TRYWAIT P0, [UR4+0xe020], R3 ;  /* 0x00e02003ff0075a7 */ /* 0x000ea20008001104 */
[----:B------:R-:W-:Y:S01]  /*1c10*/  ULOP3.LUT UR52, UR52, 0x1, URZ, 0xc0, !UPT ;  /* 0x0000000134347892 */ /* 0x000fe2000f8ec0ff */
[----:B--2---:R-:W-:Y:S11]  /*1c20*/  @!P0 BRA `(.L_x_37) ;  /* 0x0000013800188947 */ /* 0x004ff60003800000 */
.L_x_367:
[----:B------:R-:W-:-:S09]  /*1c30*/  UISETP.NE.U32.AND UP0, UPT, UR52, 0x1, UPT ;  /* 0x000000013400788c */ /* 0x000fd2000bf05070 */
[----:B------:R-:W-:Y:S05]  /*1c40*/  BRA.U !UP0, `(.L_x_38) ;  /* 0x0000000108047547 */ /* 0x000fea000b800000 */
[----:B------:R-:W-:Y:S05]  /*1c50*/  BPT.TRAP 0x1 ;  /* 0x000000040000795c */ /* 0x000fea0000300000 */
.L_x_38:
[----:B------:R-:W-:-:S05]  /*1c60*/  HFMA2 R2, -RZ, RZ, 0, 5.9604644775390625e-08 ;  /* 0x00000001ff027431 */ /* 0x000fca00000001ff */
[----:B------:R-:W-:-:S04]  /*1c70*/  SHF.L.U32 R2, R2, 0x1f, RZ ;  /* 0x0000001f02027819 */ /* 0x000fc800000006ff */
[----:B------:R-:W2:Y:S02]  /*1c80*/  SYNCS.PHASECHK.TRANS64.TRYWAIT P0, [UR4+0xe058], R2 ;  /* 0x00e05802ff0075a7 */ /* 0x000ea40008001104 */
[----:B--2---:R-:W-:Y:S05]  /*1c90*/  @!P0 BRA `(.L_x_39) ;  /* 0x0000013800148947 */ /* 0x004fea0003800000 */
.L_x_369:
[----:B-1----:R-:W-:Y:S01]  /*1ca0*/  IMAD.MOV.U32 R0, RZ, RZ, RZ ;  /* 0x000000ffff007224 */ /* 0x002fe200078e00ff */
[----:B------:R-:W-:Y:S02]  /*1cb0*/  UIADD3 UR26, UPT, UPT, UR8, 0x2, URZ ;  /* 0x00000002081a7890 */ /* 0x000fe4000fffe0ff */
[----:B------:R-:W-:Y:S02]  /*1cc0*/  UIADD3 UR34, UPT, UPT, UR20, 0x2, URZ ;  /* 0x0000000214227890 */ /* 0x000fe4000fffe0ff */
[C---:B------:R-:W-:Y:S01]  /*1cd0*/  R2UR UR12, R0.reuse ;  /* 0x00000000000c72ca */ /* 0x040fe200000e0000 */
[----:B------:R-:W-:Y:S01]  /*1ce0*/  UIADD3 UR22, UPT, UPT, UR8, 0x4, URZ ;  /* 0x0000000408167890 */ /* 0x000fe2000fffe0ff */
[C---:B------:R-:W-:Y:S01]  /*1cf0*/  R2UR UR11, R0.reuse ;  /* 0x00000000000b72ca */ /* 0x040fe200000e0000 */
[----:B------:R-:W-:Y:S01]  /*1d00*/  UIADD3 UR32, UPT, UPT, UR20, 0x4, URZ ;  /* 0x0000000414207890 */ /* 0x000fe2000fffe0ff */
[C---:B------:R-:W-:Y:S01]  /*1d10*/  R2UR UR10, R0.reuse ;  /* 0x00000000000a72ca */ /* 0x040fe200000e0000 */
[----:B------:R-:W-:Y:S01]  /*1d20*/  UIADD3 UR16, UPT, UPT, UR8, 0x6, URZ ;  /* 0x0000000608107890 */ /* 0x000fe2000fffe0ff */
[----:B------:R-:W-:Y:S01]  /*1d30*/  R2UR UR7, R0 ;  /* 0x00000000000772ca */ /* 0x000fe200000e0000 */
[----:B------:R-:W-:Y:S01]  /*1d40*/  UIADD3 UR30, UPT, UPT, UR20, 0x6, URZ ;  /* 0x00000006141e7890 */ /* 0x000fe2000fffe0ff */
[----:B------:R-:W-:Y:S01]  /*1d50*/  UMOV UR28, 0x0 ;  /* 0x00000000001c7882 */ /* 0x000fe20000000000 */
        /* <DEDUP_REMOVED lines=9> */
[----:B------:R1:W-:Y:S01]  /*1df0*/  UTCHMMA gdesc[UR20], gdesc[UR8], tmem[UR12], tmem[UR28], idesc[UR29], !UPT ;  /* 0x00ff1c08140075ea */ /* 0x0003e2000f80000c */
[----:B------:R-:W-:Y:S01]  /*1e00*/  UMOV UR17, 0x40004040 ;  /* 0x4000404000117882 */ /* 0x000fe20000000000 */
[----:B------:R-:W-:Y:S01]  /*1e10*/  UMOV UR14, 0x0 ;  /* 0x00000000000e7882 */ /* 0x000fe20000000000 */
[----:B------:R-:W-:Y:S01]  /*1e20*/  UMOV UR15, 0x8100010 ;  /* 0x08100010000f7882 */ /* 0x000fe20000000000 */
[----:B------:R-:W-:Y:S01]  /*1e30*/  UMOV UR31, 0x40004040 ;  /* 0x40004040001f7882 */ /* 0x000fe20000000000 */
[----:B------:R1:W-:Y:S01]  /*1e40*/  UTCHMMA gdesc[UR34], gdesc[UR26], tmem[UR11], tmem[UR24], idesc[UR25], UPT ;  /* 0x00ff181a220075ea */ /* 0x0003e2000b80000b */
[----:B------:R1:W-:Y:S01]  /*1e50*/  UTCHMMA gdesc[UR32], gdesc[UR22], tmem[UR10], tmem[UR18], idesc[UR19], UPT ;  /* 0x00ff1216200075ea */ /* 0x0003e2000b80000a */
[----:B------:R1:W-:Y:S01]  /*1e60*/  UTCHMMA gdesc[UR30], gdesc[UR16], tmem[UR7], tmem[UR14], idesc[UR15], UPT ;  /* 0x00ff0e101e0075ea */ /* 0x0003e2000b800007 */
[----:B------:R-:W-:-:S09]  /*1e70*/  UISETP.NE.AND UP4, UPT, UR52, URZ, UPT ;  /* 0x000000ff3400728c */ /* 0x000fd2000bf85270 */
[----:B------:R-:W-:Y:S05]  /*1e80*/  BRA.U UP4, `(.L_x_40) ;  /* 0x0000000104047547 */ /* 0x000fea000b800000 */
[----:B-1----:R-:W-:Y:S05]  /*1e90*/  BPT.TRAP 0x1 ;  /* 0x000000040000795c */ /* 0x002fea0000300000 */
.L_x_40:
[----:B-1----:R-:W-:Y:S01]  /*1ea0*/  UIADD3 UR7, UPT, UPT, UR4, 0xe050, URZ ;  /* 0x0000e05004077890 */ /* 0x002fe2000fffe0ff */
[----:B------:R-:W-:Y:S08]  /*1eb0*/  BSSY.RECONVERGENT B0, `(.L_x_41) ;  /* 0x0000004000007945 */ /* 0x000ff00003800200 */
[----:B------:R1:W-:Y:S01]  /*1ec0*/  UTCBAR [UR7], URZ ;  /* 0x000000ff070073e9 */ /* 0x0003e200080000ff */
[----:B------:R-:W-:Y:S05]  /*1ed0*/  @!P4 BRA `(.L_x_42) ;  /* 0x000000000004c947 */ /* 0x000fea0003800000 */
[----:B-1----:R-:W-:Y:S05]  /*1ee0*/  BPT.TRAP 0x1 ;  /* 0x000000040000795c */ /* 0x002fea0000300000 */
.L_x_42:
[----:B-1----:R-:W-:Y:S05]  /*1ef0*/  BSYNC.RECONVERGENT B0 ;  /* 0x0000000000007941 */ /* 0x002fea0003800200 */
.L_x_41:
[----:B------:R-:W1:Y:S01]  /*1f00*/  SYNCS.PHASECHK.TRANS64.TRYWAIT P0, [UR4+0xe008], R3 ;  /* 0x00e00803ff0075a7 */ /* 0x000e620008001104 */
[----:B------:R-:W-:Y:S01]  /*1f10*/  ULOP3.LUT UR51, UR51, 0x1, URZ, 0xc0, !UPT ;  /* 0x0000000133337892 */ /* 0x000fe2000f8ec0ff */
[----:B-1----:R-:W-:Y:S11]  /*1f20*/  @!P0 BRA `(.L_x_43) ;  /* 0x0000013400888947 */ /* 0x002ff60003800000 */
.L_x_371:
[----:B------:R-:W-:-:S09]  /*1f30*/  UISETP.NE.U32.AND UP0, UPT, UR51, 0x1, UPT ;  /* 0x000000013300788c */ /* 0x000fd2000bf05070 */
[----:B------:R-:W-:Y:S05]  /*1f40*/  BRA.U !UP0, `(.L_x_44) ;  /* 0x0000000108047547 */ /* 0x000fea000b800000 */
[----:B------:R-:W-:Y:S05]  /*1f50*/  BPT.TRAP 0x1 ;  /* 0x000000040000795c */ /* 0x000fea0000300000 */
.L_x_44:
[----:B------:R-:W3:Y:S02]  /*1f60*/  SYNCS.PHASECHK.TRANS64.TRYWAIT P0, [UR4+0xe068], R2 ;  /* 0x00e06802ff0075a7 */ /* 0x000ee40008001104 */
[----:B---3--:R-:W-:Y:S05]  /*1f70*/  @!P0 BRA `(.L_x_45) ;  /* 0x00000134008c8947 */ /* 0x008fea0003800000 */
.L_x_373:
[----:B-1----:R-:W-:Y:S01]  /*1f80*/  IMAD.MOV.U32 R0, RZ, RZ, 0x80 ;  /* 0x00000080ff007424 */ /* 0x002fe200078e00ff */
[----:B------:R-:W-:Y:S02]  /*1f90*/  UIADD3 UR36, UPT, UPT, UR20, 0x400, URZ ;  /* 0x0000040014247890 */ /* 0x000fe4000fffe0ff */
[----:B------:R-:W-:Y:S02]  /*1fa0*/  UIADD3 UR34, UPT, UPT, UR20, 0x402, URZ ;  /* 0x0000040214227890 */ /* 0x000fe4000fffe0ff */
[C---:B------:R-:W-:Y:S01]  /*1fb0*/  R2UR UR12, R0.reuse ;  /* 0x00000000000c72ca */ /* 0x040fe200000e0000 */
[----:B------:R-:W-:Y:S01]  /*1fc0*/  UIADD3 UR32, UPT, UPT, UR20, 0x404, URZ ;  /* 0x0000040414207890 */ /* 0x000fe2000fffe0ff */
[C---:B------:R-:W-:Y:S01]  /*1fd0*/  R2UR UR11, R0.reuse ;  /* 0x00000000000b72ca */ /* 0x040fe200000e0000 */
[----:B------:R-:W-:Y:S01]  /*1fe0*/  UIADD3 UR30, UPT, UPT, UR20, 0x406, URZ ;  /* 0x00000406141e7890 */ /* 0x000fe2000fffe0ff */
[C---:B------:R-:W-:Y:S01]  /*1ff0*/  R2UR UR10, R0.reuse ;  /* 0x00000000000a72ca */ /* 0x040fe200000e0000 */
[----:B------:R-:W-:Y:S01]  /*2000*/  UMOV UR28, 0x0 ;  /* 0x00000000001c7882 */ /* 0x000fe20000000000 */
[----:B------:R-:W-:Y:S01]  /*2010*/  R2UR UR7, R0 ;  /* 0x00000000000772ca */ /* 0x000fe200000e0000 */
        /* <DEDUP_REMOVED lines=21> */
.L_x_46:
[----:B-1----:R-:W-:-:S09]  /*2170*/  UIADD3 UR7, UPT, UPT, UR4, 0xe060, URZ ;  /* 0x0000e06004077890 */ /* 0x002fd2000fffe0ff */
[----:B------:R1:W-:Y:S01]  /*2180*/  UTCBAR [UR7], URZ ;  /* 0x000000ff070073e9 */ /* 0x0003e200080000ff */
[----:B------:R-:W-:Y:S05]  /*2190*/  BRA.U !UP1, `(.L_x_47) ;  /* 0x0000000109047547 */ /* 0x000fea000b800000 */
[----:B-1----:R-:W-:Y:S05]  /*21a0*/  BPT.TRAP 0x1 ;  /* 0x000000040000795c */ /* 0x002fea0000300000 */
.L_x_47:
[----:B-1----:R-:W-:-:S09]  /*21b0*/  UIADD3 UR7, UPT, UPT, UR4, 0xe038, URZ ;  /* 0x0000e03804077890 */ /* 0x002fd2000fffe0ff */
[----:B------:R1:W-:Y:S01]  /*21c0*/  UTCBAR [UR7], URZ ;  /* 0x000000ff070073e9 */ /* 0x0003e200080000ff */
[----:B------:R-:W-:Y:S05]  /*21d0*/  BRA.U !UP1, `(.L_x_48) ;  /* 0x0000000109047547 */ /* 0x000fea000b800000 */
[----:B-1----:R-:W-:Y:S05]  /*21e0*/  BPT.TRAP 0x1 ;  /* 0x000000040000795c */ /* 0x002fea0000300000 */
.L_x_48:
[----:B------:R-:W3:Y:S02]  /*21f0*/  SYNCS.PHASECHK.TRANS64.TRYWAIT P0, [UR4+0xe028], R3 ;  /* 0x00e02803ff0075a7 */ /* 0x000ee40008001104 */
[----:B---3--:R-:W-:Y:S05]  /*2200*/  @!P0 BRA `(.L_x_49) ;  /* 0x0000013400008947 */ /* 0x008fea0003800000 */
.L_x_375:
[----:B------:R-:W-:Y:S05]  /*2210*/  BRA.U UP5, `(.L_x_50) ;  /* 0x0000000105047547 */ /* 0x000fea000b800000 */
[----:B-1----:R-:W-:Y:S05]  /*2220*/  BPT.TRAP 0x1 ;  /* 0x000000040000795c */ /* 0x002fea0000300000 */
.L_x_50:
[----:B------:R-:W4:Y:S02]  /*2230*/  SYNCS.PHASECHK.TRANS64.TRYWAIT P0, [UR4+0xe0a0], R2 ;  /* 0x00e0a002ff0075a7 */ /* 0x000f240008001104 */
[----:B----4-:R-:W-:Y:S05]  /*2240*/  @!P0 BRA `(.L_x_51) ;  /* 0x0000013400088947 */ /* 0x010fea0003800000 */
.L_x_377:
[----:B------:R-:W-:Y:S05]  /*2250*/  BRA.U UP4, `(.L_x_52) ;  /* 0x0000000104047547 */ /* 0x000fea000b800000 */
[----:B-1----:R-:W-:Y:S05]  /*2260*/  BPT.TRAP 0x1 ;  /* 0x000000040000795c */ /* 0x002fea0000300000 */
.L_x_52:
[----:B------:R-:W4:Y:S02]  /*2270*/  SYNCS.PHASECHK.TRANS64.TRYWAIT P0, [UR4+0xe058], R3 ;  /* 0x00e05803ff0075a7 */ /* 0x000f240008001104 */
[----:B----4-:R-:W-:Y:S05]  /*2280*/  @!P0 BRA `(.L_x_53) ;  /* 0x0000013400108947 */ /* 0x010fea0003800000 */
.L_x_379:
[----:B---3--:R-:W-:Y:S01]  /*2290*/  IMAD.MOV.U32 R0, RZ, RZ, 0x20 ;  /* 0x00000020ff007424 */ /* 0x008fe200078e00ff */
[----:B------:R-:W-:Y:S02]  /*22a0*/  UIADD3 UR34, UPT, UPT, UR6, 0x200, URZ ;  /* 0x0000020006227890 */ /* 0x000fe4000fffe0ff */
[----:B------:R-:W-:Y:S02]  /*22b0*/  UIADD3 UR32, UPT, UPT, UR6, 0x280, URZ ;  /* 0x0000028006207890 */ /* 0x000fe4000fffe0ff */
[----:B------:R-:W-:Y:S01]  /*22c0*/  R2UR UR15, R0 ;  /* 0x00000000000f72ca */ /* 0x000fe200000e0000 */
[----:B------:R-:W-:Y:S01]  /*22d0*/  IMAD.MOV.U32 R0, RZ, RZ, 0x100 ;  /* 0x00000100ff007424 */ /* 0x000fe200078e00ff */
[----:B------:R-:W-:Y:S02]  /*22e0*/  UIADD3 UR30, UPT, UPT, UR6, 0x300, URZ ;  /* 0x00000300061e7890 */ /* 0x000fe4000fffe0ff */
[----:B------:R-:W-:Y:S02]  /*22f0*/  UIADD3 UR28, UPT, UPT, UR6, 0x380, URZ ;  /* 0x00000380061c7890 */ /* 0x000fe4000fffe0ff */
[----:B------:R-:W-:Y:S01]  /*2300*/  R2UR UR16, R0 ;  /* 0x00000000001072ca */ /* 0x000fe200000e0000 */
[----:B------:R-:W-:Y:S01]  /*2310*/  IMAD.MOV.U32 R0, RZ, RZ, 0x28 ;  /* 0x00000028ff007424 */ /* 0x000fe200078e00ff */
[----:B------:R-:W-:Y:S01]  /*2320*/  UMOV UR26, 0x0 ;  /* 0x00000000001a7882 */ /* 0x000fe20000000000 */
[----:B------:R-:W-:Y:S01]  /*2330*/  UMOV UR27, 0x8110010 ;  /* 0x08110010001b7882 */ /* 0x000fe20000000000 */
[----:B------:R-:W-:Y:S01]  /*2340*/  UMOV UR35, 0x40004040 ;  /* 0x4000404000237882 */ /* 0x000fe20000000000 */
[----:B------:R-:W-:Y:S01]  /*2350*/  UMOV UR24, 0x0 ;  /* 0x0000000000187882 */ /* 0x000fe20000000000 */
        /* <DEDUP_REMOVED lines=9> */
[----:B------:R3:W-:Y:S01]  /*23f0*/  UTCHMMA tmem[UR15], gdesc[UR34], tmem[UR16], tmem[UR26], idesc[UR27], !UPT ;  /* 0x00ff1a220f0079ea */ /* 0x0007e2000f800010 */
[----:B------:R-:W-:Y:S01]  /*2400*/  UMOV UR18, 0x0 ;  /* 0x0000000000127882 */ /* 0x000fe20000000000 */
[----:B------:R-:W-:Y:S01]  /*2410*/  UMOV UR19, 0x8110010 ;  /* 0x0811001000137882 */ /* 0x000fe20000000000 */
[----:B------:R-:W-:Y:S01]  /*2420*/  R2UR UR11, R0 ;  /* 0x00000000000b72ca */ /* 0x000fe200000e0000 */
[----:B------:R-:W-:Y:S01]  /*2430*/  IMAD.MOV.U32 R0, RZ, RZ, 0x100 ;  /* 0x00000100ff007424 */ /* 0x000fe200078e00ff */
[----:B------:R-:W-:-:S04]  /*2440*/  UMOV UR29, 0x40004040 ;  /* 0x40004040001d7882 */ /* 0x000fc80000000000 */
[----:B------:R-:W-:Y:S01]  /*2450*/  R2UR UR12, R0 ;  /* 0x00000000000c72ca */ /* 0x000fe200000e0000 */
[----:B------:R-:W-:Y:S01]  /*2460*/  IMAD.MOV.U32 R0, RZ, RZ, 0x38 ;  /* 0x00000038ff007424 */ /* 0x000fe200078e00ff */
[----:B------:R3:W-:Y:S04]  /*2470*/  UTCHMMA tmem[UR13], gdesc[UR32], tmem[UR14], tmem[UR24], idesc[UR25], UPT ;  /* 0x00ff18200d0079ea */ /* 0x0007e8000b80000e */
[----:B-1----:R-:W-:Y:S01]  /*2480*/  R2UR UR7, R0 ;  /* 0x00000000000772ca */ /* 0x002fe200000e0000 */
[----:B------:R-:W-:-:S05]  /*2490*/  IMAD.MOV.U32 R0, RZ, RZ, 0x100 ;  /* 0x00000100ff007424 */ /* 0x000fca00078e00ff */
[----:B------:R-:W-:Y:S01]  /*24a0*/  R2UR UR10, R0 ;  /* 0x00000000000a72ca */ /* 0x000fe200000e0000 */
[----:B------:R3:W-:-:S12]  /*24b0*/  UTCHMMA tmem[UR11], gdesc[UR30], tmem[UR12], tmem[UR22], idesc[UR23], UPT ;  /* 0x00ff161e0b0079ea */ /* 0x0007d8000b80000c */
[----:B------:R3:W-:Y:S01]  /*24c0*/  UTCHMMA tmem[UR7], gdesc[UR28], tmem[UR10], tmem[UR18], idesc[UR19], UPT ;  /* 0x00ff121c070079ea */ /* 0x0007e2000b80000a */
[----:B------:R-:W-:Y:S05]  /*24d0*/  BRA.U UP5, `(.L_x_54) ;  /* 0x0000000105047547 */ /* 0x000fea000b800000 */
[----:B---3--:R-:W-:Y:S05]  /*24e0*/  BPT.TRAP 0x1 ;  /* 0x000000040000795c */ /* 0x008fea0000300000 */
.L_x_54:
[----:B---3--:R-:W-:Y:S01]  /*24f0*/  UIADD3 UR10, UPT, UPT, UR4, 0xe090, URZ ;  /* 0x0000e090040a7890 */ /* 0x008fe2000fffe0ff */
[----:B------:R-:W-:Y:S01]  /*2500*/  HFMA2 R6, -RZ, RZ, 0, 5.9604644775390625e-08 ;  /* 0x00000001ff067431 */ /* 0x000fe200000001ff */
[----:B------:R-:W-:Y:S01]  /*2510*/  UISETP.GE.AND UP0, UPT, UR5, 0x2, UPT ;  /* 0x000000020500788c */ /* 0x000fe2000bf06270 */
[----:B--2---:R-:W-:Y:S01]  /*2520*/  MOV R5, RZ ;  /* 0x000000ff00057202 */ /* 0x004fe20000000f00 */
[----:B------:R-:W-:Y:S01]  /*2530*/  UMOV UR19, URZ ;  /* 0x000000ff00137c82 */ /* 0x000fe20008000000 */
[----:B------:R-:W-:Y:S01]  /*2540*/  UMOV UR7, 0x200 ;  /* 0x0000020000077882 */ /* 0x000fe20000000000 */
[----:B------:R-:W-:-:S03]  /*2550*/  UMOV UR18, 0x1 ;  /* 0x0000000100127882 */ /* 0x000fc60000000000 */
[----:B------:R1:W-:Y:S02]  /*2560*/  UTCBAR [UR10], URZ ;  /* 0x000000ff0a0073e9 */ /* 0x0003e400080000ff */
[----:B------:R-:W-:Y:S05]  /*2570*/  BRA.U !UP0, `(.L_x_55) ;  /* 0x0000000d08987547 */ /* 0x000fea000b800000 */
[----:B------:R-:W-:Y:S01]  /*2580*/  CS2R R4, SRZ ;  /* 0x0000000000047805 */ /* 0x000fe2000001ff00 */
[----:B------:R-:W-:Y:S01]  /*2590*/  IMAD.MOV.U32 R6, RZ, RZ, 0x1 ;  /* 0x00000001ff067424 */ /* 0x000fe200078e00ff */
[----:B------:R-:W-:Y:S01]  /*25a0*/  MOV R2, RZ ;  /* 0x000000ff00027202 */ /* 0x000fe20000000f00 */
[----:B------:R-:W-:Y:S01]  /*25b0*/  UMOV UR36, 0x2 ;  /* 0x0000000200247882 */ /* 0x000fe20000000000 */
[----:B------:R-:W-:Y:S01]  /*25c0*/  UMOV UR18, 0x1 ;  /* 0x0000000100127882 */ /* 0x000fe20000000000 */
[----:B------:R-:W-:Y:S01]  /*25d0*/  UMOV UR19, URZ ;  /* 0x000000ff00137c82 */ /* 0x000fe20008000000 */
[----:B------:R-:W-:Y:S01]  /*25e0*/  UMOV UR22, 0x1 ;  /* 0x0000000100167882 */ /* 0x000fe20000000000 */
.L_x_74:
[----:B--2---:R-:W-:Y:S05]  /*25f0*/  BRA.U !UP1, `(.L_x_56) ;  /* 0x0000000109047547 */ /* 0x004fea000b800000 */
[----:B-1----:R-:W-:Y:S05]  /*2600*/  BPT.TRAP 0x1 ;  /* 0x000000040000795c */ /* 0x002fea0000300000 */
.L_x_56:
[----:B------:R-:W-:Y:S01]  /*2610*/  ULEA UR7, UR36, UR4, 0x3 ;  /* 0x0000000424077291 */ /* 0x000fe2000f8e18ff */
[----:B------:R-:W-:Y:S08]  /*2620*/  SHF.L.U32 R3, R2, 0x1f, RZ ;  /* 0x0000001f02037819 */ /* 0x000ff000000006ff */
[----:B------:R-:W2:Y:S02]  /*2630*/  SYNCS.PHASECHK.TRANS64.TRYWAIT P0, [UR7+0xe020], R3 ;  /* 0x00e02003ff0075a7 */ /* 0x000ea40008001107 */
[----:B--2---:R-:W-:Y:S05]  /*2640*/  @!P0 BRA `(.L_x_57) ;  /* 0x0000013000388947 */ /* 0x004fea0003800000 */
.L_x_381:
[----:B------:R-:W-:Y:S01]  /*2650*/  UIADD3 UR17, UPT, UPT, UR36, 0x1, URZ ;  /* 0x0000000124117890 */ /* 0x000fe2000fffe0ff */
[----:B--2---:R-:W-:Y:S01]  /*2660*/  IMAD.MOV.U32 R0, RZ, RZ, RZ ;  /* 0x000000ffff007224 */ /* 0x004fe200078e00ff */
[----:B------:R-:W-:Y:S02]  /*2670*/  ULEA UR36, UR36, UR8, 0x9 ;  /* 0x0000000824247291 */ /* 0x000fe4000f8e48ff */
[----:B------:R-:W-:Y:S02]  /*2680*/  UIADD3 UR40, UPT, UPT, UR20, 0x2, URZ ;  /* 0x0000000214287890 */ /* 0x000fe4000fffe0ff */
[----:B------:R-:W-:Y:S01]  /*2690*/  UIADD3 UR34, UPT, UPT, UR36, 0x2, URZ ;  /* 0x0000000224227890 */ /* 0x000fe2000fffe0ff */
[C---:B------:R-:W-:Y:S01]  /*26a0*/  R2UR UR12, R0.reuse ;  /* 0x00000000000c72ca */ /* 0x040fe200000e0000 */
[----:B------:R-:W-:Y:S01]  /*26b0*/  UIADD3 UR32, UPT, UPT, UR36, 0x4, URZ ;  /* 0x0000000424207890 */ /* 0x000fe2000fffe0ff */
[C---:B------:R-:W-:Y:S01]  /*26c0*/  R2UR UR11, R0.reuse ;  /* 0x00000000000b72ca */ /* 0x040fe200000e0000 */
[----:B------:R-:W-:Y:S01]  /*26d0*/  UIADD3 UR28, UPT, UPT, UR20, 0x4, URZ ;  /* 0x00000004141c7890 */ /* 0x000fe2000fffe0ff */
[C---:B-1----:R-:W-:Y:S01]  /*26e0*/  R2UR UR10, R0.reuse ;  /* 0x00000000000a72ca */ /* 0x042fe200000e0000 */
[----:B------:R-:W-:Y:S01]  /*26f0*/  UIADD3 UR30, UPT, UPT, UR36, 0x6, URZ ;  /* 0x00000006241e7890 */ /* 0x000fe2000fffe0ff */
[----:B------:R-:W-:Y:S01]  /*2700*/  R2UR UR7, R0 ;  /* 0x00000000000772ca */ /* 0x000fe200000e0000 */
[----:B------:R-:W-:Y:S02]  /*2710*/  UIADD3 UR24, UPT, UPT, UR20, 0x6, URZ ;  /* 0x0000000614187890 */ /* 0x000fe4000fffe0ff */
[----:B------:R-:W-:Y:S02]  /*2720*/  UISETP.NE.AND UP4, UPT, UR52, URZ, UPT ;  /* 0x000000ff3400728c */ /* 0x000fe4000bf85270 */
[----:B------:R-:W-:Y:S01]  /*2730*/  UISETP.NE.AND UP0, UPT, UR17, 0x3, UPT ;  /* 0x000000031100788c */ /* 0x000fe2000bf05270 */
[----:B------:R-:W-:Y:S01]  /*2740*/  UMOV UR37, 0x40004040 ;  /* 0x4000404000257882 */ /* 0x000fe20000000000 */
[----:B------:R-:W-:Y:S02]  /*2750*/  UMOV UR42, 0x0 ;  /* 0x00000000002a7882 */ /* 0x000fe40000000000 */
[----:B------:R-:W-:Y:S02]  /*2760*/  USEL UR13, URZ, 0x1, UP0 ;  /* 0x00000001ff0d7887 */ /* 0x000fe40008000000 */
[----:B------:R-:W-:Y:S01]  /*2770*/  USEL UR17, UR17, URZ, UP0 ;  /* 0x000000ff11117287 */ /* 0x000fe20008000000 */
        /* <DEDUP_REMOVED lines=8> */
[----:B------:R-:W-:Y:S01]  /*2800*/  UMOV UR29, 0x40004040 ;  /* 0x40004040001d7882 */ /* 0x000fe20000000000 */
[----:B------:R-:W-:Y:S01]  /*2810*/  UMOV UR26, 0x0 ;  /* 0x00000000001a7882 */ /* 0x000fe20000000000 */
[----:B------:R-:W-:Y:S01]  /*2820*/  UMOV UR27, 0x8100010 ;  /* 0x08100010001b7882 */ /* 0x000fe20000000000 */
[----:B------:R-:W-:Y:S01]  /*2830*/  UMOV UR31, 0x40004040 ;  /* 0x40004040001f7882 */ /* 0x000fe20000000000 */
[----:B------:R1:W-:Y:S01]  /*2840*/  UTCHMMA gdesc[UR28], gdesc[UR32], tmem[UR10], tmem[UR26], idesc[UR27], UPT ;  /* 0x00ff1a201c0075ea */ /* 0x0003e2000b80000a */
[----:B------:R-:W-:Y:S01]  /*2850*/  UMOV UR25, 0x40004040 ;  /* 0x4000404000197882 */ /* 0x000fe20000000000 */
[----:B------:R-:W-:Y:S01]  /*2860*/  UMOV UR14, 0x0 ;  /* 0x00000000000e7882 */ /* 0x000fe20000000000 */
[----:B------:R-:W-:Y:S01]  /*2870*/  LOP3.LUT R2, R2, UR13, RZ, 0x3c, !PT ;  /* 0x0000000d02027c12 */ /* 0x000fe2000f8e3cff */
[----:B------:R-:W-:Y:S02]  /*2880*/  UMOV UR15, 0x8100010 ;  /* 0x08100010000f7882 */ /* 0x000fe40000000000 */
[----:B------:R1:W-:Y:S01]  /*2890*/  UTCHMMA gdesc[UR24], gdesc[UR30], tmem[UR7], tmem[UR14], idesc[UR15], UPT ;  /* 0x00ff0e1e180075ea */ /* 0x0003e2000b800007 */
[----:B------:R-:W-:Y:S05]  /*28a0*/  BRA.U UP4, `(.L_x_58) ;  /* 0x0000000104047547 */ /* 0x000fea000b800000 */
[----:B-1----:R-:W-:Y:S05]  /*28b0*/  BPT.TRAP 0x1 ;  /* 0x000000040000795c */ /* 0x002fea0000300000 */
.L_x_58:
[----:B------:R-:W-:Y:S01]  /*28c0*/  LOP3.LUT R4, R4, 0x1, RZ, 0x3c, !PT ;  /* 0x0000000104047812 */ /* 0x000fe200078e3cff */
[----:B-1----:R-:W-:Y:S09]  /*28d0*/  UIADD3 UR7, UPT, UPT, UR4, 0xe050, URZ ;  /* 0x0000e05004077890 */ /* 0x002ff2000fffe0ff */
[----:B------:R1:W-:Y:S01]  /*28e0*/  UTCBAR [UR7], URZ ;  /* 0x000000ff070073e9 */ /* 0x0003e200080000ff */
[----:B------:R-:W-:Y:S05]  /*28f0*/  BRA.U UP5, `(.L_x_59) ;  /* 0x0000000105047547 */ /* 0x000fea000b800000 */
[----:B-1----:R-:W-:Y:S05]  /*2900*/  BPT.TRAP 0x1 ;  /* 0x000000040000795c */ /* 0x002fea0000300000 */
.L_x_59:
[----:B------:R-:W-:Y:S01]  /*2910*/  SHF.L.U32 R3, R6, 0x1f, RZ ;  /* 0x0000001f06037819 */ /* 0x000fe200000006ff */
[----:B------:R-:W-:Y:S03]  /*2920*/  UISETP.NE.AND UP3, UPT, UR51, URZ, UPT ;  /* 0x000000ff3300728c */ /* 0x000fe6000bf65270 */
[----:B------:R-:W2:Y:S02]  /*2930*/  SYNCS.PHASECHK.TRANS64.TRYWAIT P0, [UR4+0xe0a8], R3 ;  /* 0x00e0a803ff0075a7 */ /* 0x000ea40008001104 */
[----:B--2---:R-:W-:Y:S06]  /*2940*/  @!P0 BRA `(.L_x_60) ;  /* 0x0000012c00908947 */ /* 0x004fec0003800000 */
.L_x_383:
[----:B------:R-:W-:Y:S05]  /*2950*/  BRA.U UP3, `(.L_x_61) ;  /* 0x0000000103047547 */ /* 0x000fea000b800000 */
[----:B-1----:R-:W-:Y:S05]  /*2960*/  BPT.TRAP 0x1 ;  /* 0x000000040000795c */ /* 0x002fea0000300000 */
.L_x_61:
[----:B--2---:R-:W-:Y:S04]  /*2970*/  SHF.L.U32 R3, R5, 0x1f, RZ ;  /* 0x0000001f05037819 */ /* 0x004fe800000006ff */
[----:B------:R-:W2:Y:S02]  /*2980*/  SYNCS.PHASECHK.TRANS64.TRYWAIT P0, [UR4+0xe068], R3 ;  /* 0x00e06803ff0075a7 */ /* 0x000ea40008001104 */
[----:B--2---:R-:W-:Y:S05]  /*2990*/  @!P0 BRA `(.L_x_62) ;  /* 0x0000012c00948947 */ /* 0x004fea0003800000 */
.L_x_385:
[----:B------:R-:W-:Y:S01]  /*29a0*/  ULEA UR28, UR22, UR6, 0x9 ;  /* 0x00000006161c7291 */ /* 0x000fe2000f8e48ff */
[----:B--2---:R-:W-:Y:S01]  /*29b0*/  IMAD.MOV.U32 R0, RZ, RZ, 0xa0 ;  /* 0x000000a0ff007424 */ /* 0x004fe200078e00ff */
[----:B------:R-:W-:Y:S02]  /*29c0*/  UISETP.NE.U32.AND UP0, UPT, UR19, URZ, UPT ;  /* 0x000000ff1300728c */ /* 0x000fe4000bf05070 */
[----:B------:R-:W-:Y:S02]  /*29d0*/  UIADD3 UR26, UPT, UPT, UR28, 0x80, URZ ;  /* 0x000000801c1a7890 */ /* 0x000fe4000fffe0ff */
[----:B------:R-:W-:Y:S01]  /*29e0*/  UIADD3 UR24, UPT, UPT, UR28, 0x100, URZ ;  /* 0x000001001c187890 */ /* 0x000fe2000fffe0ff */
[----:B------:R-:W-:Y:S01]  /*29f0*/  R2UR UR15, R0 ;  /* 0x00000000000f72ca */ /* 0x000fe200000e0000 */
[----:B------:R-:W-:Y:S01]  /*2a00*/  UIADD3 UR22, UPT, UPT, UR28, 0x180, URZ ;  /* 0x000001801c167890 */ /* 0x000fe2000fffe0ff */
        /* <DEDUP_REMOVED lines=19> */
[----:B------:R2:W-:Y:S04]  /*2b40*/  UTCHMMA tmem[UR15], gdesc[UR28], tmem[UR16], tmem[UR44], idesc[UR45], UP0 ;  /* 0x00ff2c1c0f0079ea */ /* 0x0005e80008000010 */
[----:B------:R-:W-:Y:S01]  /*2b50*/  R2UR UR11, R0 ;  /* 0x00000000000b72ca */ /* 0x000fe200000e0000 */
[----:B------:R-:W-:Y:S05]  /*2b60*/  IMAD.MOV.U32 R0, RZ, RZ, 0x180 ;  /* 0x00000180ff007424 */ /* 0x000fea00078e00ff */
[----:B------:R-:W-:Y:S01]  /*2b70*/  R2UR UR12, R0 ;  /* 0x00000000000c72ca */ /* 0x000fe200000e0000 */
[----:B------:R-:W-:Y:S01]  /*2b80*/  IMAD.MOV.U32 R0, RZ, RZ, 0xb8 ;  /* 0x000000b8ff007424 */ /* 0x000fe200078e00ff */
[----:B------:R2:W-:Y:S04]  /*2b90*/  UTCHMMA tmem[UR13], gdesc[UR26], tmem[UR14], tmem[UR42], idesc[UR43], UPT ;  /* 0x00ff2a1a0d0079ea */ /* 0x0005e8000b80000e */
[----:B-1----:R-:W-:Y:S01]  /*2ba0*/  R2UR UR7, R0 ;  /* 0x00000000000772ca */ /* 0x002fe200000e0000 */
[----:B------:R-:W-:Y:S05]  /*2bb0*/  IMAD.MOV.U32 R0, RZ, RZ, 0x180 ;  /* 0x00000180ff007424 */ /* 0x000fea00078e00ff */
[----:B------:R-:W-:Y:S01]  /*2bc0*/  R2UR UR10, R0 ;  /* 0x00000000000a72ca */ /* 0x000fe200000e0000 */
[----:B------:R2:W-:Y:S11]  /*2bd0*/  UTCHMMA tmem[UR11], gdesc[UR24], tmem[UR12], tmem[UR40], idesc[UR41], UPT ;  /* 0x00ff28180b0079ea */ /* 0x0005f6000b80000c */
[----:B------:R-:W-:Y:S01]  /*2be0*/  @!UPT UIADD3 URZ, UPT, UPT, URZ, URZ, URZ ;  /* 0x000000fffffff290 */ /* 0x000fe2000fffe0ff */
[----:B------:R2:W-:Y:S01]  /*2bf0*/  UTCHMMA tmem[UR7], gdesc[UR22], tmem[UR10], tmem[UR38], idesc[UR39], UPT ;  /* 0x00ff2616070079ea */ /* 0x0005e2000b80000a */
[----:B------:R-:W-:Y:S05]  /*2c00*/  BRA.U UP5, `(.L_x_63) ;  /* 0x0000000105047547 */ /* 0x000fea000b800000 */
[----:B--2---:R-:W-:Y:S05]  /*2c10*/  BPT.TRAP 0x1 ;  /* 0x000000040000795c */ /* 0x004fea0000300000 */
.L_x_63:
[----:B------:R-:W-:Y:S01]  /*2c20*/  LOP3.LUT R6, R6, 0x1, RZ, 0x3c, !PT ;  /* 0x0000000106067812 */ /* 0x000fe200078e3cff */
[----:B--2---:R-:W-:Y:S09]  /*2c30*/  UIADD3 UR7, UPT, UPT, UR4, 0xe098, URZ ;  /* 0x0000e09804077890 */ /* 0x004ff2000fffe0ff */
[----:B------:R1:W-:Y:S01]  /*2c40*/  UTCBAR [UR7], URZ ;  /* 0x000000ff070073e9 */ /* 0x0003e200080000ff */
[----:B------:R-:W-:Y:S05]  /*2c50*/  BRA.U !UP1, `(.L_x_64) ;  /* 0x0000000109047547 */ /* 0x000fea000b800000 */
[----:B-1----:R-:W-:Y:S05]  /*2c60*/  BPT.TRAP 0x1 ;  /* 0x000000040000795c */ /* 0x002fea0000300000 */
.L_x_64:
[----:B------:R-:W-:Y:S01]  /*2c70*/  ULEA UR13, UR18, UR4, 0x3 ;  /* 0x00000004120d7291 */ /* 0x000fe2000f8e18ff */
[----:B------:R-:W-:Y:S01]  /*2c80*/  IMAD.MOV.U32 R0, RZ, RZ, 0x80 ;  /* 0x00000080ff007424 */ /* 0x000fe200078e00ff */
[----:B------:R-:W-:Y:S02]  /*2c90*/  UIADD3 UR26, UPT, UPT, UR20, 0x400, URZ ;  /* 0x00000400141a7890 */ /* 0x000fe4000fffe0ff */
[----:B------:R-:W-:Y:S02]  /*2ca0*/  UIADD3 UR13, UPT, UPT, UR13, 0xe038, URZ ;  /* 0x0000e0380d0d7890 */ /* 0x000fe4000fffe0ff */
[----:B------:R-:W-:Y:S01]  /*2cb0*/  UIADD3 UR24, UPT, UPT, UR20, 0x402, URZ ;  /* 0x0000040214187890 */ /* 0x000fe2000fffe0ff */
[C---:B------:R-:W-:Y:S01]  /*2cc0*/  R2UR UR12, R0.reuse ;  /* 0x00000000000c72ca */ /* 0x040fe200000e0000 */
[----:B------:R-:W-:Y:S01]  /*2cd0*/  UIADD3 UR22, UPT, UPT, UR20, 0x404, URZ ;  /* 0x0000040414167890 */ /* 0x000fe2000fffe0ff */
[C---:B------:R-:W-:Y:S01]  /*2ce0*/  R2UR UR11, R0.reuse ;  /* 0x00000000000b72ca */ /* 0x040fe200000e0000 */
[----:B------:R-:W-:Y:S01]  /*2cf0*/  UIADD3 UR14, UPT, UPT, UR20, 0x406, URZ ;  /* 0x00000406140e7890 */ /* 0x000fe2000fffe0ff */
[C---:B------:R-:W-:Y:S01]  /*2d00*/  R2UR UR10, R0.reuse ;  /* 0x00000000000a72ca */ /* 0x040fe200000e0000 */
[----:B------:R-:W-:Y:S01]  /*2d10*/  UIADD3 UR18, UPT, UPT, UR18, 0x1, URZ ;  /* 0x0000000112127890 */ /* 0x000fe2000fffe0ff */
[----:B-1----:R-:W-:Y:S01]  /*2d20*/  R2UR UR7, R0 ;  /* 0x00000000000772ca */ /* 0x002fe200000e0000 */
[----:B------:R1:W-:Y:S01]  /*2d30*/  UTCBAR [UR13], URZ ;  /* 0x000000ff0d0073e9 */ /* 0x0003e200080000ff */
[----:B------:R-:W-:Y:S01]  /*2d40*/  UMOV UR37, 0x40004040 ;  /* 0x4000404000257882 */ /* 0x000fe20000000000 */
[----:B------:R-:W-:Y:S01]  /*2d50*/  UISETP.NE.AND UP0, UPT, UR18, 0x3, UPT ;  /* 0x000000031200788c */ /* 0x000fe2000bf05270 */
[----:B------:R-:W-:Y:S01]  /*2d60*/  UMOV UR27, 0x40004040 ;  /* 0x40004040001b7882 */ /* 0x000fe20000000000 */
[----:B------:R-:W-:Y:S02]  /*2d70*/  UMOV UR28, 0x0 ;  /* 0x00000000001c7882 */ /* 0x000fe40000000000 */
[----:B------:R-:W-:Y:S01]  /*2d80*/  USEL UR18, UR18, URZ, UP0 ;  /* 0x000000ff12127287 */ /* 0x000fe20008000000 */
[----:B------:R-:W-:Y:S01]  /*2d90*/  UMOV UR29, 0x8100010 ;  /* 0x08100010001d7882 */ /* 0x000fe20000000000 */
[----:B------:R-:W-:Y:S01]  /*2da0*/  UMOV UR38, UR34 ;  /* 0x0000002200267c82 */ /* 0x000fe20008000000 */
[----:B------:R1:W-:Y:S01]  /*2db0*/  UTCHMMA gdesc[UR26], gdesc[UR36], tmem[UR12], tmem[UR28], idesc[UR29], !UPT ;  /* 0x00ff1c241a0075ea */ /* 0x0003e2000f80000c */
[----:B------:R-:W-:Y:S01]  /*2dc0*/  UMOV UR39, 0x40004040 ;  /* 0x4000404000277882 */ /* 0x000fe20000000000 */
[----:B------:R-:W-:Y:S01]  /*2dd0*/  UMOV UR25, 0x40004040 ;  /* 0x4000404000197882 */ /* 0x000fe20000000000 */
[----:B------:R-:W-:Y:S01]  /*2de0*/  UMOV UR34, 0x0 ;  /* 0x0000000000227882 */ /* 0x000fe20000000000 */
[----:B------:R-:W-:Y:S01]  /*2df0*/  UMOV UR35, 0x8100010 ;  /* 0x0810001000237882 */ /* 0x000fe20000000000 */
[----:B------:R-:W-:Y:S01]  /*2e00*/  UMOV UR40, UR32 ;  /* 0x0000002000287c82 */ /* 0x000fe20008000000 */
[----:B------:R1:W-:Y:S01]  /*2e10*/  UTCHMMA gdesc[UR24], gdesc[UR38], tmem[UR11], tmem[UR34], idesc[UR35], UPT ;  /* 0x00ff2226180075ea */ /* 0x0003e2000b80000b */
        /* <DEDUP_REMOVED lines=9> */
[----:B------:R-:W-:Y:S02]  /*2eb0*/  UMOV UR31, 0x8100010 ;  /* 0x08100010001f7882 */ /* 0x000fe40000000000 */
[----:B------:R1:W-:Y:S01]  /*2ec0*/  UTCHMMA gdesc[UR14], gdesc[UR42], tmem[UR7], tmem[UR30], idesc[UR31], UPT ;  /* 0x00ff1e2a0e0075ea */ /* 0x0003e2000b800007 */
[----:B------:R-:W-:Y:S05]  /*2ed0*/  BRA.U UP3, `(.L_x_65) ;  /* 0x0000000103047547 */ /* 0x000fea000b800000 */
[----:B-1----:R-:W-:Y:S05]  /*2ee0*/  BPT.TRAP 0x1 ;  /* 0x000000040000795c */ /* 0x002fea0000300000 */
.L_x_65:
[----:B-1----:R-:W-:Y:S09]  /*2ef0*/  UIADD3 UR7, UPT, UPT, UR4, 0xe060, URZ ;  /* 0x0000e06004077890 */ /* 0x002ff2000fffe0ff */
[----:B------:R1:W-:Y:S01]  /*2f00*/  UTCBAR [UR7], URZ ;  /* 0x000000ff070073e9 */ /* 0x0003e200080000ff */
[----:B------:R-:W-:Y:S05]  /*2f10*/  BRA.U !UP1, `(.L_x_66) ;  /* 0x0000000109047547 */ /* 0x000fea000b800000 */
[----:B-1----:R-:W-:Y:S05]  /*2f20*/  BPT.TRAP 0x1 ;  /* 0x000000040000795c */ /* 0x002fea0000300000 */
.L_x_66:
[----:B-1----:R-:W-:Y:S02]  /*2f30*/  ULEA UR7, UR18, UR4, 0x3 ;  /* 0x0000000412077291 */ /* 0x002fe4000f8e18ff */
[----:B------:R-:W-:Y:S02]  /*2f40*/  UIADD3 UR18, UPT, UPT, UR18, 0x1, URZ ;  /* 0x0000000112127890 */ /* 0x000fe4000fffe0ff */
[----:B------:R-:W-:Y:S02]  /*2f50*/  UIADD3 UR10, UPT, UPT, UR7, 0xe038, URZ ;  /* 0x0000e038070a7890 */ /* 0x000fe4000fffe0ff */
[----:B------:R-:W-:Y:S04]  /*2f60*/  UISETP.NE.AND UP0, UPT, UR18, 0x3, UPT ;  /* 0x000000031200788c */ /* 0x000fe8000bf05270 */
[----:B------:R-:W-:Y:S03]  /*2f70*/  USEL UR18, UR18, URZ, UP0 ;  /* 0x000000ff12127287 */ /* 0x000fe60008000000 */
[----:B------:R1:W-:Y:S01]  /*2f80*/  UTCBAR [UR10], URZ ;  /* 0x000000ff0a0073e9 */ /* 0x0003e200080000ff */
[----:B------:R-:W-:Y:S08]  /*2f90*/  BRA.U !UP1, `(.L_x_67) ;  /* 0x0000000109047547 */ /* 0x000ff0000b800000 */
[----:B-1----:R-:W-:Y:S05]  /*2fa0*/  BPT.TRAP 0x1 ;  /* 0x000000040000795c */ /* 0x002fea0000300000 */
.L_x_67:
[----:B------:R-:W-:Y:S01]  /*2fb0*/  ULEA UR7, UR17, UR4, 0x3 ;  /* 0x0000000411077291 */ /* 0x000fe2000f8e18ff */
[----:B------:R-:W-:Y:S08]  /*2fc0*/  SHF.L.U32 R3, R2, 0x1f, RZ ;  /* 0x0000001f02037819 */ /* 0x000ff000000006ff */
[----:B------:R-:W2:Y:S02]  /*2fd0*/  SYNCS.PHASECHK.TRANS64.TRYWAIT P0, [UR7+0xe020], R3 ;  /* 0x00e02003ff0075a7 */ /* 0x000ea40008001107 */
[----:B--2---:R-:W-:Y:S05]  /*2fe0*/  @!P0 BRA `(.L_x_68) ;  /* 0x0000012800188947 */ /* 0x004fea0003800000 */
.L_x_387:
[----:B------:R-:W-:Y:S05]  /*2ff0*/  BRA.U UP5, `(.L_x_69) ;  /* 0x0000000105047547 */ /* 0x000fea000b800000 */
[----:B-1----:R-:W-:Y:S05]  /*3000*/  BPT.TRAP 0x1 ;  /* 0x000000040000795c */ /* 0x002fea0000300000 */
.L_x_69:
[----:B--2---:R-:W-:Y:S04]  /*3010*/  SHF.L.U32 R3, R6, 0x1f, RZ ;  /* 0x0000001f06037819 */ /* 0x004fe800000006ff */
[----:B------:R-:W2:Y:S02]  /*3020*/  SYNCS.PHASECHK.TRANS64.TRYWAIT P0, [UR4+0xe0a0], R3 ;  /* 0x00e0a003ff0075a7 */ /* 0x000ea40008001104 */
[----:B--2---:R-:W-:Y:S05]  /*3030*/  @!P0 BRA `(.L_x_70) ;  /* 0x00000128001c8947 */ /* 0x004fea0003800000 */
.L_x_389:
[----:B------:R-:W-:Y:S05]  /*3040*/  BRA.U UP4, `(.L_x_71) ;  /* 0x0000000104047547 */ /* 0x000fea000b800000 */
[----:B-1----:R-:W-:Y:S05]  /*3050*/  BPT.TRAP 0x1 ;  /* 0x000000040000795c */ /* 0x002fea0000300000 */
.L_x_71:
[----:B--2---:R-:W-:Y:S04]  /*3060*/  SHF.L.U32 R3, R4, 0x1f, RZ ;  /* 0x0000001f04037819 */ /* 0x004fe800000006ff */
[----:B------:R-:W2:Y:S02]  /*3070*/  SYNCS.PHASECHK.TRANS64.TRYWAIT P0, [UR4+0xe058], R3 ;  /* 0x00e05803ff0075a7 */ /* 0x000ea40008001104 */
[----:B--2---:R-:W-:Y:S05]  /*3080*/  @!P0 BRA `(.L_x_72) ;  /* 0x0000012800208947 */ /* 0x004fea0003800000 */
.L_x_391:
[----:B------:R-:W-:Y:S01]  /*3090*/  USHF.L.U32 UR7, UR17, 0x9, URZ ;  /* 0x0000000911077899 */ /* 0x000fe200080006ff */
[----:B--2---:R-:W-:Y:S01]  /*30a0*/  IMAD.MOV.U32 R0, RZ, RZ, 0x20 ;  /* 0x00000020ff007424 */ /* 0x004fe200078e00ff */
[----:B------:R-:W-:Y:S01]  /*30b0*/  UMOV UR37, 0x40004040 ;  /* 0x4000404000257882 */ /* 0x000fe20000000000 */
[----:B------:R-:W-:Y:S01]  /*30c0*/  UMOV UR28, 0x0 ;  /* 0x00000000001c7882 */ /* 0x000fe20000000000 */
[----:B------:R-:W-:Y:S02]  /*30d0*/  UIADD3 UR36, UPT, UPT, UR6, UR7, URZ ;  /* 0x0000000706247290 */ /* 0x000fe4000fffe0ff */
[----:B------:R-:W-:Y:S01]  /*30e0*/  R2UR UR16, R0 ;  /* 0x00000000001072ca */ /* 0x000fe200000e0000 */
[----:B------:R-:W-:Y:S01]  /*30f0*/  IMAD.MOV.U32 R0, RZ, RZ, 0x100 ;  /* 0x00000100ff007424 */ /* 0x000fe200078e00ff */
[----:B------:R-:W-:Y:S02]  /*3100*/  UIADD3 UR34, UPT, UPT, UR36, 0x80, URZ ;  /* 0x0000008024227890 */ /* 0x000fe4000fffe0ff */
[----:B------:R-:W-:Y:S02]  /*3110*/  UIADD3 UR32, UPT, UPT, UR36, 0x100, URZ ;  /* 0x0000010024207890 */ /* 0x000fe4000fffe0ff */
        /* <DEDUP_REMOVED lines=15> */
[----:B------:R2:W-:Y:S01]  /*3210*/  UTCHMMA tmem[UR16], gdesc[UR36], tmem[UR19], tmem[UR28], idesc[UR29], UPT ;  /* 0x00ff1c24100079ea */ /* 0x0005e2000b800013 */
[----:B------:R-:W-:Y:S01]  /*3220*/  UMOV UR22, 0x0 ;  /* 0x0000000000167882 */ /* 0x000fe20000000000 */
[----:B------:R-:W-:Y:S02]  /*3230*/  UMOV UR23, 0x8110010 ;  /* 0x0811001000177882 */ /* 0x000fe40000000000 */
        /* <DEDUP_REMOVED lines=13> */
.L_x_73:
[----:B--2---:R-:W-:Y:S01]  /*3310*/  UIADD3 UR11, UPT, UPT, UR4, 0xe090, URZ ;  /* 0x0000e090040b7890 */ /* 0x004fe2000fffe0ff */
[----:B------:R-:W-:Y:S01]  /*3320*/  LOP3.LUT R5, R5, 0x1, RZ, 0x3c, !PT ;  /* 0x0000000105057812 */ /* 0x000fe200078e3cff */
[----:B------:R-:W-:Y:S02]  /*3330*/  UIADD3 UR36, UPT, UPT, UR17, 0x1, URZ ;  /* 0x0000000111247890 */ /* 0x000fe4000fffe0ff */
[----:B------:R-:W-:Y:S02]  /*3340*/  UISETP.GT.U32.AND UP0, UPT, UR5, 0x2, UPT ;  /* 0x000000020500788c */ /* 0x000fe4000bf04070 */
[----:B------:R-:W-:Y:S02]  /*3350*/  UISETP.NE.AND UP2, UPT, UR36, 0x3, UPT ;  /* 0x000000032400788c */ /* 0x000fe4000bf45270 */
[----:B------:R-:W-:Y:S01]  /*3360*/  UIADD3 UR5, UPT, UPT, UR5, -0x1, URZ ;  /* 0xffffffff05057890 */ /* 0x000fe2000fffe0ff */
[----:B------:R2:W-:Y:S01]  /*3370*/  UTCBAR [UR11], URZ ;  /* 0x000000ff0b0073e9 */ /* 0x0005e200080000ff */
[----:B------:R-:W-:Y:S02]  /*3380*/  USEL UR10, URZ, 0x1, UP2 ;  /* 0x00000001ff0a7887 */ /* 0x000fe40009000000 */
[----:B------:R-:W-:Y:S01]  /*3390*/  USEL UR36, UR36, URZ, UP2 ;  /* 0x000000ff24247287 */ /* 0x000fe20009000000 */
[----:B------:R-:W-:Y:S01]  /*33a0*/  UMOV UR19, 0x1 ;  /* 0x0000000100137882 */ /* 0x000fe20000000000 */
[----:B------:R-:W-:Y:S02]  /*33b0*/  UMOV UR22, UR17 ;  /* 0x0000001100167c82 */ /* 0x000fe40008000000 */
[----:B------:R-:W-:Y:S01]  /*33c0*/  LOP3.LUT R2, R2, UR10, RZ, 0x3c, !PT ;  /* 0x0000000a02027c12 */ /* 0x000fe2000f8e3cff */
[----:B------:R-:W-:Y:S05]  /*33d0*/  BRA.U UP0, `(.L_x_74) ;  /* 0xfffffff100847547 */ /* 0x000fea000b83ffff */
.L_x_55:
[----:B------:R-:W-:Y:S04]  /*33e0*/  BSSY.RECONVERGENT B0, `(.L_x_75) ;  /* 0x0000003000007945 */ /* 0x000fe80003800200 */
[----:B------:R-:W-:Y:S05]  /*33f0*/  @!P4 BRA `(.L_x_76) ;  /* 0x000000000004c947 */ /* 0x000fea0003800000 */
[----:B-12---:R-:W-:Y:S05]  /*3400*/  BPT.TRAP 0x1 ;  /* 0x000000040000795c */ /* 0x006fea0000300000 */
.L_x_76:
[----:B-12---:R-:W-:Y:S05]  /*3410*/  BSYNC.RECONVERGENT B0 ;  /* 0x0000000000007941 */ /* 0x006fea0003800200 */
.L_x_75:
[----:B------:R-:W-:Y:S01]  /*3420*/  UIADD3 UR5, UPT, UPT, UR4, 0xe010, URZ ;  /* 0x0000e01004057890 */ /* 0x000fe2000fffe0ff */
[----:B------:R-:W-:Y:S08]  /*3430*/  BSSY.RECONVERGENT B0, `(.L_x_77) ;  /* 0x0000004000007945 */ /* 0x000ff00003800200 */
[----:B------:R1:W-:Y:S01]  /*3440*/  UTCBAR [UR5], URZ ;  /* 0x000000ff050073e9 */ /* 0x0003e200080000ff */
[----:B------:R-:W-:Y:S05]  /*3450*/  @!P4 BRA `(.L_x_78) ;  /* 0x000000000004c947 */ /* 0x000fea0003800000 */
[----:B-1----:R-:W-:Y:S05]  /*3460*/  BPT.TRAP 0x1 ;  /* 0x000000040000795c */ /* 0x002fea0000300000 */
.L_x_78:
[----:B-1----:R-:W-:Y:S05]  /*3470*/  BSYNC.RECONVERGENT B0 ;  /* 0x0000000000007941 */ /* 0x002fea0003800200 */
.L_x_77:
[----:B------:R-:W-:-:S09]  /*3480*/  UIADD3 UR5, UPT, UPT, UR4, 0xe018, URZ ;  /* 0x0000e01804057890 */ /* 0x000fd2000fffe0ff */
[----:B------:R1:W-:Y:S01]  /*3490*/  UTCBAR [UR5], URZ ;  /* 0x000000ff050073e9 */ /* 0x0003e200080000ff */
[----:B------:R-:W-:Y:S05]  /*34a0*/  BRA.U UP5, `(.L_x_79) ;  /* 0x0000000105047547 */ /* 0x000fea000b800000 */
[----:B-1----:R-:W-:Y:S05]  /*34b0*/  BPT.TRAP 0x1 ;  /* 0x000000040000795c */ /* 0x002fea0000300000 */
.L_x_79:
[----:B------:R-:W-:-:S04]  /*34c0*/  SHF.L.U32 R3, R6, 0x1f, RZ ;  /* 0x0000001f06037819 */ /* 0x000fc800000006ff */
[----:B------:R-:W2:Y:S02]  /*34d0*/  SYNCS.PHASECHK.TRANS64.TRYWAIT P0, [UR4+0xe0a8], R3 ;  /* 0x00e0a803ff0075a7 */ /* 0x000ea40008001104 */
[----:B--2---:R-:W-:Y:S05]  /*34e0*/  @!P0 BRA `(.L_x_80) ;  /* 0x0000012400208947 */ /* 0x004fea0003800000 */
.L_x_393:
[----:B------:R-:W-:Y:S05]  /*34f0*/  BRA.U UP3, `(.L_x_81) ;  /* 0x0000000103047547 */ /* 0x000fea000b800000 */
[----:B-1----:R-:W-:Y:S05]  /*3500*/  BPT.TRAP 0x1 ;  /* 0x000000040000795c */ /* 0x002fea0000300000 */
.L_x_81:
[----:B------:R-:W-:-:S04]  /*3510*/  SHF.L.U32 R5, R5, 0x1f, RZ ;  /* 0x0000001f05057819 */ /* 0x000fc800000006ff */
[----:B------:R-:W3:Y:S02]  /*3520*/  SYNCS.PHASECHK.TRANS64.TRYWAIT P0, [UR4+0xe068], R5 ;  /* 0x00e06805ff0075a7 */ /* 0x000ee40008001104 */
[----:B---3--:R-:W-:Y:S05]  /*3530*/  @!P0 BRA `(.L_x_82) ;  /* 0x0000012400248947 */ /* 0x008fea0003800000 */
.L_x_395:
[----:B--2---:R-:W-:Y:S01]  /*3540*/  IMAD.MOV.U32 R0, RZ, RZ, 0xa0 ;  /* 0x000000a0ff007424 */ /* 0x004fe200078e00ff */
[----:B------:R-:W-:Y:S02]  /*3550*/  UIADD3 UR6, UPT, UPT, UR6, UR7, URZ ;  /* 0x0000000706067290 */ /* 0x000fe4000fffe0ff */
[----:B------:R-:W-:Y:S02]  /*3560*/  UISETP.NE.U32.AND UP0, UPT, UR19, URZ, UPT ;  /* 0x000000ff1300728c */ /* 0x000fe4000bf05070 */
[----:B------:R-:W-:Y:S01]  /*3570*/  R2UR UR13, R0 ;  /* 0x00000000000d72ca */ /* 0x000fe200000e0000 */
[----:B------:R-:W-:Y:S01]  /*3580*/  IMAD.MOV.U32 R0, RZ, RZ, 0x180 ;  /* 0x00000180ff007424 */ /* 0x000fe200078e00ff */
[----:B------:R-:W-:Y:S02]  /*3590*/  UIADD3 UR30, UPT, UPT, UR6, 0x80, URZ ;  /* 0x00000080061e7890 */ /* 0x000fe4000fffe0ff */
[----:B------:R-:W-:Y:S02]  /*35a0*/  UIADD3 UR28, UPT, UPT, UR6, 0x100, URZ ;  /* 0x00000100061c7890 */ /* 0x000fe4000fffe0ff */
[----:B------:R-:W-:Y:S01]  /*35b0*/  R2UR UR14, R0 ;  /* 0x00000000000e72ca */ /* 0x000fe200000e0000 */
[----:B------:R-:W-:Y:S01]  /*35c0*/  IMAD.MOV.U32 R0, RZ, RZ, 0xa8 ;  /* 0x000000a8ff007424 */ /* 0x000fe200078e00ff */
[----:B------:R-:W-:Y:S01]  /*35d0*/  UIADD3 UR26, UPT, UPT, UR6, 0x180, URZ ;  /* 0x00000180061a7890 */ /* 0x000fe2000fffe0ff */
[----:B------:R-:W-:Y:S01]  /*35e0*/  UMOV UR24, 0x0 ;  /* 0x0000000000187882 */ /* 0x000fe20000000000 */
[----:B------:R-:W-:-:S02]  /*35f0*/  UMOV UR25, 0x8110010 ;  /* 0x0811001000197882 */ /* 0x000fc40000000000 */
        /* <DEDUP_REMOVED lines=11> */
[----:B------:R2:W-:Y:S01]  /*36b0*/  UTCHMMA tmem[UR13], gdesc[UR6], tmem[UR14], tmem[UR24], idesc[UR25], UP0 ;  /* 0x00ff18060d0079ea */ /* 0x0005e2000800000e */
[----:B------:R-:W-:Y:S01]  /*36c0*/  R2UR UR9, R0 ;  /* 0x00000000000972ca */ /* 0x000fe200000e0000 */
[----:B------:R-:W-:Y:S01]  /*36d0*/  IMAD.MOV.U32 R0, RZ, RZ, 0x180 ;  /* 0x00000180ff007424 */ /* 0x000fe200078e00ff */
[----:B------:R-:W-:Y:S01]  /*36e0*/  UMOV UR16, 0x0 ;  /* 0x0000000000107882 */ /* 0x000fe20000000000 */
[----:B------:R-:W-:Y:S01]  /*36f0*/  UMOV UR17, 0x8110010 ;  /* 0x0811001000117882 */ /* 0x000fe20000000000 */
[----:B------:R-:W-:-:S02]  /*3700*/  UMOV UR27, 0x40004040 ;  /* 0x40004040001b7882 */ /* 0x000fc40000000000 */
        /* <DEDUP_REMOVED lines=9> */
[----:B--2---:R-:W-:Y:S05]  /*37a0*/  BPT.TRAP 0x1 ;  /* 0x000000040000795c */ /* 0x004fea0000300000 */
.L_x_83:
[----:B--2---:R-:W-:-:S09]  /*37b0*/  UIADD3 UR5, UPT, UPT, UR4, 0xe098, URZ ;  /* 0x0000e09804057890 */ /* 0x004fd2000fffe0ff */
[----:B------:R1:W-:Y:S01]  /*37c0*/  UTCBAR [UR5], URZ ;  /* 0x000000ff050073e9 */ /* 0x0003e200080000ff */
[----:B------:R-:W-:Y:S05]  /*37d0*/  BRA.U !UP1, `(.L_x_84) ;  /* 0x0000000109047547 */ /* 0x000fea000b800000 */
[----:B-1----:R-:W-:Y:S05]  /*37e0*/  BPT.TRAP 0x1 ;  /* 0x000000040000795c */ /* 0x002fea0000300000 */
.L_x_84:
[----:B-1----:R-:W-:-:S04]  /*37f0*/  ULEA UR5, UR18, UR4, 0x3 ;  /* 0x0000000412057291 */ /* 0x002fc8000f8e18ff */
[----:B------:R-:W-:-:S09]  /*3800*/  UIADD3 UR5, UPT, UPT, UR5, 0xe038, URZ ;  /* 0x0000e03805057890 */ /* 0x000fd2000fffe0ff */
[----:B------:R1:W-:Y:S01]  /*3810*/  UTCBAR [UR5], URZ ;  /* 0x000000ff050073e9 */ /* 0x0003e200080000ff */
[----:B------:R-:W-:Y:S05]  /*3820*/  BRA.U UP4, `(.L_x_85) ;  /* 0x0000000104047547 */ /* 0x000fea000b800000 */
[----:B-1----:R-:W-:Y:S05]  /*3830*/  BPT.TRAP 0x1 ;  /* 0x000000040000795c */ /* 0x002fea0000300000 */
.L_x_85:
[----:B-1----:R-:W-:-:S09]  /*3840*/  UIADD3 UR5, UPT, UPT, UR4, 0xe050, URZ ;  /* 0x0000e05004057890 */ /* 0x002fd2000fffe0ff */
[----:B------:R1:W-:Y:S01]  /*3850*/  UTCBAR [UR5], URZ ;  /* 0x000000ff050073e9 */ /* 0x0003e200080000ff */
[----:B------:R-:W-:Y:S05]  /*3860*/  BRA.U UP3, `(.L_x_86) ;  /* 0x0000000103047547 */ /* 0x000fea000b800000 */
[----:B-1----:R-:W-:Y:S05]  /*3870*/  BPT.TRAP 0x1 ;  /* 0x000000040000795c */ /* 0x002fea0000300000 */
.L_x_86:
[----:B------:R-:W-:-:S13]  /*3880*/  ELECT P0, URZ, PT ;  /* 0x0000000000ff782f */ /* 0x000fda0003800000 */
[----:B-1----:R-:W-:Y:S05]  /*3890*/  @!P0 EXIT ;  /* 0x000000000000894d */ /* 0x002fea0003800000 */
[----:B------:R-:W-:-:S09]  /*38a0*/  UIADD3 UR4, UPT, UPT, UR4, 0xe060, URZ ;  /* 0x0000e06004047890 */ /* 0x000fd2000fffe0ff */
[----:B------:R1:W-:Y:S01]  /*38b0*/  UTCBAR [UR4], URZ ;  /* 0x000000ff040073e9 */ /* 0x0003e200080000ff */
[----:B------:R-:W-:Y:S01]  /*38c0*/  NOP ;  /* 0x0000000000007918 */ /* 0x000fe20000000000 */
[----:B-1----:R-:W-:Y:S05]  /*38d0*/  EXIT ;  /* 0x000000000000794d */ /* 0x002fea0003800000 */
.L_x_28:
[----:B------:R-:W-:-:S08]  /*38e0*/  NOP ;  /* 0x0000000000007918 */ /* 0x000fd00000000000 */
[----:B------:R-:W1:-:S00]  /*38f0*/  USETMAXREG.DEALLOC.CTAPOOL 0x60 ;  /* 0x00000060000079c8 */ /* 0x000e4000080e0500 */
[----:B------:R-:W2:Y:S01]  /*3900*/  S2UR UR42, SR_CTAID.X ;  /* 0x00000000002a79c3 */ /* 0x000ea20000002500 */
[----:B------:R-:W3:Y:S01]  /*3910*/  LDCU UR4, c[0x0][0x380] ;  /* 0x00007000ff0477ac */ /* 0x000ee20008000800 */
[----:B--2---:R-:W-:-:S04]  /*3920*/  USHF.L.U32 UR41, UR42, 0x8, URZ ;  /* 0x000000082a297899 */ /* 0x004fc800080006ff */
[----:B---3--:R-:W-:-:S06]  /*3930*/  UISETP.GE.U32.AND UP0, UPT, UR41, UR4, UPT ;  /* 0x000000042900728c */ /* 0x008fcc000bf06070 */
[----:B------:R-:W-:-:S13]  /*3940*/  PLOP3.LUT P0, PT, PT, PT, UP0, 0x80, 0x8 ;  /* 0x000000000008781c */ /* 0x000fda0003f0f008 */
[----:B-1----:R-:W-:Y:S05]  /*3950*/  @P0 EXIT ;  /* 0x000000000000094d */ /* 0x002fea0003800000 */
[----:B------:R-:W1:Y:S01]  /*3960*/  LDCU UR4, c[0x0][0x384] ;  /* 0x00007080ff0477ac */ /* 0x000e620008000800 */
[----:B------:R-:W2:Y:S01]  /*3970*/  LDCU.64 UR48, c[0x0][0x358] ;  /* 0x00006b00ff3077ac */ /* 0x000ea20008000a00 */
[----:B-1----:R-:W-:-:S09]  /*3980*/  UISETP.NE.AND UP0, UPT, UR4, URZ, UPT ;  /* 0x000000ff0400728c */ /* 0x002fd2000bf05270 */
[----:B--2---:R-:W-:Y:S05]  /*3990*/  BRA.U UP0, `(.L_x_87) ;  /* 0x0000003d00e87547 */ /* 0x004fea000b800000 */
[----:B------:R-:W-:-:S09]  /*39a0*/  UISETP.NE.AND UP0, UPT, UR38, URZ, UPT ;  /* 0x000000ff2600728c */ /* 0x000fd2000bf05270 */
[----:B------:R-:W-:Y:S05]  /*39b0*/  BRA.U UP0, `(.L_x_88) ;  /* 0x0000000100047547 */ /* 0x000fea000b800000 */
[----:B------:R-:W-:Y:S05]  /*39c0*/  BPT.TRAP 0x1 ;  /* 0x000000040000795c */ /* 0x000fea0000300000 */
.L_x_88:
[----:B------:R-:W1:Y:S01]  /*39d0*/  S2R R17, SR_CgaCtaId ;  /* 0x0000000000117919 */ /* 0x000e620000008800 */
[----:B------:R-:W-:Y:S01]  /*39e0*/  IMAD.MOV.U32 R0, RZ, RZ, 0x1 ;  /* 0x00000001ff007424 */ /* 0x000fe200078e00ff */
[----:B------:R-:W-:Y:S02]  /*39f0*/  MOV R2, 0x400 ;  /* 0x0000040000027802 */ /* 0x000fe40000000f00 */
[----:B------:R-:W-:Y:S02]  /*3a00*/  LOP3.LUT P1, R18, R16, 0x7f, RZ, 0xc0, !PT ;  /* 0x0000007f10127812 */ /* 0x000fe4000782c0ff */
[----:B------:R-:W-:Y:S02]  /*3a10*/  SHF.L.U32 R0, R0, 0x1f, RZ ;  /* 0x0000001f00007819 */ /* 0x000fe400000006ff */
[----:B-1----:R-:W-:-:S04]  /*3a20*/  LEA R17, R17, R2, 0x18 ;  /* 0x0000000211117211 */ /* 0x002fc800078ec0ff */
[----:B------:R-:W1:Y:S02]  /*3a30*/  SYNCS.PHASECHK.TRANS64.TRYWAIT P0, [R17+URZ+0xe0c0], R0 ;  /* 0x00e0c000110075a7 */ /* 0x000e6400080011ff */
[----:B-1----:R-:W-:Y:S05]  /*3a40*/  @!P0 BRA `(.L_x_89) ;  /* 0x0000011c00f88947 */ /* 0x002fea0003800000 */
.L_x_396:
[----:B------:R-:W-:Y:S04]  /*3a50*/  BSSY.RECONVERGENT B6, `(.L_x_90) ;  /* 0x000023d000067945 */ /* 0x000fe80003800200 */
[----:B------:R-:W-:Y:S05]  /*3a60*/  @P1 BRA `(.L_x_91) ;  /* 0x0000002000ec1947 */ /* 0x000fea0003800000 */
[----:B------:R-:W2:Y:S01]  /*3a70*/  S2UR UR4, SR_CTAID.Z ;  /* 0x00000000000479c3 */ /* 0x000ea20000002700 */
[----:B------:R-:W2:Y:S01]  /*3a80*/  LDCU UR7, c[0x0][0x370] ;  /* 0x00006e00ff0777ac */ /* 0x000ea20008000800 */
[----:B------:R-:W3:Y:S06]  /*3a90*/  LDCU UR5, c[0x0][0x374] ;  /* 0x00006e80ff0577ac */ /* 0x000eec0008000800 */
[----:B------:R-:W4:Y:S01]  /*3aa0*/  S2UR UR6, SR_CTAID.Y ;  /* 0x00000000000679c3 */ /* 0x000f220000002600 */
[----:B--2---:R-:W-:-:S04]  /*3ab0*/  UIMAD UR4, UR7, UR4, URZ ;  /* 0x00000004070472a4 */ /* 0x004fc8000f8e02ff */
[----:B------:R-:W-:Y:S02]  /*3ac0*/  UIADD3 UR4, UPT, UPT, URZ, -UR4, URZ ;  /* 0x80000004ff047290 */ /* 0x000fe4000fffe0ff */
[----:B----4-:R-:W-:Y:S02]  /*3ad0*/  UIMAD UR6, UR7, UR6, UR42 ;  /* 0x00000006070672a4 */ /* 0x010fe4000f8e022a */
[----:B---3--:R-:W-:-:S04]  /*3ae0*/  UIMAD UR4, UR4, UR5, URZ ;  /* 0x00000005040472a4 */ /* 0x008fc8000f8e02ff */
[----:B------:R-:W-:-:S09]  /*3af0*/  UISETP.NE.AND UP0, UPT, UR6, UR4, UPT ;  /* 0x000000040600728c */ /* 0x000fd2000bf05270 */
[----:B------:R-:W-:Y:S05]  /*3b00*/  BRA.U UP0, `(.L_x_91) ;  /* 0x0000002100c47547 */ /* 0x000fea000b800000 */
[----:B------:R-:W2:Y:S01]  /*3b10*/  LDC.64 R8, c[0x4][0xa0] ;  /* 0x01002800ff087b82 */ /* 0x000ea20000000a00 */
[----:B------:R-:W-:Y:S01]  /*3b20*/  MOV R23, 0x0 ;  /* 0x0000000000177802 */ /* 0x000fe20000000f00 */
[----:B------:R-:W3:Y:S01]  /*3b30*/  LDCU.64 UR4, c[0x4][0xd0] ;  /* 0x01001a00ff0477ac */ /* 0x000ee20008000a00 */
[----:B------:R-:W-:Y:S01]  /*3b40*/  IMAD.U32 R22, RZ, RZ, UR40 ;  /* 0x00000028ff167e24 */ /* 0x000fe2000f8e00ff */
[----:B------:R-:W-:Y:S01]  /*3b50*/  MOV R7, UR39 ;  /* 0x0000002700077c02 */ /* 0x000fe20008000f00 */
[----:B------:R-:W-:-:S03]  /*3b60*/  IMAD.U32 R6, RZ, RZ, UR40 ;  /* 0x00000028ff067e24 */ /* 0x000fc6000f8e00ff */
[----:B------:R4:W5:Y:S01]  /*3b70*/  LDC.64 R2, c[0x4][R23] ;  /* 0x0100000017027b82 */ /* 0x0009620000000a00 */
[----:B------:R-:W-:-:S05]  /*3b80*/  IADD3 R22, P0, PT, R22, 0x8, RZ ;  /* 0x0000000816167810 */ /* 0x000fca0007f1e0ff */
[----:B------:R-:W-:Y:S02]  /*3b90*/  IMAD.X R19, RZ, RZ, UR39, P0 ;  /* 0x00000027ff137e24 */ /* 0x000fe400080e06ff */
[----:B---3--:R-:W-:Y:S01]  /*3ba0*/  IMAD.U32 R4, RZ, RZ, UR4 ;  /* 0x00000004ff047e24 */ /* 0x008fe2000f8e00ff */
[----:B------:R-:W-:Y:S01]  /*3bb0*/  MOV R5, UR5 ;  /* 0x0000000500057c02 */ /* 0x000fe20008000f00 */
[----:B--2---:R4:W-:Y:S04]  /*3bc0*/  STL.64 [R1], R8 ;  /* 0x0000000801007387 */ /* 0x0049e80000100a00 */
[----:B------:R-:W-:-:S07]  /*3bd0*/  LEPC R20, `(.L_x_92) ;  /* 0x000000001014794e */ /* 0x000fce0000000000 */
[----:B-1--45:R-:W-:Y:S05]  /*3be0*/  CALL.ABS.NOINC R2 ;  /* 0x0000000002007343 */ /* 0x032fea0003c00000 */
.L_x_92:
[----:B------:R-:W-:Y:S01]  /*3bf0*/  IMAD.MOV.U32 R2, RZ, RZ, 0x3 ;  /* 0x00000003ff027424 */ /* 0x000fe200078e00ff */
[----:B------:R1:W2:Y:S01]  /*3c00*/  LDC.64 R8, c[0x4][R23] ;  /* 0x0100000017087b82 */ /* 0x0002a20000000a00 */
[----:B------:R-:W-:Y:S01]  /*3c10*/  IMAD.MOV.U32 R3, RZ, RZ, 0x4 ;  /* 0x00000004ff037424 */ /* 0x000fe200078e00ff */
[----:B------:R-:W3:Y:S01]  /*3c20*/  LDCU.64 UR4, c[0x4][0xe8] ;  /* 0x01001d00ff0477ac */ /* 0x000ee20008000a00 */
[----:B------:R-:W-:Y:S01]  /*3c30*/  MOV R6, R22 ;  /* 0x0000001600067202 */ /* 0x000fe20000000f00 */
[----:B------:R1:W-:Y:S01]  /*3c40*/  STL [R1+0x10], R2 ;  /* 0x0000100201007387 */ /* 0x0003e20000100800 */
[----:B------:R-:W-:-:S03]  /*3c50*/  MOV R7, R19 ;  /* 0x0000001300077202 */ /* 0x000fc60000000f00 */
[----:B------:R1:W-:Y:S01]  /*3c60*/  STL.64 [R1+0x8], R2 ;  /* 0x0000080201007387 */ /* 0x0003e20000100a00 */
[----:B---3--:R-:W-:Y:S01]  /*3c70*/  MOV R4, UR4 ;  /* 0x0000000400047c02 */ /* 0x008fe20008000f00 */
[----:B------:R-:W-:Y:S02]  /*3c80*/  IMAD.U32 R5, RZ, RZ, UR5 ;  /* 0x00000005ff057e24 */ /* 0x000fe4000f8e00ff */
[----:B------:R-:W-:-:S07]  /*3c90*/  LEPC R20, `(.L_x_93) ;  /* 0x000000001014794e */ /* 0x000fce0000000000 */
[----:B-12---:R-:W-:Y:S05]  /*3ca0*/  CALL.ABS.NOINC R8 ;  /* 0x0000000008007343 */ /* 0x006fea0003c00000 */
.L_x_93:
[----:B------:R1:W2:Y:S01]  /*3cb0*/  LDC.64 R2, c[0x4][R23] ;  /* 0x0100000017027b82 */ /* 0x0002a20000000a00 */
[----:B------:R-:W3:Y:S01]  /*3cc0*/  LDCU.64 UR4, c[0x4][0xe0] ;  /* 0x01001c00ff0477ac */ /* 0x000ee20008000a00 */
[----:B------:R-:W-:Y:S01]  /*3cd0*/  CS2R R6, SRZ ;  /* 0x0000000000067805 */ /* 0x000fe2000001ff00 */
[----:B---3--:R-:W-:Y:S01]  /*3ce0*/  IMAD.U32 R4, RZ, RZ, UR4 ;  /* 0x00000004ff047e24 */ /* 0x008fe2000f8e00ff */
[----:B------:R-:W-:-:S04]  /*3cf0*/  MOV R5, UR5 ;  /* 0x0000000500057c02 */ /* 0x000fc80008000f00 */
[----:B------:R-:W-:-:S07]  /*3d00*/  LEPC R20, `(.L_x_94) ;  /* 0x000000001014794e */ /* 0x000fce0000000000 */
[----:B-12---:R-:W-:Y:S05]  /*3d10*/  CALL.ABS.NOINC R2 ;  /* 0x0000000002007343 */ /* 0x006fea0003c00000 */
.L_x_94:
[----:B------:R1:W2:Y:S01]  /*3d20*/  LDC.64 R2, c[0x4][R23] ;  /* 0x0100000017027b82 */ /* 0x0002a20000000a00 */
[----:B------:R-:W3:Y:S01]  /*3d30*/  LDCU.64 UR4, c[0x4][0xf0] ;  /* 0x01001e00ff0477ac */ /* 0x000ee20008000a00 */
[----:B------:R-:W-:Y:S01]  /*3d40*/  CS2R R6, SRZ ;  /* 0x0000000000067805 */ /* 0x000fe2000001ff00 */
[----:B---3--:R-:W-:Y:S01]  /*3d50*/  IMAD.U32 R4, RZ, RZ, UR4 ;  /* 0x00000004ff047e24 */ /* 0x008fe2000f8e00ff */
[----:B------:R-:W-:-:S04]  /*3d60*/  MOV R5, UR5 ;  /* 0x0000000500057c02 */ /* 0x000fc80008000f00 */
[----:B------:R-:W-:-:S07]  /*3d70*/  LEPC R20, `(.L_x_95) ;  /* 0x000000001014794e */ /* 0x000fce0000000000 */
[----:B-12---:R-:W-:Y:S05]  /*3d80*/  CALL.ABS.NOINC R2 ;  /* 0x0000000002007343 */ /* 0x006fea0003c00000 */
.L_x_95:
[----:B------:R1:W2:Y:S01]  /*3d90*/  LDC.64 R2, c[0x4][R23] ;  /* 0x0100000017027b82 */ /* 0x0002a20000000a00 */
[----:B------:R-:W3:Y:S01]  /*3da0*/  LDCU.64 UR4, c[0x4][0xf8] ;  /* 0x01001f00ff0477ac */ /* 0x000ee20008000a00 */
[----:B------:R-:W-:Y:S01]  /*3db0*/  CS2R R6, SRZ ;  /* 0x0000000000067805 */ /* 0x000fe2000001ff00 */
[----:B---3--:R-:W-:Y:S01]  /*3dc0*/  IMAD.U32 R4, RZ, RZ, UR4 ;  /* 0x00000004ff047e24 */ /* 0x008fe2000f8e00ff */
[----:B------:R-:W-:-:S04]  /*3dd0*/  MOV R5, UR5 ;  /* 0x0000000500057c02 */ /* 0x000fc80008000f00 */
[----:B------:R-:W-:-:S07]  /*3de0*/  LEPC R20, `(.L_x_96) ;  /* 0x000000001014794e */ /* 0x000fce0000000000 */
[----:B-12---:R-:W-:Y:S05]  /*3df0*/  CALL.ABS.NOINC R2 ;  /* 0x0000000002007343 */ /* 0x006fea0003c00000 */
.L_x_96:
[----:B------:R-:W-:Y:S01]  /*3e00*/  HFMA2 R0, -RZ, RZ, 0, 9.5367431640625e-07 ;  /* 0x00000010ff007431 */ /* 0x000fe200000001ff */
[----:B------:R1:W2:Y:S01]  /*3e10*/  LDC.64 R2, c[0x4][R23] ;  /* 0x0100000017027b82 */ /* 0x0002a20000000a00 */
[----:B------:R-:W3:Y:S01]  /*3e20*/  LDCU.64 UR4, c[0x4][0xc8] ;  /* 0x01001900ff0477ac */ /* 0x000ee20008000a00 */
[----:B------:R-:W-:Y:S01]  /*3e30*/  MOV R6, UR40 ;  /* 0x0000002800067c02 */ /* 0x000fe20008000f00 */
[----:B------:R-:W-:Y:S01]  /*3e40*/  IMAD.U32 R7, RZ, RZ, UR39 ;  /* 0x00000027ff077e24 */ /* 0x000fe2000f8e00ff */
[----:B------:R1:W-:Y:S01]  /*3e50*/  STL [R1], R0 ;  /* 0x0000000001007387 */ /* 0x0003e20000100800 */
[----:B---3--:R-:W-:Y:S01]  /*3e60*/  MOV R4, UR4 ;  /* 0x0000000400047c02 */ /* 0x008fe20008000f00 */
[----:B------:R-:W-:-:S04]  /*3e70*/  IMAD.U32 R5, RZ, RZ, UR5 ;  /* 0x00000005ff057e24 */ /* 0x000fc8000f8e00ff */
[----:B------:R-:W-:-:S07]  /*3e80*/  LEPC R20, `(.L_x_97) ;  /* 0x000000001014794e */ /* 0x000fce0000000000 */
[----:B-12---:R-:W-:Y:S05]  /*3e90*/  CALL.ABS.NOINC R2 ;  /* 0x0000000002007343 */ /* 0x006fea0003c00000 */
.L_x_97:
[----:B------:R-:W1:Y:S01]  /*3ea0*/  S2R R0, SR_SWINHI ;  /* 0x0000000000007919 */ /* 0x000e620000002f00 */
[----:B------:R2:W3:Y:S01]  /*3eb0*/  LDC.64 R2, c[0x4][R23] ;  /* 0x0100000017027b82 */ /* 0x0004e20000000a00 */
[----:B------:R-:W4:Y:S01]  /*3ec0*/  LDCU.64 UR4, c[0x4][0x100] ;  /* 0x01002000ff0477ac */ /* 0x000f220008000a00 */
[----:B------:R-:W-:Y:S02]  /*3ed0*/  MOV R6, UR40 ;  /* 0x0000002800067c02 */ /* 0x000fe40008000f00 */
[----:B------:R-:W-:Y:S01]  /*3ee0*/  MOV R7, UR39 ;  /* 0x0000002700077c02 */ /* 0x000fe20008000f00 */
[----:B----4-:R-:W-:Y:S02]  /*3ef0*/  IMAD.U32 R4, RZ, RZ, UR4 ;  /* 0x00000004ff047e24 */ /* 0x010fe4000f8e00ff */
[----:B------:R-:W-:Y:S01]  /*3f00*/  IMAD.U32 R5, RZ, RZ, UR5 ;  /* 0x00000005ff057e24 */ /* 0x000fe2000f8e00ff */
[----:B------:R-:W-:Y:S02]  /*3f10*/  MOV R8, R17 ;  /* 0x0000001100087202 */ /* 0x000fe40000000f00 */
[----:B-1----:R-:W-:-:S05]  /*3f20*/  MOV R9, R0 ;  /* 0x0000000000097202 */ /* 0x002fca0000000f00 */
[----:B------:R2:W-:Y:S02]  /*3f30*/  STL.64 [R1], R8 ;  /* 0x0000000801007387 */ /* 0x0005e40000100a00 */
[----:B------:R-:W-:-:S07]  /*3f40*/  LEPC R20, `(.L_x_98) ;  /* 0x000000001014794e */ /* 0x000fce0000000000 */
[----:B--23--:R-:W-:Y:S05]  /*3f50*/  CALL.ABS.NOINC R2 ;  /* 0x0000000002007343 */ /* 0x00cfea0003c00000 */
.L_x_98:
[----:B------:R-:W1:Y:S01]  /*3f60*/  LDC.64 R8, c[0x4][0xd8] ;  /* 0x01003600ff087b82 */ /* 0x000e620000000a00 */
[----:B------:R-:W2:Y:S01]  /*3f70*/  LDCU.64 UR4, c[0x4][0xd0] ;  /* 0x01001a00ff0477ac */ /* 0x000ea20008000a00 */
[----:B------:R-:W-:Y:S02]  /*3f80*/  MOV R6, UR40 ;  /* 0x0000002800067c02 */ /* 0x000fe40008000f00 */
[----:B------:R-:W-:-:S04]  /*3f90*/  MOV R7, UR39 ;  /* 0x0000002700077c02 */ /* 0x000fc80008000f00 */
[----:B------:R3:W4:Y:S01]  /*3fa0*/  LDC.64 R2, c[0x4][R23] ;  /* 0x0100000017027b82 */ /* 0x0007220000000a00 */
[----:B--2---:R-:W-:Y:S02]  /*3fb0*/  IMAD.U32 R4, RZ, RZ, UR4 ;  /* 0x00000004ff047e24 */ /* 0x004fe4000f8e00ff */
[----:B------:R-:W-:Y:S01]  /*3fc0*/  IMAD.U32 R5, RZ, RZ, UR5 ;  /* 0x00000005ff057e24 */ /* 0x000fe2000f8e00ff */
[----:B-1----:R3:W-:Y:S04]  /*3fd0*/  STL.64 [R1], R8 ;  /* 0x0000000801007387 */ /* 0x0027e80000100a00 */
[----:B------:R-:W-:-:S07]  /*3fe0*/  LEPC R20, `(.L_x_99) ;  /* 0x000000001014794e */ /* 0x000fce0000000000 */
[----:B---34-:R-:W-:Y:S05]  /*3ff0*/  CALL.ABS.NOINC R2 ;  /* 0x0000000002007343 */ /* 0x018fea0003c00000 */
.L_x_99:
[----:B------:R-:W-:Y:S01]  /*4000*/  HFMA2 R0, -RZ, RZ, 0, 2.384185791015625e-06 ;  /* 0x00000028ff007431 */ /* 0x000fe200000001ff */
        /* <DEDUP_REMOVED lines=9> */
.L_x_100:
        /* <DEDUP_REMOVED lines=10> */
.L_x_101:
[----:B------:R1:W2:Y:S01]  /*4140*/  LDC.64 R2, c[0x4][R23] ;  /* 0x0100000017027b82 */ /* 0x0002a20000000a00 */
[----:B------:R-:W3:Y:S01]  /*4150*/  LDCU.64 UR4, c[0x4][0xe0] ;  /* 0x01001c00ff0477ac */ /* 0x000ee20008000a00 */
[----:B------:R-:W-:Y:S01]  /*4160*/  CS2R R6, SRZ ;  /* 0x0000000000067805 */ /* 0x000fe2000001ff00 */
[----:B---3--:R-:W-:Y:S01]  /*4170*/  IMAD.U32 R4, RZ, RZ, UR4 ;  /* 0x00000004ff047e24 */ /* 0x008fe2000f8e00ff */
[----:B------:R-:W-:-:S04]  /*4180*/  MOV R5, UR5 ;  /* 0x0000000500057c02 */ /* 0x000fc80008000f00 */
[----:B------:R-:W-:-:S07]  /*4190*/  LEPC R20, `(.L_x_102) ;  /* 0x000000001014794e */ /* 0x000fce0000000000 */
[----:B-12---:R-:W-:Y:S05]  /*41a0*/  CALL.ABS.NOINC R2 ;  /* 0x0000000002007343 */ /* 0x006fea0003c00000 */
.L_x_102:
[----:B------:R-:W-:Y:S01]  /*41b0*/  HFMA2 R0, -RZ, RZ, 0, 4.76837158203125e-07 ;  /* 0x00000008ff007431 */ /* 0x000fe200000001ff */
        /* <DEDUP_REMOVED lines=9> */
.L_x_103:
[----:B------:R-:W-:Y:S01]  /*4250*/  HFMA2 R0, -RZ, RZ, 0, 2.6226043701171875e-06 ;  /* 0x0000002cff007431 */ /* 0x000fe200000001ff */
        /* <DEDUP_REMOVED lines=9> */
.L_x_104:
[----:B------:R1:W2:Y:S01]  /*42f0*/  LDC.64 R2, c[0x4][R23] ;  /* 0x0100000017027b82 */ /* 0x0002a20000000a00 */
[----:B------:R-:W3:Y:S01]  /*4300*/  LDCU.64 UR4, c[0x4][0xe0] ;  /* 0x01001c00ff0477ac */ /* 0x000ee20008000a00 */
[----:B------:R-:W-:Y:S01]  /*4310*/  CS2R R6, SRZ ;  /* 0x0000000000067805 */ /* 0x000fe2000001ff00 */
[----:B---3--:R-:W-:Y:S01]  /*4320*/  IMAD.U32 R4, RZ, RZ, UR4 ;  /* 0x00000004ff047e24 */ /* 0x008fe2000f8e00ff */
[----:B------:R-:W-:-:S04]  /*4330*/  MOV R5, UR5 ;  /* 0x0000000500057c02 */ /* 0x000fc80008000f00 */
[----:B------:R-:W-:-:S07]  /*4340*/  LEPC R20, `(.L_x_105) ;  /* 0x000000001014794e */ /* 0x000fce0000000000 */
[----:B-12---:R-:W-:Y:S05]  /*4350*/  CALL.ABS.NOINC R2 ;  /* 0x0000000002007343 */ /* 0x006fea0003c00000 */
.L_x_105:
        /* <DEDUP_REMOVED lines=10> */
.L_x_106:
[----:B------:R-:W-:Y:S01]  /*4400*/  HFMA2 R0, -RZ, RZ, 0, 2.443790435791015625e-06 ;  /* 0x00000029ff007431 */ /* 0x000fe200000001ff */
        /* <DEDUP_REMOVED lines=9> */
.L_x_107:
        /* <DEDUP_REMOVED lines=10> */
.L_x_108:
        /* <DEDUP_REMOVED lines=10> */
.L_x_109:
[----:B------:R1:W2:Y:S01]  /*45e0*/  LDC.64 R2, c[0x4][R23] ;  /* 0x0100000017027b82 */ /* 0x0002a20000000a00 */
[----:B------:R-:W3:Y:S01]  /*45f0*/  LDCU.64 UR4, c[0x4][0xe0] ;  /* 0x01001c00ff0477ac */ /* 0x000ee20008000a00 */
[----:B------:R-:W-:Y:S01]  /*4600*/  CS2R R6, SRZ ;  /* 0x0000000000067805 */ /* 0x000fe2000001ff00 */
[----:B---3--:R-:W-:Y:S01]  /*4610*/  IMAD.U32 R4, RZ, RZ, UR4 ;  /* 0x00000004ff047e24 */ /* 0x008fe2000f8e00ff */
[----:B------:R-:W-:-:S04]  /*4620*/  MOV R5, UR5 ;  /* 0x0000000500057c02 */ /* 0x000fc80008000f00 */
[----:B------:R-:W-:-:S07]  /*4630*/  LEPC R20, `(.L_x_110) ;  /* 0x000000001014794e */ /* 0x000fce0000000000 */
[----:B-12---:R-:W-:Y:S05]  /*4640*/  CALL.ABS.NOINC R2 ;  /* 0x0000000002007343 */ /* 0x006fea0003c00000 */
.L_x_110:
[----:B------:R-:W-:Y:S01]  /*4650*/  HFMA2 R0, -RZ, RZ, 0, 3.814697265625e-06 ;  /* 0x00000040ff007431 */ /* 0x000fe200000001ff */
        /* <DEDUP_REMOVED lines=9> */
.L_x_111:
        /* <DEDUP_REMOVED lines=10> */
.L_x_112:
[----:B------:R1:W2:Y:S01]  /*4790*/  LDC.64 R2, c[0x4][R23] ;  /* 0x0100000017027b82 */ /* 0x0002a20000000a00 */
[----:B------:R-:W3:Y:S01]  /*47a0*/  LDCU.64 UR4, c[0x4][0xe0] ;  /* 0x01001c00ff0477ac */ /* 0x000ee20008000a00 */
[----:B------:R-:W-:Y:S01]  /*47b0*/  CS2R R6, SRZ ;  /* 0x0000000000067805 */ /* 0x000fe2000001ff00 */
[----:B---3--:R-:W-:Y:S01]  /*47c0*/  IMAD.U32 R4, RZ, RZ, UR4 ;  /* 0x00000004ff047e24 */ /* 0x008fe2000f8e00ff */
[----:B------:R-:W-:-:S04]  /*47d0*/  MOV R5, UR5 ;  /* 0x0000000500057c02 */ /* 0x000fc80008000f00 */
[----:B------:R-:W-:-:S07]  /*47e0*/  LEPC R20, `(.L_x_113) ;  /* 0x000000001014794e */ /* 0x000fce0000000000 */
[----:B-12---:R-:W-:Y:S05]  /*47f0*/  CALL.ABS.NOINC R2 ;  /* 0x0000000002007343 */ /* 0x006fea0003c00000 */
.L_x_113:
[----:B------:R-:W-:Y:S01]  /*4800*/  HFMA2 R0, -RZ, RZ, 0, 5.9604644775390625e-08 ;  /* 0x00000001ff007431 */ /* 0x000fe200000001ff */
        /* <DEDUP_REMOVED lines=9> */
.L_x_114:
        /* <DEDUP_REMOVED lines=10> */
.L_x_115:
        /* <DEDUP_REMOVED lines=10> */
.L_x_116:
        /* <DEDUP_REMOVED lines=10> */
.L_x_117:
[----:B------:R1:W2:Y:S01]  /*4a80*/  LDC.64 R2, c[0x4][R23] ;  /* 0x0100000017027b82 */ /* 0x0002a20000000a00 */
[----:B------:R-:W3:Y:S01]  /*4a90*/  LDCU.64 UR4, c[0x4][0xe0] ;  /* 0x01001c00ff0477ac */ /* 0x000ee20008000a00 */
[----:B------:R-:W-:Y:S01]  /*4aa0*/  CS2R R6, SRZ ;  /* 0x0000000000067805 */ /* 0x000fe2000001ff00 */
[----:B---3--:R-:W-:Y:S01]  /*4ab0*/  IMAD.U32 R4, RZ, RZ, UR4 ;  /* 0x00000004ff047e24 */ /* 0x008fe2000f8e00ff */
[----:B------:R-:W-:-:S04]  /*4ac0*/  MOV R5, UR5 ;  /* 0x0000000500057c02 */ /* 0x000fc80008000f00 */
[----:B------:R-:W-:-:S07]  /*4ad0*/  LEPC R20, `(.L_x_118) ;  /* 0x000000001014794e */ /* 0x000fce0000000000 */
[----:B-12---:R-:W-:Y:S05]  /*4ae0*/  CALL.ABS.NOINC R2 ;  /* 0x0000000002007343 */ /* 0x006fea0003c00000 */
.L_x_118:
        /* <DEDUP_REMOVED lines=10> */
.L_x_119:
        /* <DEDUP_REMOVED lines=10> */
.L_x_120:
[----:B------:R1:W2:Y:S01]  /*4c30*/  LDC.64 R2, c[0x4][R23] ;  /* 0x0100000017027b82 */ /* 0x0002a20000000a00 */
[----:B------:R-:W3:Y:S01]  /*4c40*/  LDCU.64 UR4, c[0x4][0xe0] ;  /* 0x01001c00ff0477ac */ /* 0x000ee20008000a00 */
[----:B------:R-:W-:Y:S01]  /*4c50*/  CS2R R6, SRZ ;  /* 0x0000000000067805 */ /* 0x000fe2000001ff00 */
[----:B---3--:R-:W-:Y:S01]  /*4c60*/  IMAD.U32 R4, RZ, RZ, UR4 ;  /* 0x00000004ff047e24 */ /* 0x008fe2000f8e00ff */
[----:B------:R-:W-:-:S04]  /*4c70*/  MOV R5, UR5 ;  /* 0x0000000500057c02 */ /* 0x000fc80008000f00 */
[----:B------:R-:W-:-:S07]  /*4c80*/  LEPC R20, `(.L_x_121) ;  /* 0x000000001014794e */ /* 0x000fce0000000000 */
[----:B-12---:R-:W-:Y:S05]  /*4c90*/  CALL.ABS.NOINC R2 ;  /* 0x0000000002007343 */ /* 0x006fea0003c00000 */
.L_x_121:
[----:B------:R-:W-:Y:S01]  /*4ca0*/  HFMA2 R0, -RZ, RZ, 0, 1.1920928955078125e-07 ;  /* 0x00000002ff007431 */ /* 0x000fe200000001ff */
        /* <DEDUP_REMOVED lines=9> */
.L_x_122:
        /* <DEDUP_REMOVED lines=10> */
.L_x_123:
        /* <DEDUP_REMOVED lines=10> */
.L_x_124:
        /* <DEDUP_REMOVED lines=10> */
.L_x_125:
        /* <DEDUP_REMOVED lines=10> */
.L_x_126:
        /* <DEDUP_REMOVED lines=10> */
.L_x_127:
[----:B------:R1:W2:Y:S01]  /*5060*/  LDC.64 R2, c[0x4][R23] ;  /* 0x0100000017027b82 */ /* 0x0002a20000000a00 */
[----:B------:R-:W3:Y:S01]  /*5070*/  LDCU.64 UR4, c[0x4][0xe0] ;  /* 0x01001c00ff0477ac */ /* 0x000ee20008000a00 */
[----:B------:R-:W-:Y:S01]  /*5080*/  CS2R R6, SRZ ;  /* 0x0000000000067805 */ /* 0x000fe2000001ff00 */
[----:B---3--:R-:W-:Y:S01]  /*5090*/  IMAD.U32 R4, RZ, RZ, UR4 ;  /* 0x00000004ff047e24 */ /* 0x008fe2000f8e00ff */
[----:B------:R-:W-:-:S04]  /*50a0*/  MOV R5, UR5 ;  /* 0x0000000500057c02 */ /* 0x000fc80008000f00 */
[----:B------:R-:W-:-:S07]  /*50b0*/  LEPC R20, `(.L_x_128) ;  /* 0x000000001014794e */ /* 0x000fce0000000000 */
[----:B-12---:R-:W-:Y:S05]  /*50c0*/  CALL.ABS.NOINC R2 ;  /* 0x0000000002007343 */ /* 0x006fea0003c00000 */
.L_x_128:
        /* <DEDUP_REMOVED lines=10> */
.L_x_129:
        /* <DEDUP_REMOVED lines=10> */
.L_x_130:
[----:B------:R1:W2:Y:S01]  /*5210*/  LDC.64 R2, c[0x4][R23] ;  /* 0x0100000017027b82 */ /* 0x0002a20000000a00 */
[----:B------:R-:W3:Y:S01]  /*5220*/  LDCU.64 UR4, c[0x4][0xe0] ;  /* 0x01001c00ff0477ac */ /* 0x000ee20008000a00 */
[----:B------:R-:W-:Y:S01]  /*5230*/  CS2R R6, SRZ ;  /* 0x0000000000067805 */ /* 0x000fe2000001ff00 */
[----:B---3--:R-:W-:Y:S01]  /*5240*/  IMAD.U32 R4, RZ, RZ, UR4 ;  /* 0x00000004ff047e24 */ /* 0x008fe2000f8e00ff */
[----:B------:R-:W-:-:S04]  /*5250*/  MOV R5, UR5 ;  /* 0x0000000500057c02 */ /* 0x000fc80008000f00 */
[----:B------:R-:W-:-:S07]  /*5260*/  LEPC R20, `(.L_x_131) ;  /* 0x000000001014794e */ /* 0x000fce0000000000 */
[----:B-12---:R-:W-:Y:S05]  /*5270*/  CALL.ABS.NOINC R2 ;  /* 0x0000000002007343 */ /* 0x006fea0003c00000 */
.L_x_131:
[----:B------:R-:W-:Y:S01]  /*5280*/  HFMA2 R0, -RZ, RZ, 0, 3.0517578125e-05 ;  /* 0x00000200ff007431 */ /* 0x000fe200000001ff */
        /* <DEDUP_REMOVED lines=9> */
.L_x_132:
        /* <DEDUP_REMOVED lines=10> */
.L_x_133:
        /* <DEDUP_REMOVED lines=10> */
.L_x_134:
        /* <DEDUP_REMOVED lines=10> */
.L_x_135:
[----:B------:R1:W2:Y:S01]  /*5500*/  LDC.64 R2, c[0x4][R23] ;  /* 0x0100000017027b82 */ /* 0x0002a20000000a00 */
[----:B------:R-:W3:Y:S01]  /*5510*/  LDCU.64 UR4, c[0x4][0xe0] ;  /* 0x01001c00ff0477ac */ /* 0x000ee20008000a00 */
[----:B------:R-:W-:Y:S01]  /*5520*/  CS2R R6, SRZ ;  /* 0x0000000000067805 */ /* 0x000fe2000001ff00 */
[----:B---3--:R-:W-:Y:S01]  /*5530*/  IMAD.U32 R4, RZ, RZ, UR4 ;  /* 0x00000004ff047e24 */ /* 0x008fe2000f8e00ff */
[----:B------:R-:W-:-:S04]  /*5540*/  MOV R5, UR5 ;  /* 0x0000000500057c02 */ /* 0x000fc80008000f00 */
[----:B------:R-:W-:-:S07]  /*5550*/  LEPC R20, `(.L_x_136) ;  /* 0x000000001014794e */ /* 0x000fce0000000000 */
[----:B-12---:R-:W-:Y:S05]  /*5560*/  CALL.ABS.NOINC R2 ;  /* 0x0000000002007343 */ /* 0x006fea0003c00000 */
.L_x_136:
        /* <DEDUP_REMOVED lines=10> */
.L_x_137:
        /* <DEDUP_REMOVED lines=10> */
.L_x_138:
[----:B------:R1:W2:Y:S01]  /*56b0*/  LDC.64 R2, c[0x4][R23] ;  /* 0x0100000017027b82 */ /* 0x0002a20000000a00 */
[----:B------:R-:W3:Y:S01]  /*56c0*/  LDCU.64 UR4, c[0x4][0xe0] ;  /* 0x01001c00ff0477ac */ /* 0x000ee20008000a00 */
[----:B------:R-:W-:Y:S01]  /*56d0*/  CS2R R6, SRZ ;  /* 0x0000000000067805 */ /* 0x000fe2000001ff00 */
[----:B---3--:R-:W-:Y:S01]  /*56e0*/  IMAD.U32 R4, RZ, RZ, UR4 ;  /* 0x00000004ff047e24 */ /* 0x008fe2000f8e00ff */
[----:B------:R-:W-:-:S04]  /*56f0*/  MOV R5, UR5 ;  /* 0x0000000500057c02 */ /* 0x000fc80008000f00 */
[----:B------:R-:W-:-:S07]  /*5700*/  LEPC R20, `(.L_x_139) ;  /* 0x000000001014794e */ /* 0x000fce0000000000 */
[----:B-12---:R-:W-:Y:S05]  /*5710*/  CALL.ABS.NOINC R2 ;  /* 0x0000000002007343 */ /* 0x006fea0003c00000 */
.L_x_139:
[----:B------:R1:W-:Y:S01]  /*5720*/  STL [R1], RZ ;  /* 0x000000ff01007387 */ /* 0x0003e20000100800 */
[----:B------:R1:W2:Y:S01]  /*5730*/  LDC.64 R2, c[0x4][R23] ;  /* 0x0100000017027b82 */ /* 0x0002a20000000a00 */
[----:B------:R-:W3:Y:S01]  /*5740*/  LDCU.64 UR4, c[0x4][0xc8] ;  /* 0x01001900ff0477ac */ /* 0x000ee20008000a00 */
[----:B------:R-:W-:Y:S02]  /*5750*/  MOV R6, UR40 ;  /* 0x0000002800067c02 */ /* 0x000fe40008000f00 */
[----:B------:R-:W-:Y:S01]  /*5760*/  MOV R7, UR39 ;  /* 0x0000002700077c02 */ /* 0x000fe20008000f00 */
[----:B---3--:R-:W-:Y:S02]  /*5770*/  IMAD.U32 R4, RZ, RZ, UR4 ;  /* 0x00000004ff047e24 */ /* 0x008fe4000f8e00ff */
[----:B------:R-:W-:Y:S02]  /*5780*/  IMAD.U32 R5, RZ, RZ, UR5 ;  /* 0x00000005ff057e24 */ /* 0x000fe4000f8e00ff */
[----:B------:R-:W-:-:S07]  /*5790*/  LEPC R20, `(.L_x_140) ;  /* 0x000000001014794e */ /* 0x000fce0000000000 */
[----:B-12---:R-:W-:Y:S05]  /*57a0*/  CALL.ABS.NOINC R2 ;  /* 0x0000000002007343 */ /* 0x006fea0003c00000 */
.L_x_140:
        /* <DEDUP_REMOVED lines=10> */
.L_x_141:
        /* <DEDUP_REMOVED lines=10> */
.L_x_142:
        /* <DEDUP_REMOVED lines=10> */
.L_x_143:
[----:B------:R1:W2:Y:S01]  /*5990*/  LDC.64 R2, c[0x4][R23] ;  /* 0x0100000017027b82 */ /* 0x0002a20000000a00 */
[----:B------:R-:W3:Y:S01]  /*59a0*/  LDCU.64 UR4, c[0x4][0xe0] ;  /* 0x01001c00ff0477ac */ /* 0x000ee20008000a00 */
[----:B------:R-:W-:Y:S01]  /*59b0*/  CS2R R6, SRZ ;  /* 0x0000000000067805 */ /* 0x000fe2000001ff00 */
[----:B---3--:R-:W-:Y:S01]  /*59c0*/  IMAD.U32 R4, RZ, RZ, UR4 ;  /* 0x00000004ff047e24 */ /* 0x008fe2000f8e00ff */
[----:B------:R-:W-:-:S04]  /*59d0*/  MOV R5, UR5 ;  /* 0x0000000500057c02 */ /* 0x000fc80008000f00 */
[----:B------:R-:W-:-:S07]  /*59e0*/  LEPC R20, `(.L_x_144) ;  /* 0x000000001014794e */ /* 0x000fce0000000000 */
[----:B-12---:R-:W-:Y:S05]  /*59f0*/  CALL.ABS.NOINC R2 ;  /* 0x0000000002007343 */ /* 0x006fea0003c00000 */
.L_x_144:
        /* <DEDUP_REMOVED lines=9> */
.L_x_145:
        /* <DEDUP_REMOVED lines=10> */
.L_x_146:
[----:B------:R1:W2:Y:S01]  /*5b30*/  LDC.64 R2, c[0x4][R23] ;  /* 0x0100000017027b82 */ /* 0x0002a20000000a00 */
[----:B------:R-:W3:Y:S01]  /*5b40*/  LDCU.64 UR4, c[0x4][0xe0] ;  /* 0x01001c00ff0477ac */ /* 0x000ee20008000a00 */
[----:B------:R-:W-:Y:S01]  /*5b50*/  CS2R R6, SRZ ;  /* 0x0000000000067805 */ /* 0x000fe2000001ff00 */
[----:B---3--:R-:W-:Y:S01]  /*5b60*/  IMAD.U32 R4, RZ, RZ, UR4 ;  /* 0x00000004ff047e24 */ /* 0x008fe2000f8e00ff */
[----:B------:R-:W-:-:S04]  /*5b70*/  MOV R5, UR5 ;  /* 0x0000000500057c02 */ /* 0x000fc80008000f00 */
[----:B------:R-:W-:-:S07]  /*5b80*/  LEPC R20, `(.L_x_147) ;  /* 0x000000001014794e */ /* 0x000fce0000000000 */
[----:B-12---:R-:W-:Y:S05]  /*5b90*/  CALL.ABS.NOINC R2 ;  /* 0x0000000002007343 */ /* 0x006fea0003c00000 */
.L_x_147:
[----:B------:R-:W-:Y:S01]  /*5ba0*/  HFMA2 R0, -RZ, RZ, 0, 0.0078125 ;  /* 0x00002000ff007431 */ /* 0x000fe200000001ff */
        /* <DEDUP_REMOVED lines=9> */
.L_x_148:
        /* <DEDUP_REMOVED lines=10> */
.L_x_149:
        /* <DEDUP_REMOVED lines=10> */
.L_x_150:
        /* <DEDUP_REMOVED lines=10> */
.L_x_91:
[----:B------:R-:W-:Y:S05]  /*5e20*/  BSYNC.RECONVERGENT B6 ;  /* 0x0000000000067941 */ /* 0x000fea0003800200 */
.L_x_90:
[----:B-1----:R-:W1:Y:S01]  /*5e30*/  S2R R0, SR_SWINHI ;  /* 0x0000000000007919 */ /* 0x002e620000002f00 */
[----:B------:R-:W-:Y:S01]  /*5e40*/  IMAD.SHL.U32 R30, R16, 0x2, RZ ;  /* 0x00000002101e7824 */ /* 0x000fe200078e00ff */
[----:B------:R-:W2:Y:S04]  /*5e50*/  LDCU.64 UR4, c[0x0][0x880] ;  /* 0x00011000ff0477ac */ /* 0x000ea80008000a00 */
[----:B------:R-:W-:Y:S02]  /*5e60*/  LOP3.LUT R30, R30, 0xfe, RZ, 0xc0, !PT ;  /* 0x000000fe1e1e7812 */ /* 0x000fe400078ec0ff */
[----:B--2---:R-:W-:-:S04]  /*5e70*/  ISETP.NE.U32.AND P6, PT, RZ, UR4, PT ;  /* 0x00000004ff007c0c */ /* 0x004fc8000bfc5070 */
[----:B------:R-:W-:Y:S02]  /*5e80*/  ISETP.NE.AND.EX P6, PT, RZ, UR5, PT, P6 ;  /* 0x00000005ff007c0c */ /* 0x000fe4000bfc5360 */
[----:B------:R-:W-:Y:S02]  /*5e90*/  MOV R2, R17 ;  /* 0x0000001100027202 */ /* 0x000fe40000000f00 */
[----:B-1----:R-:W-:-:S03]  /*5ea0*/  MOV R3, R0 ;  /* 0x0000000000037202 */ /* 0x002fc60000000f00 */
[----:B------:R-:W-:-:S03]  /*5eb0*/  IMAD.WIDE.U32 R30, R30, 0x2, R2 ;  /* 0x000000021e1e7825 */ /* 0x000fc600078e0002 */
[C---:B------:R-:W-:Y:S02]  /*5ec0*/  IADD3 R3, P2, PT, R30.reuse, 0x200, RZ ;  /* 0x000002001e037810 */ /* 0x040fe40007f5e0ff */
[C---:B------:R-:W-:Y:S02]  /*5ed0*/  IADD3 R5, P1, PT, R30.reuse, 0x400, RZ ;  /* 0x000004001e057810 */ /* 0x040fe40007f3e0ff */
[C---:B------:R-:W-:Y:S01]  /*5ee0*/  IADD3 R7, P0, PT, R30.reuse, 0x600, RZ ;  /* 0x000006001e077810 */ /* 0x040fe20007f1e0ff */
[--C-:B------:R-:W-:Y:S01]  /*5ef0*/  IMAD.X R57, RZ, RZ, R31.reuse, P2 ;  /* 0x000000ffff397224 */ /* 0x100fe200010e061f */
[--C-:B------:R-:W-:Y:S01]  /*5f00*/  SHF.R.U64 R11, R30, 0x3, R31.reuse ;  /* 0x000000031e0b7819 */ /* 0x100fe2000000121f */
[--C-:B------:R-:W-:Y:S02]  /*5f10*/  IMAD.X R65, RZ, RZ, R31.reuse, P1 ;  /* 0x000000ffff417224 */ /* 0x100fe400008e061f */
[----:B------:R-:W-:Y:S01]  /*5f20*/  IMAD.X R63, RZ, RZ, R31, P0 ;  /* 0x000000ffff3f7224 */ /* 0x000fe200000e061f */
[----:B------:R-:W-:-:S02]  /*5f30*/  SHF.R.U64 R0, R3, 0x3, R57 ;  /* 0x0000000303007819 */ /* 0x000fc40000001239 */
[----:B------:R-:W-:Y:S02]  /*5f40*/  SHF.R.U64 R2, R5, 0x3, R65 ;  /* 0x0000000305027819 */ /* 0x000fe40000001241 */
[----:B------:R-:W-:Y:S02]  /*5f50*/  LOP3.LUT R56, R3, 0x70, R0, 0x78, !PT ;  /* 0x0000007003387812 */ /* 0x000fe400078e7800 */
[----:B------:R-:W-:Y:S02]  /*5f60*/  LOP3.LUT R64, R5, 0x70, R2, 0x78, !PT ;  /* 0x0000007005407812 */ /* 0x000fe400078e7802 */
[C---:B------:R-:W-:Y:S02]  /*5f70*/  IADD3 R3, P3, PT, R30.reuse, 0x800, RZ ;  /* 0x000008001e037810 */ /* 0x040fe40007f7e0ff */
[C---:B------:R-:W-:Y:S02]  /*5f80*/  SHF.R.U64 R4, R7.reuse, 0x3, R63 ;  /* 0x0000000307047819 */ /* 0x040fe4000000123f */
[----:B------:R-:W-:Y:S01]  /*5f90*/  IADD3 R5, P2, PT, R30, 0xa00, RZ ;  /* 0x00000a001e057810 */ /* 0x000fe20007f5e0ff */
[----:B------:R-:W-:Y:S01]  /*5fa0*/  IMAD.X R47, RZ, RZ, R31, P3 ;  /* 0x000000ffff2f7224 */ /* 0x000fe200018e061f */
[----:B------:R-:W-:-:S02]  /*5fb0*/  LOP3.LUT R62, R7, 0x70, R4, 0x78, !PT ;  /* 0x00000070073e7812 */ /* 0x000fc400078e7804 */
[C---:B------:R-:W-:Y:S01]  /*5fc0*/  IADD3 R7, P1, PT, R30.reuse, 0xc00, RZ ;  /* 0x00000c001e077810 */ /* 0x040fe20007f3e0ff */
[----:B------:R-:W-:Y:S01]  /*5fd0*/  IMAD.X R45, RZ, RZ, R31, P2 ;  /* 0x000000ffff2d7224 */ /* 0x000fe200010e061f */
[----:B------:R-:W-:Y:S02]  /*5fe0*/  IADD3 R9, P0, PT, R30, 0xe00, RZ ;  /* 0x00000e001e097810 */ /* 0x000fe40007f1e0ff */
[----:B------:R-:W-:Y:S01]  /*5ff0*/  SHF.R.U64 R0, R3, 0x3, R47 ;  /* 0x0000000303007819 */ /* 0x000fe2000000122f */
[----:B------:R-:W-:Y:S01]  /*6000*/  IMAD.X R43, RZ, RZ, R31, P1 ;  /* 0x000000ffff2b7224 */ /* 0x000fe200008e061f */
[----:B------:R-:W-:Y:S01]  /*6010*/  SHF.R.U64 R2, R5, 0x3, R45 ;  /* 0x0000000305027819 */ /* 0x000fe2000000122d */
[----:B------:R-:W-:Y:S01]  /*6020*/  IMAD.X R41, RZ, RZ, R31, P0 ;  /* 0x000000ffff297224 */ /* 0x000fe200000e061f */
[----:B------:R-:W-:Y:S02]  /*6030*/  LOP3.LUT R46, R3, 0x70, R0, 0x78, !PT ;  /* 0x00000070032e7812 */ /* 0x000fe400078e7800 */
[----:B------:R-:W-:-:S02]  /*6040*/  LOP3.LUT R44, R5, 0x70, R2, 0x78, !PT ;  /* 0x00000070052c7812 */ /* 0x000fc400078e7802 */
[C---:B------:R-:W-:Y:S02]  /*6050*/  IADD3 R3, P3, PT, R30.reuse, 0x1000, RZ ;  /* 0x000010001e037810 */ /* 0x040fe40007f7e0ff */
[----:B------:R-:W-:Y:S02]  /*6060*/  SHF.R.U64 R4, R7, 0x3, R43 ;  /* 0x0000000307047819 */ /* 0x000fe4000000122b */
[----:B------:R-:W-:Y:S01]  /*6070*/  IADD3 R5, P2, PT, R30, 0x1200, RZ ;  /* 0x000012001e057810 */ /* 0x000fe20007f5e0ff */
[----:B------:R-:W-:Y:S01]  /*6080*/  IMAD.X R39, RZ, RZ, R31, P3 ;  /* 0x000000ffff277224 */ /* 0x000fe200018e061f */
[----:B------:R-:W-:Y:S02]  /*6090*/  SHF.R.U64 R6, R9, 0x3, R41 ;  /* 0x0000000309067819 */ /* 0x000fe40000001229 */
[----:B------:R-:W-:Y:S01]  /*60a0*/  LOP3.LUT R42, R7, 0x70, R4, 0x78, !PT ;  /* 0x00000070072a7812 */ /* 0x000fe200078e7804 */
[----:B------:R-:W-:Y:S01]  /*60b0*/  IMAD.X R37, RZ, RZ, R31, P2 ;  /* 0x000000ffff257224 */ /* 0x000fe200010e061f */
[----:B------:R-:W-:-:S02]  /*60c0*/  LOP3.LUT R40, R9, 0x70, R6, 0x78, !PT ;  /* 0x0000007009287812 */ /* 0x000fc400078e7806 */
[C---:B------:R-:W-:Y:S02]  /*60d0*/  IADD3 R7, P1, PT, R30.reuse, 0x1400, RZ ;  /* 0x000014001e077810 */ /* 0x040fe40007f3e0ff */
        /* <DEDUP_REMOVED lines=25> */
[C---:B------:R-:W-:Y:S01]  /*6270*/  IADD3 R2, P2, PT, R30.reuse, 0x2200, RZ ;  /* 0x000022001e027810 */ /* 0x040fe20007f5e0ff */
[----:B------:R-:W-:Y:S01]  /*6280*/  IMAD.X R21, RZ, RZ, R31, P3 ;  /* 0x000000ffff157224 */ /* 0x000fe200018e061f */
[----:B------:R-:W-:Y:S02]  /*6290*/  SHF.R.U64 R6, R9, 0x3, R23 ;  /* 0x0000000309067819 */ /* 0x000fe40000001217 */
[----:B------:R-:W-:Y:S01]  /*62a0*/  LOP3.LUT R10, R30, 0x70, R11, 0x78, !PT ;  /* 0x000000701e0a7812 */ /* 0x000fe200078e780b */
[--C-:B------:R-:W-:Y:S01]  /*62b0*/  IMAD.MOV.U32 R11, RZ, RZ, R31.reuse ;  /* 0x000000ffff0b7224 */ /* 0x100fe200078e001f */
[----:B------:R-:W-:Y:S01]  /*62c0*/  LOP3.LUT R24, R7, 0x70, R4, 0x78, !PT ;  /* 0x0000007007187812 */ /* 0x000fe200078e7804 */
[----:B------:R-:W-:Y:S01]  /*62d0*/  IMAD.X R15, RZ, RZ, R31, P2 ;  /* 0x000000ffff0f7224 */ /* 0x000fe200010e061f */
[----:B------:R-:W-:-:S02]  /*62e0*/  LOP3.LUT R22, R9, 0x70, R6, 0x78, !PT ;  /* 0x0000007009167812 */ /* 0x000fc400078e7806 */
[C---:B------:R-:W-:Y:S01]  /*62f0*/  IADD3 R4, P1, PT, R30.reuse, 0x2400, RZ ;  /* 0x000024001e047810 */ /* 0x040fe20007f3e0ff */
[----:B------:R1:W-:Y:S01]  /*6300*/  ST.E desc[UR48][R10.64], RZ ;  /* 0x000000ff0a007985 */ /* 0x0003e2000c101930 */
[----:B------:R-:W-:Y:S02]  /*6310*/  IADD3 R6, P0, PT, R30, 0x2600, RZ ;  /* 0x000026001e067810 */ /* 0x000fe40007f1e0ff */
[----:B------:R-:W-:Y:S01]  /*6320*/  SHF.R.U64 R3, R0, 0x3, R21 ;  /* 0x0000000300037819 */ /* 0x000fe20000001215 */
[----:B------:R-:W-:Y:S01]  /*6330*/  IMAD.X R13, RZ, RZ, R31, P1 ;  /* 0x000000ffff0d7224 */ /* 0x000fe200008e061f */
[----:B------:R-:W-:Y:S01]  /*6340*/  SHF.R.U64 R5, R2, 0x3, R15 ;  /* 0x0000000302057819 */ /* 0x000fe2000000120f */
[----:B------:R2:W-:Y:S01]  /*6350*/  ST.E desc[UR48][R56.64], RZ ;  /* 0x000000ff38007985 */ /* 0x0005e2000c101930 */
[----:B------:R-:W-:Y:S02]  /*6360*/  LOP3.LUT R20, R0, 0x70, R3, 0x78, !PT ;  /* 0x0000007000147812 */ /* 0x000fe400078e7803 */
[----:B------:R-:W-:Y:S01]  /*6370*/  LOP3.LUT R14, R2, 0x70, R5, 0x78, !PT ;  /* 0x00000070020e7812 */ /* 0x000fe200078e7805 */
[----:B------:R3:W-:Y:S01]  /*6380*/  ST.E desc[UR48][R64.64], RZ ;  /* 0x000000ff40007985 */ /* 0x0007e2000c101930 */
[----:B------:R-:W-:-:S02]  /*6390*/  IADD3 R0, P3, PT, R30, 0x2800, RZ ;  /* 0x000028001e007810 */ /* 0x000fc40007f7e0ff */
[----:B------:R-:W-:Y:S01]  /*63a0*/  SHF.R.U64 R7, R4, 0x3, R13 ;  /* 0x0000000304077819 */ /* 0x000fe2000000120d */
[----:B------:R4:W-:Y:S01]  /*63b0*/  ST.E desc[UR48][R62.64], RZ ;  /* 0x000000ff3e007985 */ /* 0x0009e2000c101930 */
[----:B------:R-:W-:Y:S01]  /*63c0*/  IADD3 R2, P2, PT, R30, 0x2a00, RZ ;  /* 0x00002a001e027810 */ /* 0x000fe20007f5e0ff */
[----:B------:R-:W-:Y:S01]  /*63d0*/  IMAD.X R55, RZ, RZ, R31, P3 ;  /* 0x000000ffff377224 */ /* 0x000fe200018e061f */
[----:B------:R-:W-:Y:S01]  /*63e0*/  LOP3.LUT R12, R4, 0x70, R7, 0x78, !PT ;  /* 0x00000070040c7812 */ /* 0x000fe200078e7807 */
[----:B------:R-:W-:Y:S01]  /*63f0*/  ST.E desc[UR48][R46.64], RZ ;  /* 0x000000ff2e007985 */ /* 0x000fe2000c101930 */
[----:B------:R-:W-:Y:S01]  /*6400*/  IADD3 R4, P1, PT, R30, 0x2c00, RZ ;  /* 0x00002c001e047810 */ /* 0x000fe20007f3e0ff */
[----:B------:R-:W-:Y:S01]  /*6410*/  IMAD.X R53, RZ, RZ, R31, P2 ;  /* 0x000000ffff357224 */ /* 0x000fe200010e061f */
[----:B------:R-:W-:Y:S01]  /*6420*/  SHF.R.U64 R3, R0, 0x3, R55 ;  /* 0x0000000300037819 */ /* 0x000fe20000001237 */
[----:B------:R5:W-:Y:S02]  /*6430*/  ST.E desc[UR48][R44.64], RZ ;  /* 0x000000ff2c007985 */ /* 0x000be4000c101930 */
[----:B------:R-:W-:Y:S01]  /*6440*/  IMAD.X R51, RZ, RZ, R31, P1 ;  /* 0x000000ffff337224 */ /* 0x000fe200008e061f */
[----:B------:R-:W-:Y:S01]  /*6450*/  SHF.R.U64 R5, R2, 0x3, R53 ;  /* 0x0000000302057819 */ /* 0x000fe20000001235 */
[----:B-1----:R-:W-:Y:S01]  /*6460*/  IMAD.X R11, RZ, RZ, R31, P0 ;  /* 0x000000ffff0b7224 */ /* 0x002fe200000e061f */
[----:B------:R-:W-:Y:S01]  /*6470*/  LOP3.LUT R54, R0, 0x70, R3, 0x78, !PT ;  /* 0x0000007000367812 */ /* 0x000fe200078e7803 */
[----:B------:R1:W-:Y:S01]  /*6480*/  ST.E desc[UR48][R42.64], RZ ;  /* 0x000000ff2a007985 */ /* 0x0003e2000c101930 */
[----:B------:R-:W-:-:S02]  /*6490*/  LOP3.LUT R52, R2, 0x70, R5, 0x78, !PT ;  /* 0x0000007002347812 */ /* 0x000fc400078e7805 */
[----:B------:R-:W-:Y:S01]  /*64a0*/  SHF.R.U64 R9, R6, 0x3, R11 ;  /* 0x0000000306097819 */ /* 0x000fe2000000120b */
[----:B------:R1:W-:Y:S01]  /*64b0*/  ST.E desc[UR48][R40.64], RZ ;  /* 0x000000ff28007985 */ /* 0x0003e2000c101930 */
[----:B------:R-:W-:Y:S02]  /*64c0*/  IADD3 R0, P1, PT, R30, 0x3000, RZ ;  /* 0x000030001e007810 */ /* 0x000fe40007f3e0ff */
[----:B------:R-:W-:Y:S01]  /*64d0*/  LOP3.LUT R10, R6, 0x70, R9, 0x78, !PT ;  /* 0x00000070060a7812 */ /* 0x000fe200078e7809 */
[----:B------:R1:W-:Y:S01]  /*64e0*/  ST.E desc[UR48][R38.64], RZ ;  /* 0x000000ff26007985 */ /* 0x0003e2000c101930 */
[----:B------:R-:W-:Y:S01]  /*64f0*/  IADD3 R6, P0, PT, R30, 0x2e00, RZ ;  /* 0x00002e001e067810 */ /* 0x000fe20007f1e0ff */
[----:B------:R-:W-:Y:S01]  /*6500*/  IMAD.X R61, RZ, RZ, R31, P1 ;  /* 0x000000ffff3d7224 */ /* 0x000fe200008e061f */
[----:B------:R-:W-:Y:S01]  /*6510*/  SHF.R.U64 R7, R4, 0x3, R51 ;  /* 0x0000000304077819 */ /* 0x000fe20000001233 */
[----:B------:R1:W-:Y:S02]  /*6520*/  ST.E desc[UR48][R36.64], RZ ;  /* 0x000000ff24007985 */ /* 0x0003e4000c101930 */
[----:B------:R-:W-:Y:S01]  /*6530*/  IMAD.X R49, RZ, RZ, R31, P0 ;  /* 0x000000ffff317224 */ /* 0x000fe200000e061f */
[----:B------:R-:W-:Y:S01]  /*6540*/  IADD3 R2, P0, PT, R30, 0x3200, RZ ;  /* 0x000032001e027810 */ /* 0x000fe20007f1e0ff */
[----:B------:R1:W-:Y:S01]  /*6550*/  ST.E desc[UR48][R34.64], RZ ;  /* 0x000000ff22007985 */ /* 0x0003e2000c101930 */
[----:B------:R-:W-:-:S02]  /*6560*/  LOP3.LUT R50, R4, 0x70, R7, 0x78, !PT ;  /* 0x0000007004327812 */ /* 0x000fc400078e7807 */
[----:B------:R-:W-:Y:S01]  /*6570*/  SHF.R.U64 R9, R6, 0x3, R49 ;  /* 0x0000000306097819 */ /* 0x000fe20000001231 */
[----:B------:R-:W-:Y:S01]  /*6580*/  IMAD.X R59, RZ, RZ, R31, P0 ;  /* 0x000000ffff3b7224 */ /* 0x000fe200000e061f */
[----:B------:R-:W-:Y:S01]  /*6590*/  IADD3 R4, P1, PT, R30, 0x3400, RZ ;  /* 0x000034001e047810 */ /* 0x000fe20007f3e0ff */
[----:B------:R1:W-:Y:S01]  /*65a0*/  ST.E desc[UR48][R32.64], RZ ;  /* 0x000000ff20007985 */ /* 0x0003e2000c101930 */
[----:B------:R-:W-:Y:S02]  /*65b0*/  LOP3.LUT R48, R6, 0x70, R9, 0x78, !PT ;  /* 0x0000007006307812 */ /* 0x000fe400078e7809 */
[----:B------:R-:W-:Y:S01]  /*65c0*/  IADD3 R6, P0, PT, R30, 0x3600, RZ ;  /* 0x000036001e067810 */ /* 0x000fe20007f1e0ff */
[----:B--2---:R-:W-:Y:S01]  /*65d0*/  IMAD.X R57, RZ, RZ, R31, P1 ;  /* 0x000000ffff397224 */ /* 0x004fe200008e061f */
[----:B------:R-:W-:Y:S01]  /*65e0*/  SHF.R.U64 R3, R0, 0x3, R61 ;  /* 0x0000000300037819 */ /* 0x000fe2000000123d */
[----:B------:R1:W-:Y:S01]  /*65f0*/  ST.E desc[UR48][R28.64], RZ ;  /* 0x000000ff1c007985 */ /* 0x0003e2000c101930 */
[----:B------:R-:W-:Y:S01]  /*6600*/  SHF.R.U64 R5, R2, 0x3, R59 ;  /* 0x0000000302057819 */ /* 0x000fe2000000123b */
[----:B------:R-:W-:Y:S01]  /*6610*/  IMAD.X R9, RZ, RZ, R31, P0 ;  /* 0x000000ffff097224 */ /* 0x000fe200000e061f */
[----:B------:R-:W-:Y:S01]  /*6620*/  LOP3.LUT R60, R0, 0x70, R3, 0x78, !PT ;  /* 0x00000070003c7812 */ /* 0x000fe200078e7803 */
[----:B------:R1:W-:Y:S01]  /*6630*/  ST.E desc[UR48][R26.64], RZ ;  /* 0x000000ff1a007985 */ /* 0x0003e2000c101930 */
[----:B------:R-:W-:-:S02]  /*6640*/  LOP3.LUT R58, R2, 0x70, R5, 0x78, !PT ;  /* 0x00000070023a7812 */ /* 0x000fc400078e7805 */
[----:B------:R-:W-:Y:S01]  /*6650*/  IADD3 R0, P1, PT, R30, 0x3800, RZ ;  /* 0x000038001e007810 */ /* 0x000fe20007f3e0ff */
[----:B------:R1:W-:Y:S01]  /*6660*/  ST.E desc[UR48][R24.64], RZ ;  /* 0x000000ff18007985 */ /* 0x0003e2000c101930 */
[----:B------:R-:W-:Y:S02]  /*6670*/  SHF.R.U64 R3, R4, 0x3, R57 ;  /* 0x0000000304037819 */ /* 0x000fe40000001239 */
[----:B------:R-:W-:Y:S01]  /*6680*/  IADD3 R2, P0, PT, R30, 0x3a00, RZ ;  /* 0x00003a001e027810 */ /* 0x000fe20007f1e0ff */
[----:B---3--:R-:W-:Y:S01]  /*6690*/  IMAD.X R65, RZ, RZ, R31, P1 ;  /* 0x000000ffff417224 */ /* 0x008fe200008e061f */
[----:B------:R-:W-:Y:S01]  /*66a0*/  SHF.R.U64 R5, R6, 0x3, R9 ;  /* 0x0000000306057819 */ /* 0x000fe20000001209 */
[----:B------:R1:W-:Y:S01]  /*66b0*/  ST.E desc[UR48][R22.64], RZ ;  /* 0x000000ff16007985 */ /* 0x0003e2000c101930 */
[----:B------:R-:W-:Y:S01]  /*66c0*/  LOP3.LUT R56, R4, 0x70, R3, 0x78, !PT ;  /* 0x0000007004387812 */ /* 0x000fe200078e7803 */
[----:B----4-:R-:W-:Y:S01]  /*66d0*/  IMAD.X R63, RZ, RZ, R31, P0 ;  /* 0x000000ffff3f7224 */ /* 0x010fe200000e061f */
[----:B------:R-:W-:Y:S01]  /*66e0*/  LOP3.LUT R8, R6, 0x70, R5, 0x78, !PT ;  /* 0x0000007006087812 */ /* 0x000fe200078e7805 */
[----:B------:R1:W-:Y:S01]  /*66f0*/  ST.E desc[UR48][R20.64], RZ ;  /* 0x000000ff14007985 */ /* 0x0003e2000c101930 */
[----:B------:R-:W-:-:S02]  /*6700*/  IADD3 R4, P1, PT, R30, 0x3c00, RZ ;  /* 0x00003c001e047810 */ /* 0x000fc40007f3e0ff */
[----:B------:R-:W-:Y:S01]  /*6710*/  IADD3 R6, P0, PT, R30, 0x3e00, RZ ;  /* 0x00003e001e067810 */ /* 0x000fe20007f1e0ff */
[----:B------:R1:W-:Y:S01]  /*6720*/  ST.E desc[UR48][R14.64], RZ ;  /* 0x000000ff0e007985 */ /* 0x0003e2000c101930 */
[----:B------:R-:W-:Y:S01]  /*6730*/  SHF.R.U64 R3, R0, 0x3, R65 ;  /* 0x0000000300037819 */ /* 0x000fe20000001241 */
[----:B-----5:R-:W-:Y:S01]  /*6740*/  IMAD.X R45, RZ, RZ, R31, P1 ;  /* 0x000000ffff2d7224 */ /* 0x020fe200008e061f */
[----:B------:R-:W-:Y:S01]  /*6750*/  SHF.R.U64 R5, R2, 0x3, R63 ;  /* 0x0000000302057819 */ /* 0x000fe2000000123f */
[----:B------:R-:W-:Y:S01]  /*6760*/  IMAD.X R7, RZ, RZ, R31, P0 ;  /* 0x000000ffff077224 */ /* 0x000fe200000e061f */
[----:B------:R1:W-:Y:S01]  /*6770*/  ST.E desc[UR48][R12.64], RZ ;  /* 0x000000ff0c007985 */ /* 0x0003e2000c101930 */
[----:B------:R-:W-:Y:S02]  /*6780*/  LOP3.LUT R64, R0, 0x70, R3, 0x78, !PT ;  /* 0x0000007000407812 */ /* 0x000fe400078e7803 */
[----:B------:R-:W-:Y:S01]  /*6790*/  LOP3.LUT R62, R2, 0x70, R5, 0x78, !PT ;  /* 0x00000070023e7812 */ /* 0x000fe200078e7805 */
[----:B------:R1:W-:Y:S01]  /*67a0*/  ST.E desc[UR48][R10.64], RZ ;  /* 0x000000ff0a007985 */ /* 0x0003e2000c101930 */
[----:B------:R-:W-:-:S02]  /*67b0*/  SHF.R.U64 R3, R4, 0x3, R45 ;  /* 0x0000000304037819 */ /* 0x000fc4000000122d */
[----:B------:R-:W-:Y:S01]  /*67c0*/  SHF.R.U64 R5, R6, 0x3, R7 ;  /* 0x0000000306057819 */ /* 0x000fe20000001207 */
[----:B------:R1:W-:Y:S01]  /*67d0*/  ST.E desc[UR48][R54.64], RZ ;  /* 0x000000ff36007985 */ /* 0x0003e2000c101930 */
[----:B------:R-:W-:Y:S02]  /*67e0*/  LOP3.LUT R44, R4, 0x70, R3, 0x78, !PT ;  /* 0x00000070042c7812 */ /* 0x000fe400078e7803 */
[----:B------:R-:W-:Y:S01]  /*67f0*/  LOP3.LUT R6, R6, 0x70, R5, 0x78, !PT ;  /* 0x0000007006067812 */ /* 0x000fe200078e7805 */
[----:B------:R1:W-:Y:S04]  /*6800*/  ST.E desc[UR48][R52.64], RZ ;  /* 0x000000ff34007985 */ /* 0x0003e8000c101930 */
        /* <DEDUP_REMOVED lines=8> */
[----:B------:R1:W-:Y:S01]  /*6890*/  ST.E desc[UR48][R44.64], RZ ;  /* 0x000000ff2c007985 */ /* 0x0003e2000c101930 */
[----:B------:R-:W2:Y:S01]  /*68a0*/  S2R R2, SR_CTAID.Z ;  /* 0x0000000000027919 */ /* 0x000ea20000002700 */
[----:B------:R-:W3:Y:S02]  /*68b0*/  S2R R0, SR_CTAID.Y ;  /* 0x0000000000007919 */ /* 0x000ee40000002600 */
[----:B------:R1:W-:Y:S01]  /*68c0*/  ST.E desc[UR48][R6.64], RZ ;  /* 0x000000ff06007985 */ /* 0x0003e2000c101930 */
[----:B------:R-:W-:Y:S05]  /*68d0*/  @!P6 BRA `(.L_x_151) ;  /* 0x000000000090e947 */ /* 0x000fea0003800000 */
[----:B------:R-:W4:Y:S01]  /*68e0*/  LDCU UR4, c[0x0][0x380] ;  /* 0x00007000ff0477ac */ /* 0x000f220008000800 */
[----:B------:R-:W-:Y:S01]  /*68f0*/  IADD3 R3, PT, PT, R18, UR41, RZ ;  /* 0x0000002912037c10 */ /* 0x000fe2000fffe0ff */
[----:B------:R-:W-:Y:S03]  /*6900*/  BSSY.RECONVERGENT B0, `(.L_x_151) ;  /* 0x0000021000007945 */ /* 0x000fe60003800200 */
[----:B----4-:R-:W-:-:S13]  /*6910*/  ISETP.GE.AND P0, PT, R3, UR4, PT ;  /* 0x0000000403007c0c */ /* 0x010fda000bf06270 */
[----:B------:R-:W-:Y:S05]  /*6920*/  @P0 BRA `(.L_x_152) ;  /* 0x0000000000780947 */ /* 0x000fea0003800000 */
[----:B------:R-:W1:Y:S01]  /*6930*/  LDCU UR7, c[0x0][0x38c] ;  /* 0x00007180ff0777ac */ /* 0x000e620008000800 */
[----:B------:R-:W2:Y:S01]  /*6940*/  LDCU UR6, c[0x0][0x890] ;  /* 0x00011200ff0677ac */ /* 0x000ea20008000800 */
[----:B------:R-:W4:Y:S01]  /*6950*/  LDCU.64 UR4, c[0x0][0x888] ;  /* 0x00011100ff0477ac */ /* 0x000f220008000a00 */
[----:B-1----:R-:W1:Y:S01]  /*6960*/  I2F.U32.RP R8, UR7 ;  /* 0x0000000700087d06 */ /* 0x002e620008209000 */
[----:B------:R-:W-:-:S07]  /*6970*/  ISETP.NE.U32.AND P0, PT, RZ, UR7, PT ;  /* 0x00000007ff007c0c */ /* 0x000fce000bf05070 */
[----:B-1----:R-:W1:Y:S02]  /*6980*/  MUFU.RCP R6, R8 ;  /* 0x0000000800067308 */ /* 0x002e640000001000 */
[----:B-1----:R-:W-:-:S06]  /*6990*/  IADD3 R6, PT, PT, R6, 0xffffffe, RZ ;  /* 0x0ffffffe06067810 */ /* 0x002fcc0007ffe0ff */
[----:B------:R-:W1:Y:S02]  /*69a0*/  F2I.FTZ.U32.TRUNC.NTZ R5, R6 ;  /* 0x0000000600057305 */ /* 0x000e64000021f000 */
[----:B-1----:R-:W-:-:S05]  /*69b0*/  IADD3 R4, PT, PT, RZ, -R5, RZ ;  /* 0x80000005ff047210 */ /* 0x002fca0007ffe0ff */
[----:B------:R-:W-:Y:S02]  /*69c0*/  IMAD R7, R4, UR7, RZ ;  /* 0x0000000704077c24 */ /* 0x000fe4000f8e02ff */
[----:B------:R-:W-:-:S05]  /*69d0*/  HFMA2 R4, -RZ, RZ, 0, 0 ;  /* 0x00000000ff047431 */ /* 0x000fca00000001ff */
[----:B------:R-:W-:-:S04]  /*69e0*/  IMAD.HI.U32 R5, R5, R7, R4 ;  /* 0x0000000705057227 */ /* 0x000fc800078e0004 */
[----:B--2---:R-:W-:Y:S02]  /*69f0*/  IMAD R4, R2, UR6, R3 ;  /* 0x0000000602047c24 */ /* 0x004fe4000f8e0203 */
[----:B---3--:R-:W-:-:S04]  /*6a00*/  IMAD.HI.U32 R5, R5, R0, RZ ;  /* 0x0000000005057227 */ /* 0x008fc800078e00ff */
[----:B------:R-:W-:-:S04]  /*6a10*/  IMAD.MOV R7, RZ, RZ, -R5 ;  /* 0x000000ffff077224 */ /* 0x000fc800078e0a05 */
[----:B------:R-:W-:-:S05]  /*6a20*/  IMAD R7, R7, UR7, R0 ;  /* 0x0000000707077c24 */ /* 0x000fca000f8e0200 */
[----:B------:R-:W-:-:S13]  /*6a30*/  ISETP.GE.U32.AND P2, PT, R7, UR7, PT ;  /* 0x0000000707007c0c */ /* 0x000fda000bf46070 */
[----:B------:R-:W-:Y:S02]  /*6a40*/  @P2 IADD3 R7, PT, PT, R7, -UR7, RZ ;  /* 0x8000000707072c10 */ /* 0x000fe4000fffe0ff */
[----:B------:R-:W-:Y:S02]  /*6a50*/  @P2 IADD3 R5, PT, PT, R5, 0x1, RZ ;  /* 0x0000000105052810 */ /* 0x000fe40007ffe0ff */
[----:B------:R-:W-:Y:S02]  /*6a60*/  ISETP.GE.U32.AND P1, PT, R7, UR7, PT ;  /* 0x0000000707007c0c */ /* 0x000fe4000bf26070 */
[----:B------:R-:W1:Y:S11]  /*6a70*/  LDC.64 R6, c[0x0][0x880] ;  /* 0x00022000ff067b82 */ /* 0x000e760000000a00 */
[----:B------:R-:W-:Y:S01]  /*6a80*/  @P1 VIADD R5, R5, 0x1 ;  /* 0x0000000105051836 */ /* 0x000fe20000000000 */
[----:B------:R-:W-:-:S04]  /*6a90*/  @!P0 LOP3.LUT R5, RZ, UR7, RZ, 0x33, !PT ;  /* 0x00000007ff058c12 */ /* 0x000fc8000f8e33ff */
[C---:B------:R-:W-:Y:S01]  /*6aa0*/  IADD3 R3, PT, PT, -R5.reuse, RZ, RZ ;  /* 0x000000ff05037210 */ /* 0x040fe20007ffe1ff */
[----:B----4-:R-:W-:-:S04]  /*6ab0*/  IMAD R5, R5, UR5, R4 ;  /* 0x0000000505057c24 */ /* 0x010fc8000f8e0204 */
[----:B------:R-:W-:Y:S01]  /*6ac0*/  IMAD R4, R3, UR7, R0 ;  /* 0x0000000703047c24 */ /* 0x000fe2000f8e0200 */
[----:B------:R-:W-:-:S03]  /*6ad0*/  MOV R3, 0xff800000 ;  /* 0xff80000000037802 */ /* 0x000fc60000000f00 */
[----:B------:R-:W-:-:S04]  /*6ae0*/  IMAD R5, R4, UR4, R5 ;  /* 0x0000000404057c24 */ /* 0x000fc8000f8e0205 */
[----:B-1----:R-:W-:-:S05]  /*6af0*/  IMAD.WIDE.U32 R6, R5, 0x4, R6 ;  /* 0x0000000405067825 */ /* 0x002fca00078e0006 */
[----:B------:R4:W-:Y:S02]  /*6b00*/  STG.E desc[UR48][R6.64], R3 ;  /* 0x0000000306007986 */ /* 0x0009e4000c101930 */
.L_x_152:
[----:B------:R-:W-:Y:S05]  /*6b10*/  BSYNC.RECONVERGENT B0 ;  /* 0x0000000000007941 */ /* 0x000fea0003800200 */
.L_x_151:
[----:B------:R-:W-:-:S09]  /*6b20*/  UISETP.NE.AND UP0, UPT, UR38, URZ, UPT ;  /* 0x000000ff2600728c */ /* 0x000fd2000bf05270 */
[----:B------:R-:W-:Y:S05]  /*6b30*/  BRA.U UP0, `(.L_x_153) ;  /* 0x0000000100047547 */ /* 0x000fea000b800000 */
[----:B------:R-:W-:Y:S05]  /*6b40*/  BPT.TRAP 0x1 ;  /* 0x000000040000795c */ /* 0x000fea0000300000 */
.L_x_153:
[C---:B----4-:R-:W-:Y:S01]  /*6b50*/  IADD3 R3, P3, PT, R30.reuse, 0x4000, RZ ;  /* 0x000040001e037810 */ /* 0x050fe20007f7e0ff */
[----:B------:R4:W-:Y:S01]  /*6b60*/  SYNCS.ARRIVE.TRANS64.A1T0 RZ, [R17+URZ+0xe0b0], RZ ;  /* 0x00e0b0ff11ff79a7 */ /* 0x0009e200081000ff */
[C---:B-1----:R-:W-:Y:S01]  /*6b70*/  IADD3 R7, P1, PT, R30.reuse, 0x4400, RZ ;  /* 0x000044001e077810 */ /* 0x042fe20007f3e0ff */
[----:B------:R-:W-:Y:S01]  /*6b80*/  UISETP.NE.AND UP0, UPT, UR38, URZ, UPT ;  /* 0x000000ff2600728c */ /* 0x000fe2000bf05270 */
[C---:B------:R-:W-:Y:S01]  /*6b90*/  IADD3 R5, P2, PT, R30.reuse, 0x4200, RZ ;  /* 0x000042001e057810 */ /* 0x040fe20007f5e0ff */
[--C-:B------:R-:W-:Y:S01]  /*6ba0*/  IMAD.X R23, RZ, RZ, R31.reuse, P3 ;  /* 0x000000ffff177224 */ /* 0x100fe200018e061f */
[----:B------:R-:W-:Y:S01]  /*6bb0*/  IADD3 R9, P0, PT, R30, 0x4600, RZ ;  /* 0x000046001e097810 */ /* 0x000fe20007f1e0ff */
[--C-:B------:R-:W-:Y:S02]  /*6bc0*/  IMAD.X R15, RZ, RZ, R31.reuse, P1 ;  /* 0x000000ffff0f7224 */ /* 0x100fe400008e061f */
[----:B------:R-:W-:Y:S01]  /*6bd0*/  IMAD.X R21, RZ, RZ, R31, P2 ;  /* 0x000000ffff157224 */ /* 0x000fe200010e061f */
[----:B------:R-:W-:Y:S01]  /*6be0*/  SHF.R.U64 R4, R3, 0x3, R23 ;  /* 0x0000000303047819 */ /* 0x000fe20000001217 */
[----:B------:R-:W-:Y:S01]  /*6bf0*/  IMAD.X R13, RZ, RZ, R31, P0 ;  /* 0x000000ffff0d7224 */ /* 0x000fe200000e061f */
[----:B------:R-:W-:-:S02]  /*6c00*/  SHF.R.U64 R8, R7, 0x3, R15 ;  /* 0x0000000307087819 */ /* 0x000fc4000000120f */
[----:B------:R-:W-:Y:S02]  /*6c10*/  LOP3.LUT R22, R3, 0x70, R4, 0x78, !PT ;  /* 0x0000007003167812 */ /* 0x000fe400078e7804 */
[C---:B------:R-:W-:Y:S02]  /*6c20*/  IADD3 R3, P3, PT, R30.reuse, 0x4800, RZ ;  /* 0x000048001e037810 */ /* 0x040fe40007f7e0ff */
[----:B------:R-:W-:Y:S01]  /*6c30*/  LOP3.LUT R14, R7, 0x70, R8, 0x78, !PT ;  /* 0x00000070070e7812 */ /* 0x000fe200078e7808 */
[----:B------:R-:W-:Y:S01]  /*6c40*/  ST.E desc[UR48][R22.64], RZ ;  /* 0x000000ff16007985 */ /* 0x000fe2000c101930 */
[----:B------:R-:W-:Y:S01]  /*6c50*/  SHF.R.U64 R6, R5, 0x3, R21 ;  /* 0x0000000305067819 */ /* 0x000fe20000001215 */
[----:B------:R-:W-:Y:S01]  /*6c60*/  IMAD.X R33, RZ, RZ, R31, P3 ;  /* 0x000000ffff217224 */ /* 0x000fe200018e061f */
[----:B------:R-:W-:Y:S02]  /*6c70*/  SHF.R.U64 R10, R9, 0x3, R13 ;  /* 0x00000003090a7819 */ /* 0x000fe4000000120d */
[----:B------:R-:W-:-:S02]  /*6c80*/  IADD3 R7, P1, PT, R30, 0x4c00, RZ ;  /* 0x00004c001e077810 */ /* 0x000fc40007f3e0ff */
[----:B------:R-:W-:Y:S02]  /*6c90*/  LOP3.LUT R20, R5, 0x70, R6, 0x78, !PT ;  /* 0x0000007005147812 */ /* 0x000fe400078e7806 */
[----:B------:R-:W-:Y:S01]  /*6ca0*/  LOP3.LUT R12, R9, 0x70, R10, 0x78, !PT ;  /* 0x00000070090c7812 */ /* 0x000fe200078e780a */
[----:B------:R-:W-:Y:S01]  /*6cb0*/  IMAD.X R27, RZ, RZ, R31, P1 ;  /* 0x000000ffff1b7224 */ /* 0x000fe200008e061f */
[C---:B------:R-:W-:Y:S01]  /*6cc0*/  IADD3 R5, P2, PT, R30.reuse, 0x4a00, RZ ;  /* 0x00004a001e057810 */ /* 0x040fe20007f5e0ff */
[----:B------:R-:W-:Y:S01]  /*6cd0*/  ST.E desc[UR48][R20.64], RZ ;  /* 0x000000ff14007985 */ /* 0x000fe2000c101930 */
[C---:B------:R-:W-:Y:S02]  /*6ce0*/  IADD3 R9, P0, PT, R30.reuse, 0x4e00, RZ ;  /* 0x00004e001e097810 */ /* 0x040fe40007f1e0ff */
[----:B------:R-:W-:Y:S01]  /*6cf0*/  SHF.R.U64 R4, R3, 0x3, R33 ;  /* 0x0000000303047819 */ /* 0x000fe20000001221 */
[----:B------:R-:W-:Y:S01]  /*6d00*/  IMAD.X R29, RZ, RZ, R31, P2 ;  /* 0x000000ffff1d7224 */ /* 0x000fe200010e061f */
[----:B------:R-:W-:Y:S01]  /*6d10*/  SHF.R.U64 R8, R7, 0x3, R27 ;  /* 0x0000000307087819 */ /* 0x000fe2000000121b */
[----:B------:R-:W-:Y:S01]  /*6d20*/  IMAD.X R25, RZ, RZ, R31, P0 ;  /* 0x000000ffff197224 */ /* 0x000fe200000e061f */
[----:B------:R-:W-:Y:S01]  /*6d30*/  LOP3.LUT R32, R3, 0x70, R4, 0x78, !PT ;  /* 0x0000007003207812 */ /* 0x000fe200078e7804 */
[----:B------:R-:W-:Y:S01]  /*6d40*/  ST.E desc[UR48][R14.64], RZ ;  /* 0x000000ff0e007985 */ /* 0x000fe2000c101930 */
[----:B------:R-:W-:-:S02]  /*6d50*/  IADD3 R3, P5, PT, R30, 0x5000, RZ ;  /* 0x000050001e037810 */ /* 0x000fc40007fbe0ff */
[----:B------:R-:W-:Y:S01]  /*6d60*/  LOP3.LUT R26, R7, 0x70, R8, 0x78, !PT ;  /* 0x00000070071a7812 */ /* 0x000fe200078e7808 */
[----:B------:R1:W-:Y:S01]  /*6d70*/  ST.E desc[UR48][R12.64], RZ ;  /* 0x000000ff0c007985 */ /* 0x0003e2000c101930 */
[----:B------:R-:W-:Y:S01]  /*6d80*/  SHF.R.U64 R6, R5, 0x3, R29 ;  /* 0x0000000305067819 */ /* 0x000fe2000000121d */
[----:B------:R-:W-:Y:S01]  /*6d90*/  IMAD.X R77, RZ, RZ, R31, P5 ;  /* 0x000000ffff4d7224 */ /* 0x000fe200028e061f */
[----:B------:R-:W-:Y:S01]  /*6da0*/  SHF.R.U64 R10, R9, 0x3, R25 ;  /* 0x00000003090a7819 */ /* 0x000fe20000001219 */
[----:B------:R-:W-:Y:S01]  /*6db0*/  ST.E desc[UR48][R32.64], RZ ;  /* 0x000000ff20007985 */ /* 0x000fe2000c101930 */
[C---:B------:R-:W-:Y:S02]  /*6dc0*/  IADD3 R7, P3, PT, R30.reuse, 0x5400, RZ ;  /* 0x000054001e077810 */ /* 0x040fe40007f7e0ff */
[C---:B------:R-:W-:Y:S02]  /*6dd0*/  IADD3 R8, P2, PT, R30.reuse, 0x5600, RZ ;  /* 0x000056001e087810 */ /* 0x040fe40007f5e0ff */
[----:B------:R-:W-:Y:S01]  /*6de0*/  LOP3.LUT R28, R5, 0x70, R6, 0x78, !PT ;  /* 0x00000070051c7812 */ /* 0x000fe200078e7806 */
[--C-:B------:R-:W-:Y:S01]  /*6df0*/  IMAD.X R73, RZ, RZ, R31.reuse, P3 ;  /* 0x000000ffff497224 */ /* 0x100fe200018e061f */
[----:B------:R-:W-:Y:S01]  /*6e00*/  LOP3.LUT R24, R9, 0x70, R10, 0x78, !PT ;  /* 0x0000007009187812 */ /* 0x000fe200078e780a */
[----:B------:R-:W-:Y:S01]  /*6e10*/  IMAD.X R71, RZ, RZ, R31, P2 ;  /* 0x000000ffff477224 */ /* 0x000fe200010e061f */
[C---:B------:R-:W-:Y:S01]  /*6e20*/  IADD3 R5, P4, PT, R30.reuse, 0x5200, RZ ;  /* 0x000052001e057810 */ /* 0x040fe20007f9e0ff */
[----:B------:R-:W-:Y:S01]  /*6e30*/  ST.E desc[UR48][R28.64], RZ ;  /* 0x000000ff1c007985 */ /* 0x000fe2000c101930 */
[----:B------:R-:W-:-:S02]  /*6e40*/  IADD3 R9, P1, PT, R30, 0x5800, RZ ;  /* 0x000058001e097810 */ /* 0x000fc40007f3e0ff */
[C---:B------:R-:W-:Y:S01]  /*6e50*/  SHF.R.U64 R4, R3.reuse, 0x3, R77 ;  /* 0x0000000303047819 */ /* 0x040fe2000000124d */
[--C-:B------:R-:W-:Y:S01]  /*6e60*/  IMAD.X R75, RZ, RZ, R31.reuse, P4 ;  /* 0x000000ffff4b7224 */ /* 0x100fe200020e061f */
[C---:B------:R-:W-:Y:S01]  /*6e70*/  IADD3 R10, P0, PT, R30.reuse, 0x5a00, RZ ;  /* 0x00005a001e0a7810 */ /* 0x040fe20007f1e0ff */
[--C-:B------:R-:W-:Y:S01]  /*6e80*/  IMAD.X R69, RZ, RZ, R31.reuse, P1 ;  /* 0x000000ffff457224 */ /* 0x100fe200008e061f */
[----:B------:R-:W-:Y:S01]  /*6e90*/  LOP3.LUT R76, R3, 0x70, R4, 0x78, !PT ;  /* 0x00000070034c7812 */ /* 0x000fe200078e7804 */
[----:B------:R-:W-:Y:S01]  /*6ea0*/  ST.E desc[UR48][R26.64], RZ ;  /* 0x000000ff1a007985 */ /* 0x000fe2000c101930 */
[C---:B------:R-:W-:Y:S01]  /*6eb0*/  IADD3 R11, P5, PT, R30.reuse, 0x5c00, RZ ;  /* 0x00005c001e0b7810 */ /* 0x040fe20007fbe0ff */
[----:B------:R-:W-:Y:S01]  /*6ec0*/  IMAD.X R67, RZ, RZ, R31, P0 ;  /* 0x000000ffff437224 */ /* 0x000fe200000e061f */
[C---:B------:R-:W-:Y:S01]  /*6ed0*/  SHF.R.U64 R4, R7.reuse, 0x3, R73 ;  /* 0x0000000307047819 */ /* 0x040fe20000001249 */
[----:B------:R5:W-:Y:S01]  /*6ee0*/  ST.E desc[UR48][R24.64], RZ ;  /* 0x000000ff18007985 */ /* 0x000be2000c101930 */
[----:B-1----:R-:W-:Y:S01]  /*6ef0*/  IADD3 R12, P4, PT, R30, 0x5e00, RZ ;  /* 0x00005e001e0c7810 */ /* 0x002fe20007f9e0ff */
[----:B------:R-:W-:Y:S01]  /*6f00*/  IMAD.X R65, RZ, RZ, R31, P5 ;  /* 0x000000ffff417224 */ /* 0x000fe200028e061f */
[----:B------:R-:W-:Y:S01]  /*6f10*/  SHF.R.U64 R3, R8, 0x3, R71 ;  /* 0x0000000308037819 */ /* 0x000fe20000001247 */
[----:B------:R4:W-:Y:S01]  /*6f20*/  ST.E desc[UR48][R76.64], RZ ;  /* 0x000000ff4c007985 */ /* 0x0009e2000c101930 */
[----:B------:R-:W-:Y:S01]  /*6f30*/  LOP3.LUT R72, R7, 0x70, R4, 0x78, !PT ;  /* 0x0000007007487812 */ /* 0x000fe200078e7804 */
[----:B------:R-:W-:Y:S01]  /*6f40*/  IMAD.X R63, RZ, RZ, R31, P4 ;  /* 0x000000ffff3f7224 */ /* 0x000fe200020e061f */
[----:B------:R-:W-:-:S02]  /*6f50*/  IADD3 R13, P3, PT, R30, 0x6000, RZ ;  /* 0x000060001e0d7810 */ /* 0x000fc40007f7e0ff */
[----:B------:R-:W-:Y:S02]  /*6f60*/  LOP3.LUT R70, R8, 0x70, R3, 0x78, !PT ;  /* 0x0000007008467812 */ /* 0x000fe400078e7803 */
[C---:B------:R-:W-:Y:S01]  /*6f70*/  SHF.R.U64 R4, R9.reuse, 0x3, R69 ;  /* 0x0000000309047819 */ /* 0x040fe20000001245 */
[----:B------:R-:W-:Y:S01]  /*6f80*/  IMAD.X R61, RZ, RZ, R31, P3 ;  /* 0x000000ffff3d7224 */ /* 0x000fe200018e061f */
[----:B------:R-:W-:Y:S02]  /*6f90*/  IADD3 R14, P2, PT, R30, 0x6200, RZ ;  /* 0x000062001e0e7810 */ /* 0x000fe40007f5e0ff */
[----:B------:R-:W-:Y:S02]  /*6fa0*/  SHF.R.U64 R3, R10, 0x3, R67 ;  /* 0x000000030a037819 */ /* 0x000fe40000001243 */
        /* <DEDUP_REMOVED lines=28> */
[----:B------:R-:W-:Y:S01]  /*7170*/  SHF.R.U64 R4, R19, 0x3, R53 ;  /* 0x0000000313047819 */ /* 0x000fe20000001235 */
[----:B------:R-:W-:Y:S01]  /*7180*/  IMAD.X R45, RZ, RZ, R31, P1 ;  /* 0x000000ffff2d7224 */ /* 0x000fe200008e061f */
[----:B-----5:R-:W-:Y:S02]  /*7190*/  IADD3 R24, P0, PT, R30, 0x7200, RZ ;  /* 0x000072001e187810 */ /* 0x020fe40007f1e0ff */
[----:B------:R-:W-:Y:S02]  /*71a0*/  SHF.R.U64 R3, R20, 0x3, R51 ;  /* 0x0000000314037819 */ /* 0x000fe40000001233 */
[----:B------:R-:W-:Y:S01]  /*71b0*/  SHF.R.U64 R6, R5, 0x3, R75 ;  /* 0x0000000305067819 */ /* 0x000fe2000000124b */
[----:B------:R-:W-:Y:S01]  /*71c0*/  IMAD.X R43, RZ, RZ, R31, P0 ;  /* 0x000000ffff2b7224 */ /* 0x000fe200000e061f */
[----:B------:R-:W-:-:S02]  /*71d0*/  LOP3.LUT R52, R19, 0x70, R4, 0x78, !PT ;  /* 0x0000007013347812 */ /* 0x000fc400078e7804 */
[----:B------:R-:W-:Y:S02]  /*71e0*/  IADD3 R25, P5, PT, R30, 0x7400, RZ ;  /* 0x000074001e197810 */ /* 0x000fe40007fbe0ff */
[----:B------:R-:W-:Y:S02]  /*71f0*/  LOP3.LUT R50, R20, 0x70, R3, 0x78, !PT ;  /* 0x0000007014327812 */ /* 0x000fe400078e7803 */
[----:B------:R-:W-:Y:S01]  /*7200*/  SHF.R.U64 R4, R21, 0x3, R49 ;  /* 0x0000000315047819 */ /* 0x000fe20000001231 */
[----:B------:R-:W-:Y:S01]  /*7210*/  IMAD.X R41, RZ, RZ, R31, P5 ;  /* 0x000000ffff297224 */ /* 0x000fe200028e061f */
[----:B------:R-:W-:Y:S02]  /*7220*/  IADD3 R26, P4, PT, R30, 0x7600, RZ ;  /* 0x000076001e1a7810 */ /* 0x000fe40007f9e0ff */
[----:B------:R-:W-:Y:S02]  /*7230*/  SHF.R.U64 R3, R22, 0x3, R47 ;  /* 0x0000000316037819 */ /* 0x000fe4000000122f */
[----:B------:R-:W-:Y:S01]  /*7240*/  LOP3.LUT R74, R5, 0x70, R6, 0x78, !PT ;  /* 0x00000070054a7812 */ /* 0x000fe200078e7806 */
[----:B------:R-:W-:Y:S01]  /*7250*/  IMAD.X R39, RZ, RZ, R31, P4 ;  /* 0x000000ffff277224 */ /* 0x000fe200020e061f */
[----:B------:R-:W-:-:S02]  /*7260*/  LOP3.LUT R48, R21, 0x70, R4, 0x78, !PT ;  /* 0x0000007015307812 */ /* 0x000fc400078e7804 */
[----:B------:R-:W-:Y:S01]  /*7270*/  IADD3 R27, P3, PT, R30, 0x7800, RZ ;  /* 0x000078001e1b7810 */ /* 0x000fe20007f7e0ff */
[----:B------:R4:W-:Y:S01]  /*7280*/  ST.E desc[UR48][R74.64], RZ ;  /* 0x000000ff4a007985 */ /* 0x0009e2000c101930 */
[----:B------:R-:W-:Y:S02]  /*7290*/  LOP3.LUT R46, R22, 0x70, R3, 0x78, !PT ;  /* 0x00000070162e7812 */ /* 0x000fe400078e7803 */
[C---:B------:R-:W-:Y:S01]  /*72a0*/  SHF.R.U64 R4, R23.reuse, 0x3, R45 ;  /* 0x0000000317047819 */ /* 0x040fe2000000122d */
[----:B------:R4:W-:Y:S01]  /*72b0*/  ST.E desc[UR48][R72.64], RZ ;  /* 0x000000ff48007985 */ /* 0x0009e2000c101930 */
[----:B------:R-:W-:Y:S01]  /*72c0*/  IADD3 R28, P2, PT, R30, 0x7a00, RZ ;  /* 0x00007a001e1c7810 */ /* 0x000fe20007f5e0ff */
[----:B------:R-:W-:Y:S01]  /*72d0*/  IMAD.X R37, RZ, RZ, R31, P3 ;  /* 0x000000ffff257224 */ /* 0x000fe200018e061f */
[----:B------:R-:W-:Y:S01]  /*72e0*/  SHF.R.U64 R3, R24, 0x3, R43 ;  /* 0x0000000318037819 */ /* 0x000fe2000000122b */
[----:B------:R4:W-:Y:S01]  /*72f0*/  ST.E desc[UR48][R70.64], RZ ;  /* 0x000000ff46007985 */ /* 0x0009e2000c101930 */
[----:B------:R-:W-:Y:S01]  /*7300*/  LOP3.LUT R44, R23, 0x70, R4, 0x78, !PT ;  /* 0x00000070172c7812 */ /* 0x000fe200078e7804 */
[----:B------:R-:W-:Y:S01]  /*7310*/  IMAD.X R35, RZ, RZ, R31, P2 ;  /* 0x000000ffff237224 */ /* 0x000fe200010e061f */
[----:B------:R-:W-:Y:S01]  /*7320*/  IADD3 R29, P1, PT, R30, 0x7c00, RZ ;  /* 0x00007c001e1d7810 */ /* 0x000fe20007f3e0ff */
[----:B------:R4:W-:Y:S01]  /*7330*/  ST.E desc[UR48][R68.64], RZ ;  /* 0x000000ff44007985 */ /* 0x0009e2000c101930 */
[----:B------:R-:W-:-:S02]  /*7340*/  LOP3.LUT R42, R24, 0x70, R3, 0x78, !PT ;  /* 0x00000070182a7812 */ /* 0x000fc400078e7803 */
[C---:B------:R-:W-:Y:S01]  /*7350*/  SHF.R.U64 R4, R25.reuse, 0x3, R41 ;  /* 0x0000000319047819 */ /* 0x040fe20000001229 */
[----:B------:R4:W-:Y:S01]  /*7360*/  ST.E desc[UR48][R66.64], RZ ;  /* 0x000000ff42007985 */ /* 0x0009e2000c101930 */
[----:B------:R-:W-:Y:S01]  /*7370*/  IADD3 R30, P0, PT, R30, 0x7e00, RZ ;  /* 0x00007e001e1e7810 */ /* 0x000fe20007f1e0ff */
[----:B------:R-:W-:Y:S01]  /*7380*/  IMAD.X R33, RZ, RZ, R31, P1 ;  /* 0x000000ffff217224 */ /* 0x000fe200008e061f */
[C---:B------:R-:W-:Y:S01]  /*7390*/  SHF.R.U64 R3, R26.reuse, 0x3, R39 ;  /* 0x000000031a037819 */ /* 0x040fe20000001227 */
[----:B------:R4:W-:Y:S01]  /*73a0*/  ST.E desc[UR48][R64.64], RZ ;  /* 0x000000ff40007985 */ /* 0x0009e2000c101930 */
[----:B------:R-:W-:Y:S01]  /*73b0*/  LOP3.LUT R40, R25, 0x70, R4, 0x78, !PT ;  /* 0x0000007019287812 */ /* 0x000fe200078e7804 */
[----:B------:R-:W-:Y:S01]  /*73c0*/  IMAD.X R31, RZ, RZ, R31, P0 ;  /* 0x000000ffff1f7224 */ /* 0x000fe200000e061f */
[----:B------:R-:W-:Y:S01]  /*73d0*/  LOP3.LUT R38, R26, 0x70, R3, 0x78, !PT ;  /* 0x000000701a267812 */ /* 0x000fe200078e7803 */
[----:B------:R4:W-:Y:S01]  /*73e0*/  ST.E desc[UR48][R62.64], RZ ;  /* 0x000000ff3e007985 */ /* 0x0009e2000c101930 */
[----:B------:R-:W-:-:S02]  /*73f0*/  SHF.R.U64 R4, R27, 0x3, R37 ;  /* 0x000000031b047819 */ /* 0x000fc40000001225 */
[C---:B------:R-:W-:Y:S01]  /*7400*/  SHF.R.U64 R3, R28.reuse, 0x3, R35 ;  /* 0x000000031c037819 */ /* 0x040fe20000001223 */
[----:B------:R4:W-:Y:S01]  /*7410*/  ST.E desc[UR48][R60.64], RZ ;  /* 0x000000ff3c007985 */ /* 0x0009e2000c101930 */
[----:B------:R-:W-:Y:S02]  /*7420*/  LOP3.LUT R36, R27, 0x70, R4, 0x78, !PT ;  /* 0x000000701b247812 */ /* 0x000fe400078e7804 */
[----:B------:R-:W-:Y:S01]  /*7430*/  LOP3.LUT R34, R28, 0x70, R3, 0x78, !PT ;  /* 0x000000701c227812 */ /* 0x000fe200078e7803 */
[----:B------:R4:W-:Y:S01]  /*7440*/  ST.E desc[UR48][R58.64], RZ ;  /* 0x000000ff3a007985 */ /* 0x0009e2000c101930 */
[C---:B------:R-:W-:Y:S02]  /*7450*/  SHF.R.U64 R4, R29.reuse, 0x3, R33 ;  /* 0x000000031d047819 */ /* 0x040fe40000001221 */
[----:B------:R-:W-:Y:S01]  /*7460*/  SHF.R.U64 R3, R30, 0x3, R31 ;  /* 0x000000031e037819 */ /* 0x000fe2000000121f */
[----:B------:R4:W-:Y:S01]  /*7470*/  ST.E desc[UR48][R56.64], RZ ;  /* 0x000000ff38007985 */ /* 0x0009e2000c101930 */
[----:B------:R-:W-:-:S02]  /*7480*/  LOP3.LUT R32, R29, 0x70, R4, 0x78, !PT ;  /* 0x000000701d207812 */ /* 0x000fc400078e7804 */
        /* <DEDUP_REMOVED lines=14> */
[----:B------:R-:W-:Y:S01]  /*7570*/  @!PT LDS RZ, [RZ] ;  /* 0x00000000fffff984 */ /* 0x000fe20000000800 */
[----:B------:R-:W-:Y:S01]  /*7580*/  @!PT LDS RZ, [RZ] ;  /* 0x00000000fffff984 */ /* 0x000fe20000000800 */
[----:B------:R-:W-:Y:S01]  /*7590*/  @!PT LDS RZ, [RZ] ;  /* 0x00000000fffff984 */ /* 0x000fe20000000800 */
[----:B------:R-:W-:Y:S01]  /*75a0*/  @!PT LDS RZ, [RZ] ;  /* 0x00000000fffff984 */ /* 0x000fe20000000800 */
[----:B------:R1:W-:Y:S06]  /*75b0*/  MEMBAR.ALL.CTA ;  /* 0x0000000000007992 */ /* 0x0003ec0000008000 */
[----:B-1----:R-:W1:Y:S01]  /*75c0*/  FENCE.VIEW.ASYNC.S ;  /* 0x00000000000073c6 */ /* 0x002e620000000000 */
[----:B------:R-:W-:Y:S05]  /*75d0*/  BRA.U UP0, `(.L_x_154) ;  /* 0x0000000100047547 */ /* 0x000fea000b800000 */
[----:B------:R-:W-:Y:S05]  /*75e0*/  BPT.TRAP 0x1 ;  /* 0x000000040000795c */ /* 0x000fea0000300000 */
.L_x_154:
[----:B------:R-:W-:-:S05]  /*75f0*/  HFMA2 R3, -RZ, RZ, 0, 5.9604644775390625e-08 ;  /* 0x00000001ff037431 */ /* 0x000fca00000001ff */
[----:B------:R-:W-:-:S04]  /*7600*/  SHF.L.U32 R4, R3, 0x1f, RZ ;  /* 0x0000001f03047819 */ /* 0x000fc800000006ff */
[----:B-1----:R-:W1:Y:S02]  /*7610*/  SYNCS.PHASECHK.TRANS64.TRYWAIT P0, [R17+URZ+0xe0c8], R4 ;  /* 0x00e0c804110075a7 */ /* 0x002e6400080011ff */
[----:B-1----:R-:W-:Y:S05]  /*7620*/  @!P0 BRA `(.L_x_155) ;  /* 0x000000e400148947 */ /* 0x002fea0003800000 */
.L_x_397:
[----:B------:R-:W-:Y:S05]  /*7630*/  @!P6 BRA `(.L_x_156) ;  /* 0x000000000094e947 */ /* 0x000fea0003800000 */
[----:B------:R-:W5:Y:S01]  /*7640*/  LDCU UR4, c[0x0][0x380] ;  /* 0x00007000ff0477ac */ /* 0x000f620008000800 */
[----:B------:R-:W-:Y:S01]  /*7650*/  IMAD.U32 R5, RZ, RZ, UR41 ;  /* 0x00000029ff057e24 */ /* 0x000fe2000f8e00ff */
[----:B------:R-:W-:Y:S04]  /*7660*/  BSSY.RECONVERGENT B0, `(.L_x_156) ;  /* 0x0000022000007945 */ /* 0x000fe80003800200 */
[----:B------:R-:W-:-:S04]  /*7670*/  IADD3 R5, PT, PT, R5, 0x80, R18 ;  /* 0x0000008005057810 */ /* 0x000fc80007ffe012 */
[----:B-----5:R-:W-:-:S13]  /*7680*/  ISETP.GE.AND P0, PT, R5, UR4, PT ;  /* 0x0000000405007c0c */ /* 0x020fda000bf06270 */
[----:B------:R-:W-:Y:S05]  /*7690*/  @P0 BRA `(.L_x_157) ;  /* 0x0000000000780947 */ /* 0x000fea0003800000 */
[----:B------:R-:W5:Y:S01]  /*76a0*/  LDCU UR7, c[0x0][0x38c] ;  /* 0x00007180ff0777ac */ /* 0x000f620008000800 */
[----:B------:R-:W2:Y:S01]  /*76b0*/  LDCU UR6, c[0x0][0x890] ;  /* 0x00011200ff0677ac */ /* 0x000ea20008000800 */
[----:B------:R-:W4:Y:S01]  /*76c0*/  LDCU.64 UR4, c[0x0][0x888] ;  /* 0x00011100ff0477ac */ /* 0x000f220008000a00 */
[----:B-----5:R-:W5:Y:S01]  /*76d0*/  I2F.U32.RP R8, UR7 ;  /* 0x0000000700087d06 */ /* 0x020f620008209000 */
[----:B------:R-:W-:Y:S01]  /*76e0*/  ISETP.NE.U32.AND P0, PT, RZ, UR7, PT ;  /* 0x00000007ff007c0c */ /* 0x000fe2000bf05070 */
[----:B--2---:R-:W-:-:S06]  /*76f0*/  IMAD R2, R2, UR6, R5 ;  /* 0x0000000602027c24 */ /* 0x004fcc000f8e0205 */
[----:B-----5:R-:W2:Y:S02]  /*7700*/  MUFU.RCP R6, R8 ;  /* 0x0000000800067308 */ /* 0x020ea40000001000 */
[----:B--2---:R-:W-:-:S06]  /*7710*/  IADD3 R6, PT, PT, R6, 0xffffffe, RZ ;  /* 0x0ffffffe06067810 */ /* 0x004fcc0007ffe0ff */
[----:B------:R-:W2:Y:S02]  /*7720*/  F2I.FTZ.U32.TRUNC.NTZ R7, R6 ;  /* 0x0000000600077305 */ /* 0x000ea4000021f000 */
[----:B--2---:R-:W-:Y:S02]  /*7730*/  IADD3 R3, PT, PT, RZ, -R7, RZ ;  /* 0x80000007ff037210 */ /* 0x004fe40007ffe0ff */
[----:B------:R-:W-:-:S03]  /*7740*/  MOV R6, RZ ;  /* 0x000000ff00067202 */ /* 0x000fc60000000f00 */
[----:B------:R-:W-:-:S04]  /*7750*/  IMAD R3, R3, UR7, RZ ;  /* 0x0000000703037c24 */ /* 0x000fc8000f8e02ff */
[----:B------:R-:W-:-:S06]  /*7760*/  IMAD.HI.U32 R3, R7, R3, R6 ;  /* 0x0000000307037227 */ /* 0x000fcc00078e0006 */
[----:B---3--:R-:W-:-:S04]  /*7770*/  IMAD.HI.U32 R3, R3, R0, RZ ;  /* 0x0000000003037227 */ /* 0x008fc800078e00ff */
[----:B------:R-:W-:-:S04]  /*7780*/  IMAD.MOV R7, RZ, RZ, -R3 ;  /* 0x000000ffff077224 */ /* 0x000fc800078e0a03 */
[----:B-1----:R-:W-:Y:S02]  /*7790*/  IMAD R4, R7, UR7, R0 ;  /* 0x0000000707047c24 */ /* 0x002fe4000f8e0200 */
[----:B------:R-:W1:Y:S03]  /*77a0*/  LDC.64 R6, c[0x0][0x880] ;  /* 0x00022000ff067b82 */ /* 0x000e660000000a00 */
[----:B------:R-:W-:-:S13]  /*77b0*/  ISETP.GE.U32.AND P2, PT, R4, UR7, PT ;  /* 0x0000000704007c0c */ /* 0x000fda000bf46070 */
[----:B------:R-:W-:Y:S02]  /*77c0*/  @P2 IADD3 R4, PT, PT, R4, -UR7, RZ ;  /* 0x8000000704042c10 */ /* 0x000fe4000fffe0ff */
[----:B------:R-:W-:Y:S02]  /*77d0*/  @P2 IADD3 R3, PT, PT, R3, 0x1, RZ ;  /* 0x0000000103032810 */ /* 0x000fe40007ffe0ff */
[----:B------:R-:W-:-:S13]  /*77e0*/  ISETP.GE.U32.AND P1, PT, R4, UR7, PT ;  /* 0x0000000704007c0c */ /* 0x000fda000bf26070 */
        /* <DEDUP_REMOVED lines=9> */
.L_x_157:
[----:B------:R-:W-:Y:S05]  /*7880*/  BSYNC.RECONVERGENT B0 ;  /* 0x0000000000007941 */ /* 0x000fea0003800200 */
.L_x_156:
[----:B------:R-:W-:Y:S01]  /*7890*/  @!PT LDS RZ, [RZ] ;  /* 0x00000000fffff984 */ /* 0x000fe20000000800 */
[----:B------:R-:W-:Y:S01]  /*78a0*/  @!PT LDS RZ, [RZ] ;  /* 0x00000000fffff984 */ /* 0x000fe20000000800 */
[----:B------:R-:W-:Y:S01]  /*78b0*/  @!PT LDS RZ, [RZ] ;  /* 0x00000000fffff984 */ /* 0x000fe20000000800 */
[----:B------:R-:W-:Y:S01]  /*78c0*/  @!PT LDS RZ, [RZ] ;  /* 0x00000000fffff984 */ /* 0x000fe20000000800 */
[----:B------:R1:W-:Y:S06]  /*78d0*/  MEMBAR.ALL.CTA ;  /* 0x0000000000007992 */ /* 0x0003ec0000008000 */
[----:B-1----:R-:W1:Y:S01]  /*78e0*/  FENCE.VIEW.ASYNC.S ;  /* 0x00000000000073c6 */ /* 0x002e620000000000 */
[----:B------:R-:W-:-:S09]  /*78f0*/  UISETP.NE.AND UP0, UPT, UR38, URZ, UPT ;  /* 0x000000ff2600728c */ /* 0x000fd2000bf05270 */
[----:B------:R-:W-:Y:S05]  /*7900*/  BRA.U UP0, `(.L_x_158) ;  /* 0x0000000100047547 */ /* 0x000fea000b800000 */
[----:B------:R-:W-:Y:S05]  /*7910*/  BPT.TRAP 0x1 ;  /* 0x000000040000795c */ /* 0x000fea0000300000 */
.L_x_158:
[----:B-1----:R-:W-:Y:S01]  /*7920*/  SYNCS.ARRIVE.TRANS64.A1T0 RZ, [R17+URZ+0xe0b8], RZ ;  /* 0x00e0b8ff11ff79a7 */ /* 0x002fe200081000ff */
[----:B------:R-:W-:Y:S05]  /*7930*/  EXIT ;  /* 0x000000000000794d */ /* 0x000fea0003800000 */
.L_x_87:
[----:B------:R-:W-:Y:S01]  /*7940*/  UIADD3 UR5, UPT, UPT, UR4, 0x3f, URZ ;  /* 0x0000003f04057890 */ /* 0x000fe2000fffe0ff */
[C---:B------:R-:W-:Y:S01]  /*7950*/  IMAD.U32 R56, R16.reuse, 0x10000, RZ ;  /* 0x0001000010387824 */ /* 0x040fe200078e00ff */
[----:B------:R-:W-:Y:S01]  /*7960*/  UISETP.NE.AND UP1, UPT, UR37, URZ, UPT ;  /* 0x000000ff2500728c */ /* 0x000fe2000bf25270 */
[----:B------:R-:W-:Y:S01]  /*7970*/  LOP3.LUT R2, R16, 0x7f, RZ, 0xc0, !PT ;  /* 0x0000007f10027812 */ /* 0x000fe200078ec0ff */
[----:B------:R-:W-:Y:S02]  /*7980*/  USHF.R.S32.HI UR4, URZ, 0x1f, UR5 ;  /* 0x0000001fff047899 */ /* 0x000fe40008011405 */
[----:B------:R-:W-:Y:S01]  /*7990*/  ULEA UR42, UR42, 0x4, 0x2 ;  /* 0x000000042a2a7891 */ /* 0x000fe2000f8e10ff */
[----:B------:R-:W-:Y:S01]  /*79a0*/  LOP3.LUT R56, R56, 0x600000, RZ, 0xc0, !PT ;  /* 0x0060000038387812 */ /* 0x000fe200078ec0ff */
[----:B------:R-:W-:Y:S02]  /*79b0*/  ULEA.HI UR4, UR4, UR5, URZ, 0x6 ;  /* 0x0000000504047291 */ /* 0x000fe4000f8f30ff */
[----:B------:R-:W-:Y:S01]  /*79c0*/  ULOP3.LUT UR42, UR42, 0x3fffffc, URZ, 0xc0, !UPT ;  /* 0x03fffffc2a2a7892 */ /* 0x000fe2000f8ec0ff */
[----:B------:R-:W-:Y:S01]  /*79d0*/  LOP3.LUT R57, R56, 0x80, RZ, 0xfc, !PT ;  /* 0x0000008038397812 */ /* 0x000fe200078efcff */
[----:B------:R-:W-:-:S04]  /*79e0*/  USHF.R.S32.HI UR4, URZ, 0x6, UR4 ;  /* 0x00000006ff047899 */ /* 0x000fc80008011404 */
[----:B------:R-:W-:-:S04]  /*79f0*/  UISETP.LT.AND UP0, UPT, UR4, UR42, UPT ;  /* 0x0000002a0400728c */ /* 0x000fc8000bf01270 */
[----:B------:R-:W-:Y:S01]  /*7a00*/  USEL UR46, UR4, UR42, UP0 ;  /* 0x0000002a042e7287 */ /* 0x000fe20008000000 */
[----:B------:R-:W-:Y:S11]  /*7a10*/  BRA.U !UP1, `(.L_x_159) ;  /* 0x0000000109047547 */ /* 0x000ff6000b800000 */
[----:B------:R-:W-:Y:S05]  /*7a20*/  BPT.TRAP 0x1 ;  /* 0x000000040000795c */ /* 0x000fea0000300000 */
.L_x_159:
[----:B------:R-:W1:Y:S01]  /*7a30*/  S2UR UR40, SR_CgaCtaId ;  /* 0x00000000002879c3 */ /* 0x000e620000008800 */
[----:B------:R-:W-:Y:S01]  /*7a40*/  UMOV UR39, 0x400 ;  /* 0x0000040000277882 */ /* 0x000fe20000000000 */
[----:B------:R-:W-:Y:S01]  /*7a50*/  SHF.L.U32 R3, RZ, 0x1f, RZ ;  /* 0x0000001fff037819 */ /* 0x000fe200000006ff */
[----:B-1----:R-:W-:-:S09]  /*7a60*/  ULEA UR39, UR40, UR39, 0x18 ;  /* 0x0000002728277291 */ /* 0x002fd2000f8ec0ff */
[----:B------:R-:W1:Y:S02]  /*7a70*/  SYNCS.PHASECHK.TRANS64.TRYWAIT P0, [UR39+0xe070], R3 ;  /* 0x00e07003ff0075a7 */ /* 0x000e640008001127 */
[----:B-1----:R-:W-:Y:S05]  /*7a80*/  @!P0 BRA `(.L_x_160) ;  /* 0x000000e000108947 */ /* 0x002fea0003800000 */
.L_x_398:
[----:B------:R-:W-:-:S09]  /*7a90*/  UISETP.NE.AND UP0, UPT, UR37, URZ, UPT ;  /* 0x000000ff2500728c */ /* 0x000fd2000bf05270 */
[----:B------:R-:W-:Y:S05]  /*7aa0*/  BRA.U !UP0, `(.L_x_161) ;  /* 0x0000000108047547 */ /* 0x000fea000b800000 */
[----:B------:R-:W-:Y:S05]  /*7ab0*/  BPT.TRAP 0x1 ;  /* 0x000000040000795c */ /* 0x000fea0000300000 */
.L_x_161:
[----:B------:R-:W-:Y:S02]  /*7ac0*/  UIADD3 UR45, UPT, UPT, UR39, 0xe078, URZ ;  /* 0x0000e078272d7890 */ /* 0x000fe4000fffe0ff */
[----:B------:R-:W-:Y:S02]  /*7ad0*/  UISETP.NE.AND UP0, UPT, UR36, URZ, UPT ;  /* 0x000000ff2400728c */ /* 0x000fe4000bf05270 */
[----:B------:R-:W-:-:S09]  /*7ae0*/  UPRMT UR4, UR40, 0x654, UR45 ;  /* 0x0000065428047896 */ /* 0x000fd2000800002d */
[----:B------:R-:W-:Y:S01]  /*7af0*/  SYNCS.ARRIVE.TRANS64.RED.A1T0 RZ, [UR4], RZ ;  /* 0x000000ffffff79a7 */ /* 0x000fe20008100404 */
[----:B------:R-:W-:Y:S05]  /*7b00*/  BRA.U !UP0, `(.L_x_162) ;  /* 0x0000000108047547 */ /* 0x000fea000b800000 */
[----:B------:R-:W-:Y:S05]  /*7b10*/  BPT.TRAP 0x1 ;  /* 0x000000040000795c */ /* 0x000fea0000300000 */
.L_x_162:
[----:B------:R-:W2:Y:S01]  /*7b20*/  SYNCS.PHASECHK.TRANS64.TRYWAIT P0, [UR39+0xe080], R3 ;  /* 0x00e08003ff0075a7 */ /* 0x000ea20008001127 */
[----:B------:R-:W-:Y:S01]  /*7b30*/  UMOV UR44, URZ ;  /* 0x000000ff002c7c82 */ /* 0x000fe20008000000 */
[----:B--2---:R-:W-:Y:S05]  /*7b40*/  @!P0 BRA `(.L_x_163) ;  /* 0x000000dc00f88947 */ /* 0x004fea0003800000 */
.L_x_399:
[----:B------:R-:W-:Y:S01]  /*7b50*/  UISETP.GE.AND UP0, UPT, UR46, 0x2, UPT ;  /* 0x000000022e00788c */ /* 0x000fe2000bf06270 */
[----:B------:R-:W-:Y:S01]  /*7b60*/  UMOV UR43, 0x1 ;  /* 0x00000001002b7882 */ /* 0x000fe20000000000 */
[----:B------:R-:W-:-:S07]  /*7b70*/  UMOV UR42, 0x1 ;  /* 0x00000001002a7882 */ /* 0x000fce0000000000 */
[----:B------:R-:W-:Y:S05]  /*7b80*/  BRA.U !UP0, `(.L_x_164) ;  /* 0x00000021088c7547 */ /* 0x000fea000b800000 */
[----:B------:R-:W-:Y:S01]  /*7b90*/  VIADD R61, R56, 0x100 ;  /* 0x00000100383d7836 */ /* 0x000fe20000000000 */
[----:B------:R-:W-:Y:S01]  /*7ba0*/  LOP3.LUT R62, R62, 0x3, RZ, 0xc0, !PT ;  /* 0x000000033e3e7812 */ /* 0x000fe200078ec0ff */
[C---:B------:R-:W-:Y:S01]  /*7bb0*/  VIADD R59, R56.reuse, 0x180 ;  /* 0x00000180383b7836 */ /* 0x040fe20000000000 */
[----:B------:R-:W-:Y:S01]  /*7bc0*/  SHF.R.U32.HI R60, RZ, 0x15, R57 ;  /* 0x00000015ff3c7819 */ /* 0x000fe20000011639 */
        /* <DEDUP_REMOVED lines=10> */
[----:B------:R-:W-:Y:S01]  /*7c70*/  VIADD R17, R56, 0x1b0 ;  /* 0x000001b038117836 */ /* 0x000fe20000000000 */
[----:B------:R-:W-:Y:S01]  /*7c80*/  SHF.R.U32.HI R19, RZ, 0x15, R19 ;  /* 0x00000015ff137819 */ /* 0x000fe20000011613 */
[----:B------:R-:W-:Y:S01]  /*7c90*/  UMOV UR44, URZ ;  /* 0x000000ff002c7c82 */ /* 0x000fe20008000000 */
[----:B------:R-:W-:Y:S01]  /*7ca0*/  SHF.R.U32.HI R18, RZ, 0x15, R18 ;  /* 0x00000015ff127819 */ /* 0x000fe20000011612 */
[----:B------:R-:W-:Y:S01]  /*7cb0*/  UMOV UR42, 0x1 ;  /* 0x00000001002a7882 */ /* 0x000fe20000000000 */
[----:B------:R-:W-:Y:S01]  /*7cc0*/  SHF.R.U32.HI R17, RZ, 0x15, R17 ;  /* 0x00000015ff117819 */ /* 0x000fe20000011611 */
[----:B------:R-:W-:-:S06]  /*7cd0*/  UMOV UR41, URZ ;  /* 0x000000ff00297c82 */ /* 0x000fcc0008000000 */
.L_x_196:
[----:B------:R-:W-:Y:S01]  /*7ce0*/  UISETP.NE.AND UP0, UPT, UR37, URZ, UPT ;  /* 0x000000ff2500728c */ /* 0x000fe2000bf05270 */
[----:B------:R-:W-:Y:S01]  /*7cf0*/  UMOV UR4, UR46 ;  /* 0x0000002e00047c82 */ /* 0x000fe20008000000 */
[----:B------:R-:W-:Y:S02]  /*7d00*/  UIADD3 UR46, UPT, UPT, UR46, -0x1, URZ ;  /* 0xffffffff2e2e7890 */ /* 0x000fe4000fffe0ff */
[----:B------:R-:W-:Y:S01]  /*7d10*/  UISETP.GT.U32.AND UP1, UPT, UR4, 0x2, UPT ;  /* 0x000000020400788c */ /* 0x000fe2000bf24070 */
[----:B------:R-:W-:-:S03]  /*7d20*/  UMOV UR43, UR41 ;  /* 0x00000029002b7c82 */ /* 0x000fc60008000000 */
[----:B------:R-:W-:Y:S01]  /*7d30*/  UP2UR UR47, UPR, URZ, 0x2 ;  /* 0x00000002ff2f7883 */ /* 0x000fe20008000000 */
[----:B--234-:R-:W-:Y:S11]  /*7d40*/  BRA.U !UP0, `(.L_x_165) ;  /* 0x0000000108047547 */ /* 0x01cff6000b800000 */
[----:B------:R-:W-:Y:S05]  /*7d50*/  BPT.TRAP 0x1 ;  /* 0x000000040000795c */ /* 0x000fea0000300000 */
.L_x_165:
[----:B-1----:R-:W-:-:S04]  /*7d60*/  MOV R3, UR42 ;  /* 0x0000002a00037c02 */ /* 0x002fc80008000f00 */
[----:B------:R-:W-:-:S04]  /*7d70*/  SHF.L.U32 R3, R3, 0x1f, RZ ;  /* 0x0000001f03037819 */ /* 0x000fc800000006ff */
[----:B------:R-:W1:Y:S02]  /*7d80*/  SYNCS.PHASECHK.TRANS64.TRYWAIT P0, [UR39+0xe070], R3 ;  /* 0x00e07003ff0075a7 */ /* 0x000e640008001127 */
[----:B-1----:R-:W-:Y:S05]  /*7d90*/  @!P0 BRA `(.L_x_166) ;  /* 0x000000dc007c8947 */ /* 0x002fea0003800000 */
.L_x_400:
[----:B------:R-:W-:Y:S01]  /*7da0*/  R2UR UR4, R56 ;  /* 0x00000000380472ca */ /* 0x000fe200000e0000 */
[----:B------:R-:W-:Y:S01]  /*7db0*/  UISETP.NE.AND UP0, UPT, UR38, URZ, UPT ;  /* 0x000000ff2600728c */ /* 0x000fe2000bf05270 */
[----:B------:R-:W-:Y:S01]  /*7dc0*/  PLOP3.LUT P0, PT, PT, PT, PT, 0x80, 0x8 ;  /* 0x000000000008781c */ /* 0x000fe20003f0f070 */
[----:B------:R-:W-:-:S10]  /*7dd0*/  IMAD.MOV.U32 R63, RZ, RZ, 0x3f800000 ;  /* 0x3f800000ff3f7424 */ /* 0x000fd400078e00ff */
[----:B------:R-:W2:Y:S02]  /*7de0*/  LDTM.x2 R4, tmem[UR4] ;  /* 0x00000004000479ee */ /* 0x000ea400080c0000 */
[----:B--2---:R-:W-:-:S13]  /*7df0*/  FSETP.NEU.AND P2, PT, R4, R5, PT ;  /* 0x000000050400720b */ /* 0x004fda0003f4d000 */
[----:B-1----:R-:W1:Y:S01]  /*7e00*/  @P2 LDC R0, c[0x0][0x704] ;  /* 0x0001c100ff002b82 */ /* 0x002e620000000800 */
[----:B------:R-:W-:-:S04]  /*7e10*/  @P2 FADD R5, R4, -R5 ;  /* 0x8000000504052221 */ /* 0x000fc80000000000 */
[----:B-1----:R-:W-:-:S05]  /*7e20*/  @P2 FMUL R5, R5, R0 ;  /* 0x0000000005052220 */ /* 0x002fca0000400000 */
[----:B------:R-:W-:-:S04]  /*7e30*/  @P2 FSETP.GEU.AND P1, PT, R5, -126, PT ;  /* 0xc2fc00000500280b */ /* 0x000fc80003f2e000 */
[----:B------:R-:W-:-:S13]  /*7e40*/  @P2 PLOP3.LUT P0, PT, P1, PT, PT, 0x80, 0x8 ;  /* 0x000000000008281c */ /* 0x000fda0000f0f070 */
[----:B------:R-:W-:-:S04]  /*7e50*/  @!P0 FMUL R5, R5, 0.5 ;  /* 0x3f00000005058820 */ /* 0x000fc80000400000 */
[----:B------:R-:W1:Y:S02]  /*7e60*/  @P2 MUFU.EX2 R0, R5 ;  /* 0x0000000500002308 */ /* 0x000e640000000800 */
[----:B-1----:R-:W-:-:S05]  /*7e70*/  @!P0 FMUL R0, R0, R0 ;  /* 0x0000000000008220 */ /* 0x002fca0000400000 */
[----:B------:R-:W-:Y:S01]  /*7e80*/  @P2 MOV R63, R0 ;  /* 0x00000000003f2202 */ /* 0x000fe20000000f00 */
[----:B------:R-:W-:Y:S06]  /*7e90*/  BRA.U UP0, `(.L_x_167) ;  /* 0x0000000100047547 */ /* 0x000fec000b800000 */
[----:B------:R-:W-:Y:S05]  /*7ea0*/  BPT.TRAP 0x1 ;  /* 0x000000040000795c */ /* 0x000fea0000300000 */
.L_x_167:
[----:B------:R-:W-:Y:S01]  /*7eb0*/  IMAD.U32 R3, RZ, RZ, UR44 ;  /* 0x0000002cff037e24 */ /* 0x000fe2000f8e00ff */
[----:B------:R-:W-:-:S04]  /*7ec0*/  FSETP.NEU.AND P1, PT, R63, 1, PT ;  /* 0x3f8000003f00780b */ /* 0x000fc80003f2d000 */
[----:B------:R-:W-:-:S04]  /*7ed0*/  SHF.L.U32 R3, R3, 0x1f, RZ ;  /* 0x0000001f03037819 */ /* 0x000fc800000006ff */
[----:B------:R-:W1:Y:S02]  /*7ee0*/  SYNCS.PHASECHK.TRANS64.TRYWAIT P0, [UR39+0xe090], R3 ;  /* 0x00e09003ff0075a7 */ /* 0x000e640008001127 */
[----:B-1----:R-:W-:Y:S05]  /*7ef0*/  @!P0 BRA `(.L_x_168) ;  /* 0x000000dc003c8947 */ /* 0x002fea0003800000 */
.L_x_401:
[----:B------:R-:W-:-:S13]  /*7f00*/  VOTE.ANY P1, P1 ;  /* 0x0000000000ff7806 */ /* 0x000fda0000820100 */
[----:B------:R-:W-:Y:S05]  /*7f10*/  @!P1 BRA `(.L_x_169) ;  /* 0x0000000c00309947 */ /* 0x000fea0003800000 */
[----:B------:R-:W-:-:S13]  /*7f20*/  ISETP.NE.AND P0, PT, R62, R61, PT ;  /* 0x0000003d3e00720c */ /* 0x000fda0003f05270 */
[----:B------:R-:W-:Y:S05]  /*7f30*/  @!P0 BRA `(.L_x_170) ;  /* 0x0000000000408947 */ /* 0x000fea0003800000 */
[----:B------:R-:W-:Y:S01]  /*7f40*/  MOV R14, 0x8 ;  /* 0x00000008000e7802 */ /* 0x000fe20000000f00 */
[----:B------:R-:W2:Y:S01]  /*7f50*/  LDCU.64 UR8, c[0x4][0xb0] ;  /* 0x01001600ff0877ac */ /* 0x000ea20008000a00 */
[----:B------:R-:W-:Y:S02]  /*7f60*/  HFMA2 R12, -RZ, RZ, 0, 5.9604644775390625e-08 ;  /* 0x00000001ff0c7431 */ /* 0x000fe400000001ff */
[----:B------:R-:W-:Y:S01]  /*7f70*/  IMAD.MOV.U32 R8, RZ, RZ, 0x192 ;  /* 0x00000192ff087424 */ /* 0x000fe200078e00ff */
[----:B------:R-:W3:Y:S01]  /*7f80*/  LDCU.64 UR6, c[0x4][0xb8] ;  /* 0x01001700ff0677ac */ /* 0x000ee20008000a00 */
[----:B------:R-:W4:Y:S01]  /*7f90*/  LDC.64 R14, c[0x4][R14] ;  /* 0x010000000e0e7b82 */ /* 0x000f220000000a00 */
[----:B------:R-:W-:Y:S01]  /*7fa0*/  IMAD.MOV.U32 R13, RZ, RZ, RZ ;  /* 0x000000ffff0d7224 */ /* 0x000fe200078e00ff */
[----:B------:R-:W5:Y:S01]  /*7fb0*/  LDCU.64 UR4, c[0x4][0x30] ;  /* 0x01000600ff0477ac */ /* 0x000f620008000a00 */
[----:B--2---:R-:W-:Y:S01]  /*7fc0*/  IMAD.U32 R4, RZ, RZ, UR8 ;  /* 0x00000008ff047e24 */ /* 0x004fe2000f8e00ff */
[----:B------:R-:W-:Y:S01]  /*7fd0*/  MOV R5, UR9 ;  /* 0x0000000900057c02 */ /* 0x000fe20008000f00 */
[----:B---3--:R-:W-:Y:S01]  /*7fe0*/  IMAD.U32 R6, RZ, RZ, UR6 ;  /* 0x00000006ff067e24 */ /* 0x008fe2000f8e00ff */
[----:B------:R-:W-:Y:S01]  /*7ff0*/  MOV R7, UR7 ;  /* 0x0000000700077c02 */ /* 0x000fe20008000f00 */
[----:B-----5:R-:W-:Y:S01]  /*8000*/  IMAD.U32 R10, RZ, RZ, UR4 ;  /* 0x00000004ff0a7e24 */ /* 0x020fe2000f8e00ff */
[----:B------:R-:W-:-:S02]  /*8010*/  MOV R11, UR5 ;  /* 0x00000005000b7c02 */ /* 0x000fc40008000f00 */
[----:B------:R-:W-:-:S07]  /*8020*/  LEPC R20, `(.L_x_170) ;  /* 0x000000001014794e */ /* 0x000fce0000000000 */
[----:B-1--4-:R-:W-:Y:S05]  /*8030*/  CALL.ABS.NOINC R14 ;  /* 0x000000000e007343 */ /* 0x012fea0003c00000 */
.L_x_170:
[----:B------:R-:W-:Y:S05]  /*8040*/  WARPSYNC.ALL ;  /* 0x0000000000007948 */ /* 0x000fea0003800000 */
[----:B------:R-:W-:Y:S02]  /*8050*/  R2UR UR4, R56 ;  /* 0x00000000380472ca */ /* 0x000fe400000e0000 */
[----:B------:R-:W-:-:S11]  /*8060*/  ISETP.NE.AND P0, PT, R62, R58, PT ;  /* 0x0000003a3e00720c */ /* 0x000fd60003f05270 */
[----:B------:R-:W2:Y:S02]  /*8070*/  LDTM.x16 R40, tmem[UR4+0x100] ;  /* 0x00010004002879ee */ /* 0x000ea40008240000 */
[----:B--2---:R-:W-:Y:S05]  /*8080*/  @!P0 BRA `(.L_x_171) ;  /* 0x0000000000408947 */ /* 0x004fea0003800000 */
        /* <DEDUP_REMOVED lines=16> */
.L_x_171:
[----:B------:R-:W-:Y:S05]  /*8190*/  WARPSYNC.ALL ;  /* 0x0000000000007948 */ /* 0x000fea0003800000 */
[----:B------:R-:W-:Y:S02]  /*81a0*/  R2UR UR4, R56 ;  /* 0x00000000380472ca */ /* 0x000fe400000e0000 */
[----:B------:R-:W-:Y:S02]  /*81b0*/  ISETP.NE.AND P0, PT, R62, R61, PT ;  /* 0x0000003d3e00720c */ /* 0x000fe40003f05270 */
[----:B------:R-:W-:-:S09]  /*81c0*/  FSETP.NEU.AND P1, PT, R63, 1, PT ;  /* 0x3f8000003f00780b */ /* 0x000fd20003f2d000 */
[----:B------:R-:W2:Y:S04]  /*81d0*/  LDTM.x16 R24, tmem[UR4+0x110] ;  /* 0x00011004001879ee */ /* 0x000ea80008240000 */
[C---:B------:R-:W-:Y:S02]  /*81e0*/  @P1 FMUL2 R40, R63.reuse.F32, R40.F32x2.HI_LO ;  /* 0x000000283f28124a */ /* 0x040fe40000040000 */
[C---:B------:R-:W-:Y:S02]  /*81f0*/  @P1 FMUL2 R42, R63.reuse.F32, R42.F32x2.HI_LO ;  /* 0x0000002a3f2a124a */ /* 0x040fe40000040000 */
[C---:B------:R-:W-:Y:S02]  /*8200*/  @P1 FMUL2 R44, R63.reuse.F32, R44.F32x2.HI_LO ;  /* 0x0000002c3f2c124a */ /* 0x040fe40000040000 */
[----:B------:R-:W-:-:S02]  /*8210*/  @P1 FMUL2 R46, R63.F32, R46.F32x2.HI_LO ;  /* 0x0000002e3f2e124a */ /* 0x000fc40000040000 */
[C---:B------:R-:W-:Y:S02]  /*8220*/  @P1 FMUL2 R48, R63.reuse.F32, R48.F32x2.HI_LO ;  /* 0x000000303f30124a */ /* 0x040fe40000040000 */
[C---:B------:R-:W-:Y:S02]  /*8230*/  @P1 FMUL2 R50, R63.reuse.F32, R50.F32x2.HI_LO ;  /* 0x000000323f32124a */ /* 0x040fe40000040000 */
[C---:B------:R-:W-:Y:S02]  /*8240*/  @P1 FMUL2 R52, R63.reuse.F32, R52.F32x2.HI_LO ;  /* 0x000000343f34124a */ /* 0x040fe40000040000 */
[----:B------:R-:W-:Y:S01]  /*8250*/  @P1 FMUL2 R54, R63.F32, R54.F32x2.HI_LO ;  /* 0x000000363f36124a */ /* 0x000fe20000040000 */
[----:B--2---:R-:W-:Y:S06]  /*8260*/  @!P0 BRA `(.L_x_172) ;  /* 0x0000000000408947 */ /* 0x004fec0003800000 */
        /* <DEDUP_REMOVED lines=16> */
.L_x_172:
[----:B------:R-:W-:Y:S05]  /*8370*/  WARPSYNC.ALL ;  /* 0x0000000000007948 */ /* 0x000fea0003800000 */
[----:B------:R-:W-:Y:S02]  /*8380*/  R2UR UR4, R56 ;  /* 0x00000000380472ca */ /* 0x000fe400000e0000 */
[----:B------:R-:W-:-:S11]  /*8390*/  ISETP.NE.AND P0, PT, R62, R23, PT ;  /* 0x000000173e00720c */ /* 0x000fd60003f05270 */
[----:B------:R2:W-:Y:S02]  /*83a0*/  STTM.x16 tmem[UR4+0x100], R40 ;  /* 0x00010028000079ed */ /* 0x0005e40008240004 */
[----:B------:R-:W-:Y:S05]  /*83b0*/  @!P0 BRA `(.L_x_173) ;  /* 0x0000000000408947 */ /* 0x000fea0003800000 */
[----:B------:R-:W-:Y:S01]  /*83c0*/  MOV R14, 0x8 ;  /* 0x00000008000e7802 */ /* 0x000fe20000000f00 */
[----:B------:R-:W3:Y:S01]  /*83d0*/  LDCU.64 UR8, c[0x4][0xb0] ;  /* 0x01001600ff0877ac */ /* 0x000ee20008000a00 */
[----:B------:R-:W-:Y:S02]  /*83e0*/  HFMA2 R12, -RZ, RZ, 0, 5.9604644775390625e-08 ;  /* 0x00000001ff0c7431 */ /* 0x000fe400000001ff */
[----:B------:R-:W-:Y:S01]  /*83f0*/  IMAD.MOV.U32 R8, RZ, RZ, 0x192 ;  /* 0x00000192ff087424 */ /* 0x000fe200078e00ff */
[----:B------:R-:W4:Y:S01]  /*8400*/  LDCU.64 UR6, c[0x4][0xb8] ;  /* 0x01001700ff0677ac */ /* 0x000f220008000a00 */
[----:B------:R-:W5:Y:S01]  /*8410*/  LDC.64 R14, c[0x4][R14] ;  /* 0x010000000e0e7b82 */ /* 0x000f620000000a00 */
[----:B------:R-:W-:Y:S01]  /*8420*/  IMAD.MOV.U32 R13, RZ, RZ, RZ ;  /* 0x000000ffff0d7224 */ /* 0x000fe200078e00ff */
[----:B------:R-:W1:Y:S01]  /*8430*/  LDCU.64 UR4, c[0x4][0x30] ;  /* 0x01000600ff0477ac */ /* 0x000e620008000a00 */
[----:B---3--:R-:W-:Y:S01]  /*8440*/  IMAD.U32 R4, RZ, RZ, UR8 ;  /* 0x00000008ff047e24 */ /* 0x008fe2000f8e00ff */
[----:B------:R-:W-:Y:S01]  /*8450*/  MOV R5, UR9 ;  /* 0x0000000900057c02 */ /* 0x000fe20008000f00 */
[----:B----4-:R-:W-:Y:S01]  /*8460*/  IMAD.U32 R6, RZ, RZ, UR6 ;  /* 0x00000006ff067e24 */ /* 0x010fe2000f8e00ff */
[----:B------:R-:W-:Y:S01]  /*8470*/  MOV R7, UR7 ;  /* 0x0000000700077c02 */ /* 0x000fe20008000f00 */
[----:B-1----:R-:W-:Y:S01]  /*8480*/  IMAD.U32 R10, RZ, RZ, UR4 ;  /* 0x00000004ff0a7e24 */ /* 0x002fe2000f8e00ff */
[----:B------:R-:W-:-:S02]  /*8490*/  MOV R11, UR5 ;  /* 0x00000005000b7c02 */ /* 0x000fc40008000f00 */
[----:B------:R-:W-:-:S07]  /*84a0*/  LEPC R20, `(.L_x_173) ;  /* 0x000000001014794e */ /* 0x000fce0000000000 */
[----:B--2--5:R-:W-:Y:S05]  /*84b0*/  CALL.ABS.NOINC R14 ;  /* 0x000000000e007343 */ /* 0x024fea0003c00000 */
.L_x_173:
[----:B------:R-:W-:Y:S05]  /*84c0*/  WARPSYNC.ALL ;  /* 0x0000000000007948 */ /* 0x000fea0003800000 */
[----:B------:R-:W-:Y:S02]  /*84d0*/  R2UR UR4, R56 ;  /* 0x00000000380472ca */ /* 0x000fe400000e0000 */
[----:B------:R-:W-:Y:S02]  /*84e0*/  ISETP.NE.AND P0, PT, R62, R58, PT ;  /* 0x0000003a3e00720c */ /* 0x000fe40003f05270 */
[----:B------:R-:W-:-:S09]  /*84f0*/  FSETP.NEU.AND P1, PT, R63, 1, PT ;  /* 0x3f8000003f00780b */ /* 0x000fd20003f2d000 */
[----:B--2---:R-:W2:Y:S04]  /*8500*/  LDTM.x16 R40, tmem[UR4+0x120] ;  /* 0x00012004002879ee */ /* 0x004ea80008240000 */
        /* <DEDUP_REMOVED lines=25> */
.L_x_174:
        /* <DEDUP_REMOVED lines=21> */
.L_x_175:
        /* <DEDUP_REMOVED lines=30> */
.L_x_176:
[----:B------:R-:W-:Y:S05]  /*89d0*/  WARPSYNC.ALL ;  /* 0x0000000000007948 */ /* 0x000fea0003800000 */
[----:B------:R-:W-:Y:S02]  /*89e0*/  R2UR UR4, R56 ;  /* 0x00000000380472ca */ /* 0x000fe400000e0000 */
[----:B------:R-:W-:Y:S02]  /*89f0*/  ISETP.NE.AND P0, PT, R62, R22, PT ;  /* 0x000000163e00720c */ /* 0x000fe40003f05270 */
[----:B------:R-:W-:-:S09]  /*8a00*/  FSETP.NEU.AND P1, PT, R63, 1, PT ;  /* 0x3f8000003f00780b */ /* 0x000fd20003f2d000 */
[----:B------:R2:W-:Y:S04]  /*8a10*/  STTM.x16 tmem[UR4+0x120], R40 ;  /* 0x00012028000079ed */ /* 0x0005e80008240004 */
        /* <DEDUP_REMOVED lines=8> */
[----:B------:R-:W-:Y:S06]  /*8aa0*/  @!P0 BRA `(.L_x_177) ;  /* 0x0000000000408947 */ /* 0x000fec0003800000 */
        /* <DEDUP_REMOVED lines=16> */
.L_x_177:
[----:B------:R-:W-:Y:S05]  /*8bb0*/  WARPSYNC.ALL ;  /* 0x0000000000007948 */ /* 0x000fea0003800000 */
[----:B------:R-:W-:-:S13]  /*8bc0*/  R2UR UR4, R56 ;  /* 0x00000000380472ca */ /* 0x000fda00000e0000 */
[----:B------:R3:W-:Y:S02]  /*8bd0*/  STTM.x16 tmem[UR4+0x130], R24 ;  /* 0x00013018000079ed */ /* 0x0007e40008240004 */
.L_x_169:
[----:B------:R-:W-:-:S09]  /*8be0*/  UISETP.NE.AND UP0, UPT, UR36, URZ, UPT ;  /* 0x000000ff2400728c */ /* 0x000fd2000bf05270 */
[----:B------:R-:W-:Y:S05]  /*8bf0*/  BRA.U !UP0, `(.L_x_178) ;  /* 0x0000000108047547 */ /* 0x000fea000b800000 */
[----:B------:R-:W-:Y:S05]  /*8c00*/  BPT.TRAP 0x1 ;  /* 0x000000040000795c */ /* 0x000fea0000300000 */
.L_x_178:
[----:B------:R-:W-:Y:S02]  /*8c10*/  UIADD3 UR4, UPT, UPT, UR39, 0xe088, URZ ;  /* 0x0000e08827047890 */ /* 0x000fe4000fffe0ff */
[----:B------:R-:W-:Y:S02]  /*8c20*/  UISETP.NE.AND UP0, UPT, UR38, URZ, UPT ;  /* 0x000000ff2600728c */ /* 0x000fe4000bf05270 */
[----:B------:R-:W-:Y:S02]  /*8c30*/  UPRMT UR4, UR40, 0x654, UR4 ;  /* 0x0000065428047896 */ /* 0x000fe40008000004 */
[----:B------:R-:W-:-:S07]  /*8c40*/  ULOP3.LUT UR41, UR43, 0x1, URZ, 0x3c, !UPT ;  /* 0x000000012b297892 */ /* 0x000fce000f8e3cff */
[----:B------:R-:W-:Y:S01]  /*8c50*/  SYNCS.ARRIVE.TRANS64.RED.A1T0 RZ, [UR4], RZ ;  /* 0x000000ffffff79a7 */ /* 0x000fe20008100404 */
[----:B------:R-:W4:Y:S01]  /*8c60*/  FENCE.VIEW.ASYNC.T ;  /* 0x00000000000073c6 */ /* 0x000f220000000200 */
[----:B------:R-:W-:Y:S05]  /*8c70*/  BRA.U UP0, `(.L_x_179) ;  /* 0x0000000100087547 */ /* 0x000fea000b800000 */
[----:B------:R-:W-:Y:S05]  /*8c80*/  BPT.TRAP 0x1 ;  /* 0x000000040000795c */ /* 0x000fea0000300000 */
[----:B------:R-:W-:Y:S05]  /*8c90*/  BPT.TRAP 0x1 ;  /* 0x000000040000795c */ /* 0x000fea0000300000 */
.L_x_179:
[----:B------:R-:W-:Y:S02]  /*8ca0*/  UIADD3 UR4, UPT, UPT, UR39, 0xe0a0, URZ ;  /* 0x0000e0a027047890 */ /* 0x000fe4000fffe0ff */
[----:B------:R-:W-:Y:S02]  /*8cb0*/  UISETP.NE.AND UP0, UPT, UR36, URZ, UPT ;  /* 0x000000ff2400728c */ /* 0x000fe4000bf05270 */
[----:B------:R-:W-:-:S09]  /*8cc0*/  UPRMT UR4, UR40, 0x654, UR4 ;  /* 0x0000065428047896 */ /* 0x000fd20008000004 */
[----:B----4-:R-:W-:Y:S01]  /*8cd0*/  SYNCS.ARRIVE.TRANS64.RED.A1T0 RZ, [UR4], RZ ;  /* 0x000000ffffff79a7 */ /* 0x010fe20008100404 */
[----:B------:R-:W-:Y:S05]  /*8ce0*/  BRA.U !UP0, `(.L_x_180) ;  /* 0x0000000108047547 */ /* 0x000fea000b800000 */
[----:B------:R-:W-:Y:S05]  /*8cf0*/  BPT.TRAP 0x1 ;  /* 0x000000040000795c */ /* 0x000fea0000300000 */
.L_x_180:
[----:B-1----:R-:W-:Y:S01]  /*8d00*/  IMAD.U32 R3, RZ, RZ, UR41 ;  /* 0x00000029ff037e24 */ /* 0x002fe2000f8e00ff */
[----:B------:R-:W-:-:S04]  /*8d10*/  ISETP.NE.AND P0, PT, R62, R60, PT ;  /* 0x0000003c3e00720c */ /* 0x000fc80003f05270 */
[----:B------:R-:W-:-:S04]  /*8d20*/  SHF.L.U32 R3, R3, 0x1f, RZ ;  /* 0x0000001f03037819 */ /* 0x000fc800000006ff */
[----:B------:R-:W1:Y:S02]  /*8d30*/  SYNCS.PHASECHK.TRANS64.TRYWAIT P1, [UR39+0xe080], R3 ;  /* 0x00e08003ff0075a7 */ /* 0x000e640008021127 */
[----:B-1----:R-:W-:Y:S05]  /*8d40*/  @!P1 BRA `(.L_x_181) ;  /* 0x000000cc00c09947 */ /* 0x002fea0003800000 */
.L_x_402:
[----:B------:R-:W-:Y:S05]  /*8d50*/  @!P0 BRA `(.L_x_182) ;  /* 0x0000000000408947 */ /* 0x000fea0003800000 */
[----:B------:R-:W-:Y:S01]  /*8d60*/  MOV R14, 0x8 ;  /* 0x00000008000e7802 */ /* 0x000fe20000000f00 */
[----:B------:R-:W4:Y:S01]  /*8d70*/  LDCU.64 UR6, c[0x4][0xb0] ;  /* 0x01001600ff0677ac */ /* 0x000f220008000a00 */
[----:B------:R-:W-:Y:S02]  /*8d80*/  HFMA2 R12, -RZ, RZ, 0, 5.9604644775390625e-08 ;  /* 0x00000001ff0c7431 */ /* 0x000fe400000001ff */
[----:B------:R-:W-:Y:S01]  /*8d90*/  IMAD.MOV.U32 R8, RZ, RZ, 0x192 ;  /* 0x00000192ff087424 */ /* 0x000fe200078e00ff */
[----:B------:R-:W5:Y:S01]  /*8da0*/  LDCU.64 UR4, c[0x4][0xb8] ;  /* 0x01001700ff0477ac */ /* 0x000f620008000a00 */
[----:B------:R-:W1:Y:S01]  /*8db0*/  LDC.64 R14, c[0x4][R14] ;  /* 0x010000000e0e7b82 */ /* 0x000e620000000a00 */
[----:B------:R-:W-:Y:S01]  /*8dc0*/  IMAD.MOV.U32 R13, RZ, RZ, RZ ;  /* 0x000000ffff0d7224 */ /* 0x000fe200078e00ff */
[----:B------:R-:W2:Y:S01]  /*8dd0*/  LDCU.64 UR8, c[0x4][0x28] ;  /* 0x01000500ff0877ac */ /* 0x000ea20008000a00 */
[----:B----4-:R-:W-:Y:S01]  /*8de0*/  IMAD.U32 R4, RZ, RZ, UR6 ;  /* 0x00000006ff047e24 */ /* 0x010fe2000f8e00ff */
[----:B------:R-:W-:Y:S01]  /*8df0*/  MOV R5, UR7 ;  /* 0x0000000700057c02 */ /* 0x000fe20008000f00 */
[----:B-----5:R-:W-:Y:S01]  /*8e00*/  IMAD.U32 R6, RZ, RZ, UR4 ;  /* 0x00000004ff067e24 */ /* 0x020fe2000f8e00ff */
[----:B------:R-:W-:Y:S01]  /*8e10*/  MOV R7, UR5 ;  /* 0x0000000500077c02 */ /* 0x000fe20008000f00 */
[----:B--2---:R-:W-:Y:S01]  /*8e20*/  IMAD.U32 R10, RZ, RZ, UR8 ;  /* 0x00000008ff0a7e24 */ /* 0x004fe2000f8e00ff */
[----:B------:R-:W-:-:S02]  /*8e30*/  MOV R11, UR9 ;  /* 0x00000009000b7c02 */ /* 0x000fc40008000f00 */
[----:B------:R-:W-:-:S07]  /*8e40*/  LEPC R20, `(.L_x_182) ;  /* 0x000000001014794e */ /* 0x000fce0000000000 */
[----:B-1-3--:R-:W-:Y:S05]  /*8e50*/  CALL.ABS.NOINC R14 ;  /* 0x000000000e007343 */ /* 0x00afea0003c00000 */
.L_x_182:
[----:B------:R-:W-:Y:S05]  /*8e60*/  WARPSYNC.ALL ;  /* 0x0000000000007948 */ /* 0x000fea0003800000 */
[----:B------:R-:W-:Y:S01]  /*8e70*/  R2UR UR4, R57 ;  /* 0x00000000390472ca */ /* 0x000fe200000e0000 */
[----:B------:R-:W-:Y:S01]  /*8e80*/  UISETP.NE.AND UP0, UPT, UR38, URZ, UPT ;  /* 0x000000ff2600728c */ /* 0x000fe2000bf05270 */
[----:B------:R-:W-:Y:S01]  /*8e90*/  PLOP3.LUT P0, PT, PT, PT, PT, 0x80, 0x8 ;  /* 0x000000000008781c */ /* 0x000fe20003f0f070 */
[----:B------:R-:W-:-:S10]  /*8ea0*/  IMAD.MOV.U32 R63, RZ, RZ, 0x3f800000 ;  /* 0x3f800000ff3f7424 */ /* 0x000fd400078e00ff */
[----:B------:R-:W4:Y:S02]  /*8eb0*/  LDTM.x2 R4, tmem[UR4] ;  /* 0x00000004000479ee */ /* 0x000f2400080c0000 */
[----:B----4-:R-:W-:-:S13]  /*8ec0*/  FSETP.NEU.AND P2, PT, R4, R5, PT ;  /* 0x000000050400720b */ /* 0x010fda0003f4d000 */
        /* <DEDUP_REMOVED lines=11> */
.L_x_183:
[----:B------:R-:W-:Y:S01]  /*8f80*/  IMAD.U32 R3, RZ, RZ, UR44 ;  /* 0x0000002cff037e24 */ /* 0x000fe2000f8e00ff */
[----:B------:R-:W-:-:S04]  /*8f90*/  FSETP.NEU.AND P1, PT, R63, 1, PT ;  /* 0x3f8000003f00780b */ /* 0x000fc80003f2d000 */
[----:B------:R-:W-:-:S04]  /*8fa0*/  SHF.L.U32 R3, R3, 0x1f, RZ ;  /* 0x0000001f03037819 */ /* 0x000fc800000006ff */
[----:B------:R-:W1:Y:S02]  /*8fb0*/  SYNCS.PHASECHK.TRANS64.TRYWAIT P0, [UR39+0xe098], R3 ;  /* 0x00e09803ff0075a7 */ /* 0x000e640008001127 */
[----:B-1----:R-:W-:Y:S05]  /*8fc0*/  @!P0 BRA `(.L_x_184) ;  /* 0x000000cc00388947 */ /* 0x002fea0003800000 */
.L_x_403:
[----:B------:R-:W-:-:S13]  /*8fd0*/  VOTE.ANY P1, P1 ;  /* 0x0000000000ff7806 */ /* 0x000fda0000820100 */
[----:B------:R-:W-:Y:S05]  /*8fe0*/  @!P1 BRA `(.L_x_185) ;  /* 0x0000000c00309947 */ /* 0x000fea0003800000 */
[----:B------:R-:W-:-:S13]  /*8ff0*/  ISETP.NE.AND P0, PT, R62, R59, PT ;  /* 0x0000003b3e00720c */ /* 0x000fda0003f05270 */
        /* <DEDUP_REMOVED lines=17> */
.L_x_186:
[----:B------:R-:W-:Y:S05]  /*9110*/  WARPSYNC.ALL ;  /* 0x0000000000007948 */ /* 0x000fea0003800000 */
[----:B------:R-:W-:Y:S02]  /*9120*/  R2UR UR4, R56 ;  /* 0x00000000380472ca */ /* 0x000fe400000e0000 */
[----:B------:R-:W-:-:S11]  /*9130*/  ISETP.NE.AND P0, PT, R62, R19, PT ;  /* 0x000000133e00720c */ /* 0x000fd60003f05270 */
[----:B--2---:R-:W2:Y:S02]  /*9140*/  LDTM.x16 R40, tmem[UR4+0x180] ;  /* 0x00018004002879ee */ /* 0x004ea40008240000 */
[----:B--2---:R-:W-:Y:S05]  /*9150*/  @!P0 BRA `(.L_x_187) ;  /* 0x0000000000408947 */ /* 0x004fea0003800000 */
[----:B------:R-:W-:Y:S01]  /*9160*/  MOV R14, 0x8 ;  /* 0x00000008000e7802 */ /* 0x000fe20000000f00 */
[----:B------:R-:W2:Y:S01]  /*9170*/  LDCU.64 UR8, c[0x4][0xb0] ;  /* 0x01001600ff0877ac */ /* 0x000ea20008000a00 */
[----:B------:R-:W-:Y:S02]  /*9180*/  HFMA2 R12, -RZ, RZ, 0, 5.9604644775390625e-08 ;  /* 0x00000001ff0c7431 */ /* 0x000fe400000001ff */
[----:B------:R-:W-:Y:S01]  /*9190*/  IMAD.MOV.U32 R8, RZ, RZ, 0x192 ;  /* 0x00000192ff087424 */ /* 0x000fe200078e00ff */
[----:B------:R-:W4:Y:S01]  /*91a0*/  LDCU.64 UR6, c[0x4][0xb8] ;  /* 0x01001700ff0677ac */ /* 0x000f220008000a00 */
[----:B------:R-:W5:Y:S01]  /*91b0*/  LDC.64 R14, c[0x4][R14] ;  /* 0x010000000e0e7b82 */ /* 0x000f620000000a00 */
[----:B------:R-:W-:Y:S01]  /*91c0*/  IMAD.MOV.U32 R13, RZ, RZ, RZ ;  /* 0x000000ffff0d7224 */ /* 0x000fe200078e00ff */
[----:B------:R-:W1:Y:S01]  /*91d0*/  LDCU.64 UR4, c[0x4][0x30] ;  /* 0x01000600ff0477ac */ /* 0x000e620008000a00 */
[----:B--2---:R-:W-:Y:S01]  /*91e0*/  IMAD.U32 R4, RZ, RZ, UR8 ;  /* 0x00000008ff047e24 */ /* 0x004fe2000f8e00ff */
[----:B------:R-:W-:Y:S01]  /*91f0*/  MOV R5, UR9 ;  /* 0x0000000900057c02 */ /* 0x000fe20008000f00 */
[----:B----4-:R-:W-:Y:S01]  /*9200*/  IMAD.U32 R6, RZ, RZ, UR6 ;  /* 0x00000006ff067e24 */ /* 0x010fe2000f8e00ff */
[----:B------:R-:W-:Y:S01]  /*9210*/  MOV R7, UR7 ;  /* 0x0000000700077c02 */ /* 0x000fe20008000f00 */
[----:B-1----:R-:W-:Y:S01]  /*9220*/  IMAD.U32 R10, RZ, RZ, UR4 ;  /* 0x00000004ff0a7e24 */ /* 0x002fe2000f8e00ff */
[----:B------:R-:W-:-:S02]  /*9230*/  MOV R11, UR5 ;  /* 0x00000005000b7c02 */ /* 0x000fc40008000f00 */
[----:B------:R-:W-:-:S07]  /*9240*/  LEPC R20, `(.L_x_187) ;  /* 0x000000001014794e */ /* 0x000fce0000000000 */
[----:B---3-5:R-:W-:Y:S05]  /*9250*/  CALL.ABS.NOINC R14 ;  /* 0x000000000e007343 */ /* 0x028fea0003c00000 */
.L_x_187:
[----:B------:R-:W-:Y:S05]  /*9260*/  WARPSYNC.ALL ;  /* 0x0000000000007948 */ /* 0x000fea0003800000 */
[----:B------:R-:W-:Y:S02]  /*9270*/  R2UR UR4, R56 ;  /* 0x00000000380472ca */ /* 0x000fe400000e0000 */
[----:B------:R-:W-:Y:S02]  /*9280*/  ISETP.NE.AND P0, PT, R62, R59, PT ;  /* 0x0000003b3e00720c */ /* 0x000fe40003f05270 */
[----:B------:R-:W-:-:S09]  /*9290*/  FSETP.NEU.AND P1, PT, R63, 1, PT ;  /* 0x3f8000003f00780b */ /* 0x000fd20003f2d000 */
[----:B---3--:R-:W2:Y:S04]  /*92a0*/  LDTM.x16 R24, tmem[UR4+0x190] ;  /* 0x00019004001879ee */ /* 0x008ea80008240000 */
        /* <DEDUP_REMOVED lines=25> */
.L_x_188:
        /* <DEDUP_REMOVED lines=21> */
.L_x_189:
        /* <DEDUP_REMOVED lines=30> */
.L_x_190:
        /* <DEDUP_REMOVED lines=21> */
.L_x_191:
        /* <DEDUP_REMOVED lines=30> */
.L_x_192:
        /* <DEDUP_REMOVED lines=30> */
.L_x_193:
[----:B------:R-:W-:Y:S05]  /*9c80*/  WARPSYNC.ALL ;  /* 0x0000000000007948 */ /* 0x000fea0003800000 */
[----:B------:R-:W-:-:S13]  /*9c90*/  R2UR UR4, R56 ;  /* 0x00000000380472ca */ /* 0x000fda00000e0000 */
[----:B------:R4:W-:Y:S02]  /*9ca0*/  STTM.x16 tmem[UR4+0x1b0], R24 ;  /* 0x0001b018000079ed */ /* 0x0009e40008240004 */
.L_x_185:
[----:B------:R-:W-:-:S09]  /*9cb0*/  UISETP.NE.AND UP0, UPT, UR37, URZ, UPT ;  /* 0x000000ff2500728c */ /* 0x000fd2000bf05270 */
[----:B------:R-:W-:Y:S05]  /*9cc0*/  BRA.U !UP0, `(.L_x_194) ;  /* 0x0000000108047547 */ /* 0x000fea000b800000 */
[----:B------:R-:W-:Y:S05]  /*9cd0*/  BPT.TRAP 0x1 ;  /* 0x000000040000795c */ /* 0x000fea0000300000 */
.L_x_194:
[----:B------:R-:W-:Y:S02]  /*9ce0*/  UPRMT UR4, UR40, 0x654, UR45 ;  /* 0x0000065428047896 */ /* 0x000fe4000800002d */
[----:B------:R-:W-:-:S07]  /*9cf0*/  UISETP.NE.AND UP0, UPT, UR38, URZ, UPT ;  /* 0x000000ff2600728c */ /* 0x000fce000bf05270 */
[----:B------:R-:W-:Y:S01]  /*9d00*/  SYNCS.ARRIVE.TRANS64.RED.A1T0 RZ, [UR4], RZ ;  /* 0x000000ffffff79a7 */ /* 0x000fe20008100404 */
[----:B------:R-:W5:Y:S01]  /*9d10*/  FENCE.VIEW.ASYNC.T ;  /* 0x00000000000073c6 */ /* 0x000f620000000200 */
[----:B------:R-:W-:Y:S05]  /*9d20*/  BRA.U UP0, `(.L_x_195) ;  /* 0x0000000100087547 */ /* 0x000fea000b800000 */
[----:B------:R-:W-:Y:S05]  /*9d30*/  BPT.TRAP 0x1 ;  /* 0x000000040000795c */ /* 0x000fea0000300000 */
[----:B------:R-:W-:Y:S05]  /*9d40*/  BPT.TRAP 0x1 ;  /* 0x000000040000795c */ /* 0x000fea0000300000 */
.L_x_195:
[----:B------:R-:W-:Y:S02]  /*9d50*/  UIADD3 UR5, UPT, UPT, UR39, 0xe0a8, URZ ;  /* 0x0000e0a827057890 */ /* 0x000fe4000fffe0ff */
[----:B------:R-:W-:Y:S02]  /*9d60*/  UISETP.NE.AND UP0, UPT, UR47, URZ, UPT ;  /* 0x000000ff2f00728c */ /* 0x000fe4000bf05270 */
[----:B------:R-:W-:Y:S02]  /*9d70*/  UPRMT UR5, UR40, 0x654, UR5 ;  /* 0x0000065428057896 */ /* 0x000fe40008000005 */
[----:B------:R-:W-:Y:S02]  /*9d80*/  ULOP3.LUT UR44, UR44, 0x1, URZ, 0x3c, !UPT ;  /* 0x000000012c2c7892 */ /* 0x000fe4000f8e3cff */
[----:B------:R-:W-:-:S05]  /*9d90*/  ULOP3.LUT UR42, UR42, 0x1, URZ, 0x3c, !UPT ;  /* 0x000000012a2a7892 */ /* 0x000fca000f8e3cff */
[----:B-----5:R-:W-:Y:S01]  /*9da0*/  SYNCS.ARRIVE.TRANS64.RED.A1T0 RZ, [UR5], RZ ;  /* 0x000000ffffff79a7 */ /* 0x020fe20008100405 */
[----:B------:R-:W-:Y:S06]  /*9db0*/  BRA.U UP0, `(.L_x_196) ;  /* 0xffffffdd00c87547 */ /* 0x000fec000b83ffff */
.L_x_164:
[----:B------:R-:W-:-:S09]  /*9dc0*/  UISETP.NE.AND UP0, UPT, UR36, URZ, UPT ;  /* 0x000000ff2400728c */ /* 0x000fd2000bf05270 */
[----:B------:R-:W-:Y:S05]  /*9dd0*/  BRA.U !UP0, `(.L_x_197) ;  /* 0x0000000108047547 */ /* 0x000fea000b800000 */
[----:B------:R-:W-:Y:S05]  /*9de0*/  BPT.TRAP 0x1 ;  /* 0x000000040000795c */ /* 0x000fea0000300000 */
.L_x_197:
[----:B------:R-:W5:Y:S01]  /*9df0*/  S2UR UR41, SR_CgaCtaId ;  /* 0x00000000002979c3 */ /* 0x000f620000008800 */
[----:B------:R-:W-:Y:S01]  /*9e00*/  UMOV UR40, 0x400 ;  /* 0x0000040000287882 */ /* 0x000fe20000000000 */
[----:B------:R-:W-:Y:S02]  /*9e10*/  UISETP.NE.AND UP0, UPT, UR37, URZ, UPT ;  /* 0x000000ff2500728c */ /* 0x000fe4000bf05270 */
[----:B-----5:R-:W-:-:S04]  /*9e20*/  ULEA UR40, UR41, UR40, 0x18 ;  /* 0x0000002829287291 */ /* 0x020fc8000f8ec0ff */
[----:B------:R-:W-:-:S04]  /*9e30*/  UIADD3 UR39, UPT, UPT, UR40, 0xe088, URZ ;  /* 0x0000e08828277890 */ /* 0x000fc8000fffe0ff */
[----:B------:R-:W-:-:S09]  /*9e40*/  UPRMT UR5, UR41, 0x654, UR39 ;  /* 0x0000065429057896 */ /* 0x000fd20008000027 */
[----:B------:R-:W-:Y:S01]  /*9e50*/  SYNCS.ARRIVE.TRANS64.RED.A1T0 RZ, [UR5], RZ ;  /* 0x000000ffffff79a7 */ /* 0x000fe20008100405 */
[----:B------:R-:W-:Y:S05]  /*9e60*/  BRA.U !UP0, `(.L_x_198) ;  /* 0x0000000108047547 */ /* 0x000fea000b800000 */
[----:B------:R-:W-:Y:S05]  /*9e70*/  BPT.TRAP 0x1 ;  /* 0x000000040000795c */ /* 0x000fea0000300000 */
.L_x_198:
[----:B-1----:R-:W-:-:S04]  /*9e80*/  MOV R3, UR42 ;  /* 0x0000002a00037c02 */ /* 0x002fc80008000f00 */
[----:B------:R-:W-:-:S04]  /*9e90*/  SHF.L.U32 R3, R3, 0x1f, RZ ;  /* 0x0000001f03037819 */ /* 0x000fc800000006ff */
[----:B------:R-:W1:Y:S02]  /*9ea0*/  SYNCS.PHASECHK.TRANS64.TRYWAIT P0, [UR40+0xe070], R3 ;  /* 0x00e07003ff0075a7 */ /* 0x000e640008001128 */
[----:B-1----:R-:W-:Y:S05]  /*9eb0*/  @!P0 BRA `(.L_x_199) ;  /* 0x000000bc00948947 */ /* 0x002fea0003800000 */
.L_x_404:
[----:B------:R-:W-:Y:S01]  /*9ec0*/  R2UR UR5, R56 ;  /* 0x00000000380572ca */ /* 0x000fe200000e0000 */
[----:B------:R-:W-:-:S12]  /*9ed0*/  UISETP.NE.AND UP0, UPT, UR37, URZ, UPT ;  /* 0x000000ff2500728c */ /* 0x000fd8000bf05270 */
[----:B------:R-:W5:Y:S02]  /*9ee0*/  LDTM.x2 R22, tmem[UR5] ;  /* 0x00000005001679ee */ /* 0x000f6400080c0000 */
[----:B-----5:R-:W-:Y:S05]  /*9ef0*/  BRA.U !UP0, `(.L_x_200) ;  /* 0x0000000108047547 */ /* 0x020fea000b800000 */
[----:B------:R-:W-:Y:S05]  /*9f00*/  BPT.TRAP 0x1 ;  /* 0x000000040000795c */ /* 0x000fea0000300000 */
.L_x_200:
[----:B------:R-:W-:Y:S01]  /*9f10*/  SYNCS.ARRIVE.TRANS64.RED.A1T0 RZ, [UR4], RZ ;  /* 0x000000ffffff79a7 */ /* 0x000fe20008100404 */
[----:B------:R-:W-:-:S09]  /*9f20*/  UISETP.NE.AND UP0, UPT, UR38, URZ, UPT ;  /* 0x000000ff2600728c */ /* 0x000fd2000bf05270 */
[----:B------:R-:W-:Y:S05]  /*9f30*/  BRA.U UP0, `(.L_x_201) ;  /* 0x0000000100047547 */ /* 0x000fea000b800000 */
[----:B------:R-:W-:Y:S05]  /*9f40*/  BPT.TRAP 0x1 ;  /* 0x000000040000795c */ /* 0x000fea0000300000 */
.L_x_201:
[----:B-1----:R-:W-:-:S04]  /*9f50*/  MOV R3, UR44 ;  /* 0x0000002c00037c02 */ /* 0x002fc80008000f00 */
[----:B------:R-:W-:-:S04]  /*9f60*/  SHF.L.U32 R3, R3, 0x1f, RZ ;  /* 0x0000001f03037819 */ /* 0x000fc800000006ff */
[----:B------:R-:W1:Y:S02]  /*9f70*/  SYNCS.PHASECHK.TRANS64.TRYWAIT P0, [UR40+0xe090], R3 ;  /* 0x00e09003ff0075a7 */ /* 0x000e640008001128 */
[----:B-1----:R-:W-:Y:S05]  /*9f80*/  @!P0 BRA `(.L_x_202) ;  /* 0x000000bc00788947 */ /* 0x002fea0003800000 */
.L_x_405:
[----:B------:R-:W-:-:S09]  /*9f90*/  UISETP.NE.AND UP0, UPT, UR38, URZ, UPT ;  /* 0x000000ff2600728c */ /* 0x000fd2000bf05270 */
[----:B------:R-:W-:Y:S05]  /*9fa0*/  BRA.U UP0, `(.L_x_203) ;  /* 0x0000000100047547 */ /* 0x000fea000b800000 */
[----:B------:R-:W-:Y:S05]  /*9fb0*/  BPT.TRAP 0x1 ;  /* 0x000000040000795c */ /* 0x000fea0000300000 */
.L_x_203:
[----:B------:R-:W-:Y:S01]  /*9fc0*/  MOV R5, 0x1 ;  /* 0x0000000100057802 */ /* 0x000fe20000000f00 */
[----:B-1----:R1:W5:Y:S03]  /*9fd0*/  MUFU.RCP R3, R22 ;  /* 0x0000001600037308 */ /* 0x0023660000001000 */
[----:B------:R-:W-:-:S04]  /*9fe0*/  SHF.L.U32 R5, R5, 0x1f, RZ ;  /* 0x0000001f05057819 */ /* 0x000fc800000006ff */
[----:B------:R-:W2:Y:S02]  /*9ff0*/  SYNCS.PHASECHK.TRANS64.TRYWAIT P0, [UR40+0xe0c0], R5 ;  /* 0x00e0c005ff0075a7 */ /* 0x000ea40008001128 */
[----:B-12--5:R-:W-:Y:S05]  /*a000*/  @!P0 BRA `(.L_x_204) ;  /* 0x000000bc00708947 */ /* 0x026fea0003800000 */
.L_x_406:
[----:B------:R-:W2:Y:S01]  /*a010*/  LDCU UR4, c[0x0][0x708] ;  /* 0x0000e100ff0477ac */ /* 0x000ea20008000800 */
[----:B---34-:R-:W-:Y:S01]  /*a020*/  FFMA R30, -R22, R3, 1 ;  /* 0x3f800000161e7423 */ /* 0x018fe20000000103 */
[----:B------:R-:W3:Y:S01]  /*a030*/  LDC R34, c[0x0][0x708] ;  /* 0x0001c200ff227b82 */ /* 0x000ee20000000800 */
[----:B------:R-:W-:Y:S02]  /*a040*/  BSSY.RECONVERGENT B2, `(.L_x_205) ;  /* 0x000000b000027945 */ /* 0x000fe40003800200 */
[----:B------:R-:W-:Y:S01]  /*a050*/  FFMA R30, R3, R30, R3 ;  /* 0x0000001e031e7223 */ /* 0x000fe20000000003 */
[----:B--2---:R-:W-:-:S03]  /*a060*/  MOV R3, UR4 ;  /* 0x0000000400037c02 */ /* 0x004fc60008000f00 */
[----:B-1----:R-:W-:Y:S01]  /*a070*/  FFMA R5, R30, UR4, RZ ;  /* 0x000000041e057c23 */ /* 0x002fe200080000ff */
[----:B------:R-:W1:Y:S03]  /*a080*/  FCHK P0, R3, R22 ;  /* 0x0000001603007302 */ /* 0x000e660000000000 */
[----:B------:R-:W-:-:S04]  /*a090*/  FFMA R0, -R22, R5, UR4 ;  /* 0x0000000416007e23 */ /* 0x000fc80008000105 */
[----:B------:R-:W-:Y:S01]  /*a0a0*/  FFMA R30, R30, R0, R5 ;  /* 0x000000001e1e7223 */ /* 0x000fe20000000005 */
[----:B-1----:R-:W-:Y:S05]  /*a0b0*/  @!P0 BRA `(.L_x_206) ;  /* 0x00000000000c8947 */ /* 0x002fea0003800000 */
[----:B------:R-:W-:Y:S02]  /*a0c0*/  MOV R4, 0xa0e0 ;  /* 0x0000a0e000047802 */ /* 0x000fe40000000f00 */
[----:B---3--:R-:W-:Y:S05]  /*a0d0*/  CALL.REL.NOINC `($__internal_3_$__cuda_sm3x_div_rn_noftz_f32_slowpath) ;  /* 0x000000c800307944 */ /* 0x008fea0003c00000 */
[----:B------:R-:W-:Y:S02]  /*a0e0*/  MOV R30, R32 ;  /* 0x00000020001e7202 */ /* 0x000fe40000000f00 */
.L_x_206:
[----:B------:R-:W-:Y:S05]  /*a0f0*/  BSYNC.RECONVERGENT B2 ;  /* 0x0000000000027941 */ /* 0x000fea0003800200 */
.L_x_205:
[----:B------:R-:W-:Y:S01]  /*a100*/  VIADD R4, R56, 0x100 ;  /* 0x0000010038047836 */ /* 0x000fe20000000000 */
[----:B------:R-:W-:Y:S02]  /*a110*/  SHF.R.U32.HI R0, RZ, 0x5, R16 ;  /* 0x00000005ff007819 */ /* 0x000fe40000011610 */
[----:B------:R-:W-:Y:S02]  /*a120*/  LOP3.LUT R24, R16, 0x1f, RZ, 0xc0, !PT ;  /* 0x0000001f10187812 */ /* 0x000fe400078ec0ff */
[----:B------:R-:W-:Y:S02]  /*a130*/  SHF.R.U32.HI R4, RZ, 0x15, R4 ;  /* 0x00000015ff047819 */ /* 0x000fe40000011604 */
[C---:B------:R-:W-:Y:S01]  /*a140*/  LOP3.LUT R25, R0.reuse, 0x3, RZ, 0xc0, !PT ;  /* 0x0000000300197812 */ /* 0x040fe200078ec0ff */
[----:B------:R-:W-:-:S03]  /*a150*/  IMAD.SHL.U32 R0, R0, 0x800, RZ ;  /* 0x0000080000007824 */ /* 0x000fc600078e00ff */
[----:B------:R-:W-:Y:S02]  /*a160*/  ISETP.NE.AND P0, PT, R25, R4, PT ;  /* 0x000000041900720c */ /* 0x000fe40003f05270 */
[----:B------:R-:W-:-:S05]  /*a170*/  LOP3.LUT R3, R0, 0x1800, RZ, 0xc0, !PT ;  /* 0x0000180000037812 */ /* 0x000fca00078ec0ff */
[----:B------:R-:W-:-:S06]  /*a180*/  IMAD R24, R24, 0x40, R3 ;  /* 0x0000004018187824 */ /* 0x000fcc00078e0203 */
[----:B------:R-:W-:Y:S05]  /*a190*/  @!P0 BRA `(.L_x_207) ;  /* 0x0000000000408947 */ /* 0x000fea0003800000 */
[----:B------:R-:W-:Y:S01]  /*a1a0*/  MOV R14, 0x8 ;  /* 0x00000008000e7802 */ /* 0x000fe20000000f00 */
[----:B------:R-:W1:Y:S01]  /*a1b0*/  LDCU.64 UR6, c[0x4][0xb0] ;  /* 0x01001600ff0677ac */ /* 0x000e620008000a00 */
[----:B------:R-:W-:Y:S02]  /*a1c0*/  HFMA2 R12, -RZ, RZ, 0, 5.9604644775390625e-08 ;  /* 0x00000001ff0c7431 */ /* 0x000fe400000001ff */
[----:B------:R-:W-:Y:S01]  /*a1d0*/  IMAD.MOV.U32 R8, RZ, RZ, 0x192 ;  /* 0x00000192ff087424 */ /* 0x000fe200078e00ff */
[----:B------:R-:W2:Y:S01]  /*a1e0*/  LDCU.64 UR4, c[0x4][0xb8] ;  /* 0x01001700ff0477ac */ /* 0x000ea20008000a00 */
[----:B------:R-:W4:Y:S01]  /*a1f0*/  LDC.64 R14, c[0x4][R14] ;  /* 0x010000000e0e7b82 */ /* 0x000f220000000a00 */
[----:B------:R-:W-:Y:S01]  /*a200*/  IMAD.MOV.U32 R13, RZ, RZ, RZ ;  /* 0x000000ffff0d7224 */ /* 0x000fe200078e00ff */
[----:B------:R-:W5:Y:S01]  /*a210*/  LDCU.64 UR8, c[0x4][0x40] ;  /* 0x01000800ff0877ac */ /* 0x000f620008000a00 */
[----:B-1----:R-:W-:Y:S01]  /*a220*/  IMAD.U32 R4, RZ, RZ, UR6 ;  /* 0x00000006ff047e24 */ /* 0x002fe2000f8e00ff */
[----:B------:R-:W-:Y:S01]  /*a230*/  MOV R5, UR7 ;  /* 0x0000000700057c02 */ /* 0x000fe20008000f00 */
[----:B--2---:R-:W-:Y:S01]  /*a240*/  IMAD.U32 R6, RZ, RZ, UR4 ;  /* 0x00000004ff067e24 */ /* 0x004fe2000f8e00ff */
[----:B------:R-:W-:Y:S01]  /*a250*/  MOV R7, UR5 ;  /* 0x0000000500077c02 */ /* 0x000fe20008000f00 */
[----:B-----5:R-:W-:Y:S01]  /*a260*/  IMAD.U32 R10, RZ, RZ, UR8 ;  /* 0x00000008ff0a7e24 */ /* 0x020fe2000f8e00ff */
[----:B------:R-:W-:-:S02]  /*a270*/  MOV R11, UR9 ;  /* 0x00000009000b7c02 */ /* 0x000fc40008000f00 */
[----:B------:R-:W-:-:S07]  /*a280*/  LEPC R20, `(.L_x_207) ;  /* 0x000000001014794e */ /* 0x000fce0000000000 */
[----:B---34-:R-:W-:Y:S05]  /*a290*/  CALL.ABS.NOINC R14 ;  /* 0x000000000e007343 */ /* 0x018fea0003c00000 */
.L_x_207:
[----:B------:R-:W1:Y:S01]  /*a2a0*/  S2UR UR4, SR_SWINHI ;  /* 0x00000000000479c3 */ /* 0x000e620000002f00 */
[----:B------:R-:W-:Y:S01]  /*a2b0*/  UMOV UR6, UR40 ;  /* 0x0000002800067c82 */ /* 0x000fe20008000000 */
[----:B-1----:R-:W-:Y:S01]  /*a2c0*/  UMOV UR7, UR4 ;  /* 0x0000000400077c82 */ /* 0x002fe20008000000 */
[----:B------:R-:W-:-:S05]  /*a2d0*/  LEA R24, P0, R24, UR6, 0x1 ;  /* 0x0000000618187c11 */ /* 0x000fca000f8008ff */
[----:B------:R-:W-:Y:S01]  /*a2e0*/  IMAD.X R27, RZ, RZ, UR7, P0 ;  /* 0x00000007ff1b7e24 */ /* 0x000fe200080e06ff */
[----:B------:R-:W-:Y:S05]  /*a2f0*/  WARPSYNC.ALL ;  /* 0x0000000000007948 */ /* 0x000fea0003800000 */
[----:B------:R-:W-:Y:S02]  /*a300*/  R2UR UR4, R56 ;  /* 0x00000000380472ca */ /* 0x000fe400000e0000 */
[----:B------:R-:W-:-:S05]  /*a310*/  IADD3 R3, P0, PT, R24, 0x10, RZ ;  /* 0x0000001018037810 */ /* 0x000fca0007f1e0ff */
[----:B------:R-:W-:-:S05]  /*a320*/  IMAD.X R33, RZ, RZ, R27, P0 ;  /* 0x000000ffff217224 */ /* 0x000fca00000e061b */
[C---:B------:R-:W-:Y:S01]  /*a330*/  SHF.R.U64 R0, R3.reuse, 0x3, R33 ;  /* 0x0000000303007819 */ /* 0x040fe20000001221 */
[----:B------:R-:W1:Y:S03]  /*a340*/  LDTM.x16 R4, tmem[UR4+0x100] ;  /* 0x00010004000479ee */ /* 0x000e660008240000 */
[----:B------:R-:W-:Y:S01]  /*a350*/  LOP3.LUT R32, R3, 0x70, R0, 0x78, !PT ;  /* 0x0000007003207812 */ /* 0x000fe200078e7800 */
[----:B------:R-:W-:Y:S01]  /*a360*/  VIADD R0, R56, 0x110 ;  /* 0x0000011038007836 */ /* 0x000fe20000000000 */
[----:B------:R-:W-:-:S04]  /*a370*/  SHF.R.U64 R3, R24, 0x3, R27 ;  /* 0x0000000318037819 */ /* 0x000fc8000000121b */
[----:B------:R-:W-:Y:S02]  /*a380*/  LOP3.LUT R26, R24, 0x70, R3, 0x78, !PT ;  /* 0x00000070181a7812 */ /* 0x000fe400078e7803 */
[----:B------:R-:W-:-:S04]  /*a390*/  SHF.R.U32.HI R0, RZ, 0x15, R0 ;  /* 0x00000015ff007819 */ /* 0x000fc80000011600 */
[----:B------:R-:W-:Y:S01]  /*a3a0*/  ISETP.NE.AND P0, PT, R25, R0, PT ;  /* 0x000000001900720c */ /* 0x000fe20003f05270 */
[C---:B-1----:R-:W-:Y:S02]  /*a3b0*/  FMUL2 R4, R30.reuse.F32, R4.F32x2.HI_LO ;  /* 0x000000041e04724a */ /* 0x042fe40000040000 */
[C---:B------:R-:W-:Y:S02]  /*a3c0*/  FMUL2 R6, R30.reuse.F32, R6.F32x2.HI_LO ;  /* 0x000000061e06724a */ /* 0x040fe40000040000 */
[C---:B------:R-:W-:Y:S01]  /*a3d0*/  FMUL2 R20, R30.reuse.F32, R8.F32x2.HI_LO ;  /* 0x000000081e14724a */ /* 0x040fe20000040000 */
[----:B------:R-:W-:Y:S01]  /*a3e0*/  F2FP.F16.F32.PACK_AB R8, R5, R4 ;  /* 0x000000040508723e */ /* 0x000fe200000000ff */
        /* <DEDUP_REMOVED lines=8> */
[----:B------:R-:W-:Y:S01]  /*a470*/  FMUL2 R18, R30.F32, R18.F32x2.HI_LO ;  /* 0x000000121e12724a */ /* 0x000fe20000040000 */
[----:B------:R-:W-:Y:S01]  /*a480*/  F2FP.F16.F32.PACK_AB R5, R15, R14 ;  /* 0x0000000e0f05723e */ /* 0x000fe200000000ff */
[----:B------:R1:W-:Y:S01]  /*a490*/  ST.E.128 desc[UR48][R26.64], R8 ;  /* 0x000000081a007985 */ /* 0x0003e2000c101d30 */
[----:B------:R-:W-:-:S02]  /*a4a0*/  F2FP.F16.F32.PACK_AB R6, R17, R16 ;  /* 0x000000101106723e */ /* 0x000fc400000000ff */
[----:B------:R-:W-:-:S05]  /*a4b0*/  F2FP.F16.F32.PACK_AB R7, R19, R18 ;  /* 0x000000121307723e */ /* 0x000fca00000000ff */
[----:B------:R1:W-:Y:S01]  /*a4c0*/  ST.E.128 desc[UR48][R32.64], R4 ;  /* 0x0000000420007985 */ /* 0x0003e2000c101d30 */
[----:B------:R-:W-:Y:S05]  /*a4d0*/  @!P0 BRA `(.L_x_208) ;  /* 0x0000000000408947 */ /* 0x000fea0003800000 */
[----:B------:R-:W-:Y:S01]  /*a4e0*/  MOV R14, 0x8 ;  /* 0x00000008000e7802 */ /* 0x000fe20000000f00 */
[----:B------:R-:W2:Y:S01]  /*a4f0*/  LDCU.64 UR8, c[0x4][0xb0] ;  /* 0x01001600ff0877ac */ /* 0x000ea20008000a00 */
[----:B------:R-:W-:Y:S02]  /*a500*/  HFMA2 R12, -RZ, RZ, 0, 5.9604644775390625e-08 ;  /* 0x00000001ff0c7431 */ /* 0x000fe400000001ff */
[----:B-1----:R-:W-:Y:S01]  /*a510*/  IMAD.MOV.U32 R8, RZ, RZ, 0x192 ;  /* 0x00000192ff087424 */ /* 0x002fe200078e00ff */
[----:B------:R-:W1:Y:S01]  /*a520*/  LDCU.64 UR6, c[0x4][0xb8] ;  /* 0x01001700ff0677ac */ /* 0x000e620008000a00 */
[----:B------:R-:W4:Y:S01]  /*a530*/  LDC.64 R14, c[0x4][R14] ;  /* 0x010000000e0e7b82 */ /* 0x000f220000000a00 */
[----:B------:R-:W-:Y:S01]  /*a540*/  IMAD.MOV.U32 R13, RZ, RZ, RZ ;  /* 0x000000ffff0d7224 */ /* 0x000fe200078e00ff */
[----:B------:R-:W5:Y:S01]  /*a550*/  LDCU.64 UR4, c[0x4][0x40] ;  /* 0x01000800ff0477ac */ /* 0x000f620008000a00 */
[----:B--2---:R-:W-:Y:S01]  /*a560*/  IMAD.U32 R4, RZ, RZ, UR8 ;  /* 0x00000008ff047e24 */ /* 0x004fe2000f8e00ff */
[----:B------:R-:W-:Y:S01]  /*a570*/  MOV R5, UR9 ;  /* 0x0000000900057c02 */ /* 0x000fe20008000f00 */
[----:B-1----:R-:W-:Y:S01]  /*a580*/  IMAD.U32 R6, RZ, RZ, UR6 ;  /* 0x00000006ff067e24 */ /* 0x002fe2000f8e00ff */
[----:B------:R-:W-:Y:S01]  /*a590*/  MOV R7, UR7 ;  /* 0x0000000700077c02 */ /* 0x000fe20008000f00 */
[----:B-----5:R-:W-:Y:S01]  /*a5a0*/  IMAD.U32 R10, RZ, RZ, UR4 ;  /* 0x00000004ff0a7e24 */ /* 0x020fe2000f8e00ff */
[----:B------:R-:W-:-:S02]  /*a5b0*/  MOV R11, UR5 ;  /* 0x00000005000b7c02 */ /* 0x000fc40008000f00 */
[----:B------:R-:W-:-:S07]  /*a5c0*/  LEPC R20, `(.L_x_208) ;  /* 0x000000001014794e */ /* 0x000fce0000000000 */
[----:B---34-:R-:W-:Y:S05]  /*a5d0*/  CALL.ABS.NOINC R14 ;  /* 0x000000000e007343 */ /* 0x018fea0003c00000 */
.L_x_208:
[----:B------:R-:W-:Y:S05]  /*a5e0*/  WARPSYNC.ALL ;  /* 0x0000000000007948 */ /* 0x000fea0003800000 */
[----:B------:R-:W-:Y:S02]  /*a5f0*/  R2UR UR4, R56 ;  /* 0x00000000380472ca */ /* 0x000fe400000e0000 */
[C---:B------:R-:W-:Y:S02]  /*a600*/  IADD3 R31, P0, PT, R24.reuse, 0x30, RZ ;  /* 0x00000030181f7810 */ /* 0x040fe40007f1e0ff */
[----:B------:R-:W-:-:S03]  /*a610*/  IADD3 R3, P1, PT, R24, 0x20, RZ ;  /* 0x0000002018037810 */ /* 0x000fc60007f3e0ff */
[--C-:B------:R-:W-:Y:S02]  /*a620*/  IMAD.X R37, RZ, RZ, R27.reuse, P0 ;  /* 0x000000ffff257224 */ /* 0x100fe400000e061b */
[----:B-1----:R-:W-:-:S04]  /*a630*/  IMAD.X R33, RZ, RZ, R27, P1 ;  /* 0x000000ffff217224 */ /* 0x002fc800008e061b */
[----:B------:R-:W1:Y:S01]  /*a640*/  LDTM.x16 R4, tmem[UR4+0x110] ;  /* 0x00011004000479ee */ /* 0x000e620008240000 */
[----:B------:R-:W-:-:S04]  /*a650*/  SHF.R.U64 R0, R3, 0x3, R33 ;  /* 0x0000000303007819 */ /* 0x000fc80000001221 */
[----:B------:R-:W-:Y:S01]  /*a660*/  LOP3.LUT R32, R3, 0x70, R0, 0x78, !PT ;  /* 0x0000007003207812 */ /* 0x000fe200078e7800 */
[----:B------:R-:W-:-:S05]  /*a670*/  VIADD R0, R56, 0x120 ;  /* 0x0000012038007836 */ /* 0x000fca0000000000 */
[----:B------:R-:W-:-:S04]  /*a680*/  SHF.R.U32.HI R0, RZ, 0x15, R0 ;  /* 0x00000015ff007819 */ /* 0x000fc80000011600 */
[----:B------:R-:W-:Y:S01]  /*a690*/  ISETP.NE.AND P0, PT, R25, R0, PT ;  /* 0x000000001900720c */ /* 0x000fe20003f05270 */
[C---:B-1----:R-:W-:Y:S01]  /*a6a0*/  FMUL2 R20, R30.reuse.F32, R8.F32x2.HI_LO ;  /* 0x000000081e14724a */ /* 0x042fe20000040000 */
[C---:B------:R-:W-:Y:S01]  /*a6b0*/  SHF.R.U64 R8, R31.reuse, 0x3, R37 ;  /* 0x000000031f087819 */ /* 0x040fe20000001225 */
[C---:B------:R-:W-:Y:S02]  /*a6c0*/  FMUL2 R4, R30.reuse.F32, R4.F32x2.HI_LO ;  /* 0x000000041e04724a */ /* 0x040fe40000040000 */
[C---:B------:R-:W-:Y:S01]  /*a6d0*/  FMUL2 R6, R30.reuse.F32, R6.F32x2.HI_LO ;  /* 0x000000061e06724a */ /* 0x040fe20000040000 */
[----:B------:R-:W-:Y:S01]  /*a6e0*/  LOP3.LUT R36, R31, 0x70, R8, 0x78, !PT ;  /* 0x000000701f247812 */ /* 0x000fe200078e7808 */
        /* <DEDUP_REMOVED lines=9> */
[----:B------:R-:W-:-:S02]  /*a780*/  F2FP.F16.F32.PACK_AB R4, R13, R12 ;  /* 0x0000000c0d04723e */ /* 0x000fc400000000ff */
[----:B------:R-:W-:Y:S01]  /*a790*/  F2FP.F16.F32.PACK_AB R5, R15, R14 ;  /* 0x0000000e0f05723e */ /* 0x000fe200000000ff */
[----:B------:R1:W-:Y:S01]  /*a7a0*/  ST.E.128 desc[UR48][R32.64], R8 ;  /* 0x0000000820007985 */ /* 0x0003e2000c101d30 */
[----:B------:R-:W-:Y:S02]  /*a7b0*/  F2FP.F16.F32.PACK_AB R6, R17, R16 ;  /* 0x000000101106723e */ /* 0x000fe400000000ff */
        /* <DEDUP_REMOVED lines=19> */
.L_x_209:
[----:B------:R-:W-:Y:S05]  /*a8f0*/  WARPSYNC.ALL ;  /* 0x0000000000007948 */ /* 0x000fea0003800000 */
[----:B------:R-:W-:Y:S02]  /*a900*/  R2UR UR4, R56 ;  /* 0x00000000380472ca */ /* 0x000fe400000e0000 */
[C---:B------:R-:W-:Y:S02]  /*a910*/  IADD3 R31, P0, PT, R24.reuse, 0x50, RZ ;  /* 0x00000050181f7810 */ /* 0x040fe40007f1e0ff */
[----:B------:R-:W-:-:S03]  /*a920*/  IADD3 R3, P1, PT, R24, 0x40, RZ ;  /* 0x0000004018037810 */ /* 0x000fc60007f3e0ff */
[--C-:B-1----:R-:W-:Y:S02]  /*a930*/  IMAD.X R37, RZ, RZ, R27.reuse, P0 ;  /* 0x000000ffff257224 */ /* 0x102fe400000e061b */
[----:B------:R-:W-:-:S04]  /*a940*/  IMAD.X R33, RZ, RZ, R27, P1 ;  /* 0x000000ffff217224 */ /* 0x000fc800008e061b */
        /* <DEDUP_REMOVED lines=43> */
.L_x_210:
[----:B------:R-:W-:Y:S05]  /*ac00*/  WARPSYNC.ALL ;  /* 0x0000000000007948 */ /* 0x000fea0003800000 */
[----:B------:R-:W-:Y:S01]  /*ac10*/  R2UR UR4, R56 ;  /* 0x00000000380472ca */ /* 0x000fe200000e0000 */
[----:B-1----:R-:W1:Y:S01]  /*ac20*/  S2R R33, SR_CTAID.X ;  /* 0x0000000000217919 */ /* 0x002e620000002500 */
[C---:B------:R-:W-:Y:S02]  /*ac30*/  IADD3 R31, P0, PT, R24.reuse, 0x70, RZ ;  /* 0x00000070181f7810 */ /* 0x040fe40007f1e0ff */
[----:B------:R-:W-:-:S03]  /*ac40*/  IADD3 R3, P1, PT, R24, 0x60, RZ ;  /* 0x0000006018037810 */ /* 0x000fc60007f3e0ff */
[--C-:B------:R-:W-:Y:S02]  /*ac50*/  IMAD.X R39, RZ, RZ, R27.reuse, P0 ;  /* 0x000000ffff277224 */ /* 0x100fe400000e061b */
[----:B------:R-:W-:-:S04]  /*ac60*/  IMAD.X R37, RZ, RZ, R27, P1 ;  /* 0x000000ffff257224 */ /* 0x000fc800008e061b */
[----:B------:R-:W2:Y:S01]  /*ac70*/  LDTM.x16 R4, tmem[UR4+0x130] ;  /* 0x00013004000479ee */ /* 0x000ea20008240000 */
[----:B------:R-:W4:Y:S01]  /*ac80*/  LDCU.64 UR4, c[0x0][0x880] ;  /* 0x00011000ff0477ac */ /* 0x000f220008000a00 */
[----:B------:R-:W-:-:S04]  /*ac90*/  SHF.R.U64 R0, R3, 0x3, R37 ;  /* 0x0000000303007819 */ /* 0x000fc80000001225 */
[----:B------:R-:W-:Y:S01]  /*aca0*/  LOP3.LUT R36, R3, 0x70, R0, 0x78, !PT ;  /* 0x0000007003247812 */ /* 0x000fe200078e7800 */
[----:B----4-:R-:W-:-:S04]  /*acb0*/  UISETP.NE.U32.AND UP0, UPT, UR4, URZ, UPT ;  /* 0x000000ff0400728c */ /* 0x010fc8000bf05070 */
[----:B------:R-:W-:Y:S01]  /*acc0*/  UISETP.NE.AND.EX UP0, UPT, UR5, URZ, UPT, UP0 ;  /* 0x000000ff0500728c */ /* 0x000fe2000bf05300 */
[C---:B--2---:R-:W-:Y:S01]  /*acd0*/  FMUL2 R20, R30.reuse.F32, R8.F32x2.HI_LO ;  /* 0x000000081e14724a */ /* 0x044fe20000040000 */
        /* <DEDUP_REMOVED lines=14> */
[----:B------:R-:W2:Y:S01]  /*adc0*/  S2R R31, SR_CTAID.Z ;  /* 0x00000000001f7919 */ /* 0x000ea20000002700 */
[----:B------:R-:W-:-:S02]  /*add0*/  F2FP.F16.F32.PACK_AB R5, R15, R14 ;  /* 0x0000000e0f05723e */ /* 0x000fc400000000ff */
[----:B------:R-:W-:Y:S01]  /*ade0*/  F2FP.F16.F32.PACK_AB R6, R17, R16 ;  /* 0x000000101106723e */ /* 0x000fe200000000ff */
[----:B------:R4:W-:Y:S01]  /*adf0*/  ST.E.128 desc[UR48][R36.64], R8 ;  /* 0x0000000824007985 */ /* 0x0009e2000c101d30 */
[----:B------:R-:W-:Y:S01]  /*ae00*/  F2FP.F16.F32.PACK_AB R7, R19, R18 ;  /* 0x000000121307723e */ /* 0x000fe200000000ff */
[----:B------:R-:W5:Y:S04]  /*ae10*/  S2R R30, SR_CTAID.Y ;  /* 0x00000000001e7919 */ /* 0x000f680000002600 */
[----:B------:R4:W-:Y:S01]  /*ae20*/  ST.E.128 desc[UR48][R38.64], R4 ;  /* 0x0000000426007985 */ /* 0x0009e2000c101d30 */
[----:B------:R-:W-:Y:S01]  /*ae30*/  @!PT LDS RZ, [RZ] ;  /* 0x00000000fffff984 */ /* 0x000fe20000000800 */
[----:B------:R-:W-:Y:S01]  /*ae40*/  @!PT LDS RZ, [RZ] ;  /* 0x00000000fffff984 */ /* 0x000fe20000000800 */
[----:B------:R-:W-:Y:S01]  /*ae50*/  @!PT LDS RZ, [RZ] ;  /* 0x00000000fffff984 */ /* 0x000fe20000000800 */
[----:B------:R-:W-:Y:S01]  /*ae60*/  @!PT LDS RZ, [RZ] ;  /* 0x00000000fffff984 */ /* 0x000fe20000000800 */
[----:B------:R3:W-:Y:S06]  /*ae70*/  MEMBAR.ALL.CTA ;  /* 0x0000000000007992 */ /* 0x0007ec0000008000 */
[----:B---3--:R-:W3:Y:S01]  /*ae80*/  FENCE.VIEW.ASYNC.S ;  /* 0x00000000000073c6 */ /* 0x008ee20000000000 */
[----:B-1----:R-:W-:Y:S05]  /*ae90*/  BRA.U !UP0, `(.L_x_211) ;  /* 0x0000000108fc7547 */ /* 0x002fea000b800000 */
[C---:B------:R-:W-:Y:S01]  /*aea0*/  FSETP.GEU.AND P0, PT, R22.reuse, 1.175494350822287508e-38, PT ;  /* 0x008000001600780b */ /* 0x040fe20003f0e000 */
[----:B------:R-:W1:Y:S01]  /*aeb0*/  LDCU UR4, c[0x0][0x380] ;  /* 0x00007000ff0477ac */ /* 0x000e620008000800 */
[----:B------:R-:W-:Y:S01]  /*aec0*/  MOV R0, 0x3e055027 ;  /* 0x3e05502700007802 */ /* 0x000fe20000000f00 */
[----:B------:R-:W-:Y:S01]  /*aed0*/  BSSY.RECONVERGENT B0, `(.L_x_211) ;  /* 0x000003b000007945 */ /* 0x000fe20003800200 */
[----:B----4-:R-:W-:Y:S01]  /*aee0*/  FSEL R5, RZ, -23, P0 ;  /* 0xc1b80000ff057808 */ /* 0x010fe20000000000 */
[----:B------:R-:W4:Y:S08]  /*aef0*/  LDCU UR5, c[0x0][0x700] ;  /* 0x0000e000ff0577ac */ /* 0x000f300008000800 */
[----:B------:R-:W-:-:S05]  /*af00*/  @!P0 FMUL R22, R22, 8388608 ;  /* 0x4b00000016168820 */ /* 0x000fca0000400000 */
[C---:B------:R-:W-:Y:S02]  /*af10*/  IADD3 R7, PT, PT, R22.reuse, -0x3f2aaaab, RZ ;  /* 0xc0d5555516077810 */ /* 0x040fe40007ffe0ff */
[C---:B------:R-:W-:Y:S02]  /*af20*/  ISETP.GT.U32.AND P0, PT, R22.reuse, 0x7f7fffff, PT ;  /* 0x7f7fffff1600780c */ /* 0x040fe40003f04070 */
[----:B------:R-:W-:Y:S02]  /*af30*/  LOP3.LUT R7, R7, 0xff800000, RZ, 0xc0, !PT ;  /* 0xff80000007077812 */ /* 0x000fe400078ec0ff */
[C---:B------:R-:W-:Y:S02]  /*af40*/  FSETP.NEU.AND P1, PT, R22.reuse, RZ, PT ;  /* 0x000000ff1600720b */ /* 0x040fe40003f2d000 */
[-C--:B------:R-:W-:Y:S02]  /*af50*/  IADD3 R3, PT, PT, R22, -R7.reuse, RZ ;  /* 0x8000000716037210 */ /* 0x080fe40007ffe0ff */
[----:B------:R-:W-:-:S03]  /*af60*/  I2FP.F32.S32 R4, R7 ;  /* 0x0000000700047245 */ /* 0x000fc60000201400 */
[----:B------:R-:W-:Y:S02]  /*af70*/  FADD R3, R3, -1 ;  /* 0xbf80000003037421 */ /* 0x000fe40000000000 */
[----:B------:R-:W-:Y:S02]  /*af80*/  FFMA R4, R4, 1.1920928955078125e-07, R5 ;  /* 0x3400000004047823 */ /* 0x000fe40000000005 */
[----:B------:R-:W-:-:S04]  /*af90*/  FFMA R0, R3, -R0, 0.14084610342979431152 ;  /* 0x3e1039f603007423 */ /* 0x000fc80000000800 */
[----:B------:R-:W-:-:S04]  /*afa0*/  FFMA R0, R3, R0, -0.12148627638816833496 ;  /* 0xbdf8cdcc03007423 */ /* 0x000fc80000000000 */
[----:B------:R-:W-:-:S04]  /*afb0*/  FFMA R0, R3, R0, 0.13980610668659210205 ;  /* 0x3e0f295503007423 */ /* 0x000fc80000000000 */
[----:B------:R-:W-:-:S04]  /*afc0*/  FFMA R0, R3, R0, -0.16684235632419586182 ;  /* 0xbe2ad8b903007423 */ /* 0x000fc80000000000 */
[----:B------:R-:W-:-:S04]  /*afd0*/  FFMA R0, R3, R0, 0.20012299716472625732 ;  /* 0x3e4ced0b03007423 */ /* 0x000fc80000000000 */
[----:B------:R-:W-:-:S04]  /*afe0*/  FFMA R0, R3, R0, -0.24999669194221496582 ;  /* 0xbe7fff2203007423 */ /* 0x000fc80000000000 */
[----:B------:R-:W-:-:S04]  /*aff0*/  FFMA R0, R3, R0, 0.33333182334899902344 ;  /* 0x3eaaaa7803007423 */ /* 0x000fc80000000000 */
[----:B------:R-:W-:-:S04]  /*b000*/  FFMA R0, R3, R0, -0.5 ;  /* 0xbf00000003007423 */ /* 0x000fc80000000000 */
[----:B------:R-:W-:-:S04]  /*b010*/  FMUL R0, R3, R0 ;  /* 0x0000000003007220 */ /* 0x000fc80000400000 */
[----:B------:R-:W-:Y:S01]  /*b020*/  FFMA R5, R3, R0, R3 ;  /* 0x0000000003057223 */ /* 0x000fe20000000003 */
[----:B------:R-:W-:Y:S02]  /*b030*/  MOV R3, 0x7f800000 ;  /* 0x7f80000000037802 */ /* 0x000fe40000000f00 */
[----:B------:R-:W-:Y:S01]  /*b040*/  LEA R0, R33, R2, 0x8 ;  /* 0x0000000221007211 */ /* 0x000fe200078e40ff */
[----:B------:R-:W-:Y:S02]  /*b050*/  FFMA R4, R4, 0.69314718246459960938, R5 ;  /* 0x3f31721804047823 */ /* 0x000fe40000000005 */
[----:B------:R-:W-:Y:S01]  /*b060*/  @P0 FFMA R4, R22, R3, +INF ;  /* 0x7f80000016040423 */ /* 0x000fe20000000003 */
[----:B-1----:R-:W-:-:S04]  /*b070*/  ISETP.GE.AND P0, PT, R0, UR4, PT ;  /* 0x0000000400007c0c */ /* 0x002fc8000bf06270 */
[----:B------:R-:W-:-:S05]  /*b080*/  FSEL R4, R4, -INF , P1 ;  /* 0xff80000004047808 */ /* 0x000fca0000800000 */
[----:B----4-:R-:W-:-:S04]  /*b090*/  FFMA R23, R23, UR5, R4 ;  /* 0x0000000517177c23 */ /* 0x010fc80008000004 */
[----:B------:R-:W-:Y:S05]  /*b0a0*/  @P0 BRA `(.L_x_212) ;  /* 0x0000000000740947 */ /* 0x000fea0003800000 */
[----:B------:R-:W1:Y:S01]  /*b0b0*/  LDCU UR7, c[0x0][0x38c] ;  /* 0x00007180ff0777ac */ /* 0x000e620008000800 */
[----:B------:R-:W-:Y:S01]  /*b0c0*/  HFMA2 R4, -RZ, RZ, 0, 0 ;  /* 0x00000000ff047431 */ /* 0x000fe200000001ff */
[----:B------:R-:W2:Y:S01]  /*b0d0*/  LDCU UR6, c[0x0][0x890] ;  /* 0x00011200ff0677ac */ /* 0x000ea20008000800 */
[----:B------:R-:W4:Y:S01]  /*b0e0*/  LDCU.64 UR4, c[0x0][0x888] ;  /* 0x00011100ff0477ac */ /* 0x000f220008000a00 */
[----:B-1----:R-:W1:Y:S01]  /*b0f0*/  I2F.U32.RP R7, UR7 ;  /* 0x0000000700077d06 */ /* 0x002e620008209000 */
[----:B------:R-:W-:Y:S01]  /*b100*/  ISETP.NE.U32.AND P0, PT, RZ, UR7, PT ;  /* 0x00000007ff007c0c */ /* 0x000fe2000bf05070 */
[----:B--2---:R-:W-:-:S06]  /*b110*/  IMAD R0, R31, UR6, R0 ;  /* 0x000000061f007c24 */ /* 0x004fcc000f8e0200 */
[----:B-1----:R-:W1:Y:S02]  /*b120*/  MUFU.RCP R6, R7 ;  /* 0x0000000700067308 */ /* 0x002e640000001000 */
[----:B-1----:R-:W-:-:S06]  /*b130*/  IADD3 R6, PT, PT, R6, 0xffffffe, RZ ;  /* 0x0ffffffe06067810 */ /* 0x002fcc0007ffe0ff */
[----:B------:R-:W1:Y:S02]  /*b140*/  F2I.FTZ.U32.TRUNC.NTZ R5, R6 ;  /* 0x0000000600057305 */ /* 0x000e64000021f000 */
[----:B-1----:R-:W-:Y:S01]  /*b150*/  IADD3 R3, PT, PT, RZ, -R5, RZ ;  /* 0x80000005ff037210 */ /* 0x002fe20007ffe0ff */
[----:B------:R-:W1:Y:S04]  /*b160*/  LDC.64 R6, c[0x0][0x880] ;  /* 0x00022000ff067b82 */ /* 0x000e680000000a00 */
[----:B------:R-:W-:-:S04]  /*b170*/  IMAD R3, R3, UR7, RZ ;  /* 0x0000000703037c24 */ /* 0x000fc8000f8e02ff */
[----:B------:R-:W-:-:S06]  /*b180*/  IMAD.HI.U32 R3, R5, R3, R4 ;  /* 0x0000000305037227 */ /* 0x000fcc00078e0004 */
[----:B-----5:R-:W-:-:S05]  /*b190*/  IMAD.HI.U32 R3, R3, R30, RZ ;  /* 0x0000001e03037227 */ /* 0x020fca00078e00ff */
[----:B------:R-:W-:-:S05]  /*b1a0*/  IADD3 R5, PT, PT, -R3, RZ, RZ ;  /* 0x000000ff03057210 */ /* 0x000fca0007ffe1ff */
[----:B------:R-:W-:-:S05]  /*b1b0*/  IMAD R4, R5, UR7, R30 ;  /* 0x0000000705047c24 */ /* 0x000fca000f8e021e */
[----:B------:R-:W-:-:S13]  /*b1c0*/  ISETP.GE.U32.AND P2, PT, R4, UR7, PT ;  /* 0x0000000704007c0c */ /* 0x000fda000bf46070 */
[----:B------:R-:W-:Y:S02]  /*b1d0*/  @P2 IADD3 R4, PT, PT, R4, -UR7, RZ ;  /* 0x8000000704042c10 */ /* 0x000fe4000fffe0ff */
[----:B------:R-:W-:Y:S02]  /*b1e0*/  @P2 IADD3 R3, PT, PT, R3, 0x1, RZ ;  /* 0x0000000103032810 */ /* 0x000fe40007ffe0ff */
[----:B------:R-:W-:-:S13]  /*b1f0*/  ISETP.GE.U32.AND P1, PT, R4, UR7, PT ;  /* 0x0000000704007c0c */ /* 0x000fda000bf26070 */
[----:B------:R-:W-:Y:S02]  /*b200*/  @P1 IADD3 R3, PT, PT, R3, 0x1, RZ ;  /* 0x0000000103031810 */ /* 0x000fe40007ffe0ff */
[----:B------:R-:W-:-:S04]  /*b210*/  @!P0 LOP3.LUT R3, RZ, UR7, RZ, 0x33, !PT ;  /* 0x00000007ff038c12 */ /* 0x000fc8000f8e33ff */
[C---:B------:R-:W-:Y:S01]  /*b220*/  IADD3 R5, PT, PT, -R3.reuse, RZ, RZ ;  /* 0x000000ff03057210 */ /* 0x040fe20007ffe1ff */
[----:B----4-:R-:W-:-:S04]  /*b230*/  IMAD R0, R3, UR5, R0 ;  /* 0x0000000503007c24 */ /* 0x010fc8000f8e0200 */
[----:B------:R-:W-:-:S04]  /*b240*/  IMAD R5, R5, UR7, R30 ;  /* 0x0000000705057c24 */ /* 0x000fc8000f8e021e */
[----:B------:R-:W-:-:S04]  /*b250*/  IMAD R5, R5, UR4, R0 ;  /* 0x0000000405057c24 */ /* 0x000fc8000f8e0200 */
[----:B-1----:R-:W-:-:S05]  /*b260*/  IMAD.WIDE.U32 R6, R5, 0x4, R6 ;  /* 0x0000000405067825 */ /* 0x002fca00078e0006 */
[----:B------:R1:W-:Y:S02]  /*b270*/  STG.E desc[UR48][R6.64], R23 ;  /* 0x0000001706007986 */ /* 0x0003e4000c101930 */
.L_x_212:
[----:B------:R-:W-:Y:S05]  /*b280*/  BSYNC.RECONVERGENT B0 ;  /* 0x0000000000007941 */ /* 0x000fea0003800200 */
.L_x_211:
[----:B------:R-:W-:Y:S01]  /*b290*/  UISETP.NE.AND UP0, UPT, UR38, URZ, UPT ;  /* 0x000000ff2600728c */ /* 0x000fe2000bf05270 */
[----:B------:R-:W-:-:S08]  /*b2a0*/  NOP ;  /* 0x0000000000007918 */ /* 0x000fd00000000000 */
[----:B------:R-:W-:Y:S05]  /*b2b0*/  BRA.U UP0, `(.L_x_213) ;  /* 0x0000000100087547 */ /* 0x000fea000b800000 */
[----:B------:R-:W-:Y:S05]  /*b2c0*/  BPT.TRAP 0x1 ;  /* 0x000000040000795c */ /* 0x000fea0000300000 */
[----:B------:R-:W-:Y:S05]  /*b2d0*/  BPT.TRAP 0x1 ;  /* 0x000000040000795c */ /* 0x000fea0000300000 */
.L_x_213:
[----:B------:R-:W-:Y:S02]  /*b2e0*/  UIADD3 UR4, UPT, UPT, UR40, 0xe0a0, URZ ;  /* 0x0000e0a028047890 */ /* 0x000fe4000fffe0ff */
[----:B------:R-:W-:Y:S02]  /*b2f0*/  UISETP.NE.AND UP0, UPT, UR38, URZ, UPT ;  /* 0x000000ff2600728c */ /* 0x000fe4000bf05270 */
[----:B------:R-:W-:-:S09]  /*b300*/  UPRMT UR4, UR41, 0x654, UR4 ;  /* 0x0000065429047896 */ /* 0x000fd20008000004 */
[----:B---3--:R-:W-:Y:S01]  /*b310*/  SYNCS.ARRIVE.TRANS64.RED.A1T0 RZ, [UR4], RZ ;  /* 0x000000ffffff79a7 */ /* 0x008fe20008100404 */
[----:B------:R-:W-:Y:S05]  /*b320*/  BRA.U UP0, `(.L_x_214) ;  /* 0x0000000100047547 */ /* 0x000fea000b800000 */
[----:B------:R-:W-:Y:S05]  /*b330*/  BPT.TRAP 0x1 ;  /* 0x000000040000795c */ /* 0x000fea0000300000 */
.L_x_214:
[----:B------:R-:W-:Y:S01]  /*b340*/  SYNCS.ARRIVE.TRANS64.A1T0 RZ, [UR40+0xe0b0], RZ ;  /* 0x00e0b0ffffff79a7 */ /* 0x000fe20008100028 */
[----:B------:R-:W-:-:S09]  /*b350*/  UISETP.NE.AND UP0, UPT, UR36, URZ, UPT ;  /* 0x000000ff2400728c */ /* 0x000fd2000bf05270 */
[----:B------:R-:W-:Y:S05]  /*b360*/  BRA.U !UP0, `(.L_x_215) ;  /* 0x0000000108047547 */ /* 0x000fea000b800000 */
[----:B------:R-:W-:Y:S05]  /*b370*/  BPT.TRAP 0x1 ;  /* 0x000000040000795c */ /* 0x000fea0000300000 */
.L_x_215:
[----:B------:R-:W-:Y:S01]  /*b380*/  IMAD.U32 R3, RZ, RZ, UR43 ;  /* 0x0000002bff037e24 */ /* 0x000fe2000f8e00ff */
[----:B------:R-:W-:-:S04]  /*b390*/  SHF.R.U32.HI R0, RZ, 0x15, R57 ;  /* 0x00000015ff007819 */ /* 0x000fc80000011639 */
[----:B------:R-:W-:Y:S02]  /*b3a0*/  SHF.L.U32 R3, R3, 0x1f, RZ ;  /* 0x0000001f03037819 */ /* 0x000fe400000006ff */
[----:B------:R-:W-:Y:S02]  /*b3b0*/  ISETP.NE.AND P0, PT, R25, R0, PT ;  /* 0x000000001900720c */ /* 0x000fe40003f05270 */
[----:B------:R-:W3:Y:S02]  /*b3c0*/  SYNCS.PHASECHK.TRANS64.TRYWAIT P1, [UR40+0xe080], R3 ;  /* 0x00e08003ff0075a7 */ /* 0x000ee40008021128 */
[----:B---3--:R-:W-:Y:S09]  /*b3d0*/  @!P1 BRA `(.L_x_216) ;  /* 0x000000a800949947 */ /* 0x008ff20003800000 */
.L_x_407:
[----:B------:R-:W-:Y:S05]  /*b3e0*/  @!P0 BRA `(.L_x_217) ;  /* 0x0000000000408947 */ /* 0x000fea0003800000 */
[----:B------:R-:W-:Y:S01]  /*b3f0*/  MOV R14, 0x8 ;  /* 0x00000008000e7802 */ /* 0x000fe20000000f00 */
[----:B------:R-:W1:Y:S01]  /*b400*/  LDCU.64 UR8, c[0x4][0xb0] ;  /* 0x01001600ff0877ac */ /* 0x000e620008000a00 */
[----:B------:R-:W-:Y:S02]  /*b410*/  HFMA2 R12, -RZ, RZ, 0, 5.9604644775390625e-08 ;  /* 0x00000001ff0c7431 */ /* 0x000fe400000001ff */
[----:B----4-:R-:W-:Y:S01]  /*b420*/  IMAD.MOV.U32 R8, RZ, RZ, 0x192 ;  /* 0x00000192ff087424 */ /* 0x010fe200078e00ff */
[----:B------:R-:W4:Y:S01]  /*b430*/  LDCU.64 UR6, c[0x4][0xb8] ;  /* 0x01001700ff0677ac */ /* 0x000f220008000a00 */
[----:B------:R-:W2:Y:S01]  /*b440*/  LDC.64 R14, c[0x4][R14] ;  /* 0x010000000e0e7b82 */ /* 0x000ea20000000a00 */
[----:B------:R-:W-:Y:S01]  /*b450*/  IMAD.MOV.U32 R13, RZ, RZ, RZ ;  /* 0x000000ffff0d7224 */ /* 0x000fe200078e00ff */
[----:B------:R-:W3:Y:S01]  /*b460*/  LDCU.64 UR4, c[0x4][0x28] ;  /* 0x01000500ff0477ac */ /* 0x000ee20008000a00 */
[----:B-1----:R-:W-:Y:S01]  /*b470*/  IMAD.U32 R4, RZ, RZ, UR8 ;  /* 0x00000008ff047e24 */ /* 0x002fe2000f8e00ff */
[----:B------:R-:W-:Y:S01]  /*b480*/  MOV R5, UR9 ;  /* 0x0000000900057c02 */ /* 0x000fe20008000f00 */
[----:B----4-:R-:W-:Y:S01]  /*b490*/  IMAD.U32 R6, RZ, RZ, UR6 ;  /* 0x00000006ff067e24 */ /* 0x010fe2000f8e00ff */
[----:B------:R-:W-:Y:S01]  /*b4a0*/  MOV R7, UR7 ;  /* 0x0000000700077c02 */ /* 0x000fe20008000f00 */
[----:B---3--:R-:W-:Y:S01]  /*b4b0*/  IMAD.U32 R10, RZ, RZ, UR4 ;  /* 0x00000004ff0a7e24 */ /* 0x008fe2000f8e00ff */
[----:B------:R-:W-:-:S02]  /*b4c0*/  MOV R11, UR5 ;  /* 0x00000005000b7c02 */ /* 0x000fc40008000f00 */
[----:B------:R-:W-:-:S07]  /*b4d0*/  LEPC R20, `(.L_x_217) ;  /* 0x000000001014794e */ /* 0x000fce0000000000 */
[----:B--2--5:R-:W-:Y:S05]  /*b4e0*/  CALL.ABS.NOINC R14 ;  /* 0x000000000e007343 */ /* 0x024fea0003c00000 */
.L_x_217:
[----:B------:R-:W-:Y:S05]  /*b4f0*/  WARPSYNC.ALL ;  /* 0x0000000000007948 */ /* 0x000fea0003800000 */
[----:B------:R-:W-:Y:S01]  /*b500*/  R2UR UR4, R57 ;  /* 0x00000000390472ca */ /* 0x000fe200000e0000 */
[----:B------:R-:W-:-:S12]  /*b510*/  UISETP.NE.AND UP0, UPT, UR36, URZ, UPT ;  /* 0x000000ff2400728c */ /* 0x000fd8000bf05270 */
[----:B-1----:R-:W1:Y:S02]  /*b520*/  LDTM.x2 R22, tmem[UR4] ;  /* 0x00000004001679ee */ /* 0x002e6400080c0000 */
[----:B-1----:R-:W-:Y:S05]  /*b530*/  BRA.U !UP0, `(.L_x_218) ;  /* 0x0000000108047547 */ /* 0x002fea000b800000 */
[----:B------:R-:W-:Y:S05]  /*b540*/  BPT.TRAP 0x1 ;  /* 0x000000040000795c */ /* 0x000fea0000300000 */
.L_x_218:
[----:B------:R-:W-:Y:S02]  /*b550*/  UPRMT UR39, UR41, 0x654, UR39 ;  /* 0x0000065429277896 */ /* 0x000fe40008000027 */
[----:B------:R-:W-:-:S07]  /*b560*/  UISETP.NE.AND UP0, UPT, UR38, URZ, UPT ;  /* 0x000000ff2600728c */ /* 0x000fce000bf05270 */
[----:B------:R-:W-:Y:S02]  /*b570*/  SYNCS.ARRIVE.TRANS64.RED.A1T0 RZ, [UR39], RZ ;  /* 0x000000ffffff79a7 */ /* 0x000fe40008100427 */
[----:B------:R-:W-:Y:S05]  /*b580*/  BRA.U UP0, `(.L_x_219) ;  /* 0x0000000100047547 */ /* 0x000fea000b800000 */
[----:B------:R-:W-:Y:S05]  /*b590*/  BPT.TRAP 0x1 ;  /* 0x000000040000795c */ /* 0x000fea0000300000 */
.L_x_219:
[----:B---3--:R-:W-:-:S04]  /*b5a0*/  MOV R3, UR44 ;  /* 0x0000002c00037c02 */ /* 0x008fc80008000f00 */
[----:B------:R-:W-:-:S04]  /*b5b0*/  SHF.L.U32 R3, R3, 0x1f, RZ ;  /* 0x0000001f03037819 */ /* 0x000fc800000006ff */
[----:B------:R-:W1:Y:S02]  /*b5c0*/  SYNCS.PHASECHK.TRANS64.TRYWAIT P0, [UR40+0xe098], R3 ;  /* 0x00e09803ff0075a7 */ /* 0x000e640008001128 */
[----:B-1----:R-:W-:Y:S05]  /*b5d0*/  @!P0 BRA `(.L_x_220) ;  /* 0x000000a8002c8947 */ /* 0x002fea0003800000 */
.L_x_408:
[----:B------:R-:W-:-:S09]  /*b5e0*/  UISETP.NE.AND UP0, UPT, UR38, URZ, UPT ;  /* 0x000000ff2600728c */ /* 0x000fd2000bf05270 */
[----:B------:R-:W-:Y:S05]  /*b5f0*/  BRA.U UP0, `(.L_x_221) ;  /* 0x0000000100047547 */ /* 0x000fea000b800000 */
[----:B------:R-:W-:Y:S05]  /*b600*/  BPT.TRAP 0x1 ;  /* 0x000000040000795c */ /* 0x000fea0000300000 */
.L_x_221:
[----:B-1----:R-:W-:Y:S01]  /*b610*/  MOV R3, 0x1 ;  /* 0x0000000100037802 */ /* 0x002fe20000000f00 */
[----:B----4-:R1:W3:Y:S03]  /*b620*/  MUFU.RCP R5, R22 ;  /* 0x0000001600057308 */ /* 0x0102e60000001000 */
[----:B------:R-:W-:-:S04]  /*b630*/  SHF.L.U32 R3, R3, 0x1f, RZ ;  /* 0x0000001f03037819 */ /* 0x000fc800000006ff */
[----:B------:R-:W4:Y:S02]  /*b640*/  SYNCS.PHASECHK.TRANS64.TRYWAIT P0, [UR40+0xe0c8], R3 ;  /* 0x00e0c803ff0075a7 */ /* 0x000f240008001128 */
[----:B-1-34-:R-:W-:Y:S05]  /*b650*/  @!P0 BRA `(.L_x_222) ;  /* 0x000000a800248947 */ /* 0x01afea0003800000 */
.L_x_409:
[----:B------:R-:W1:Y:S01]  /*b660*/  LDCU UR4, c[0x0][0x708] ;  /* 0x0000e100ff0477ac */ /* 0x000e620008000800 */
[----:B------:R-:W-:Y:S01]  /*b670*/  FFMA R32, -R22, R5, 1 ;  /* 0x3f80000016207423 */ /* 0x000fe20000000105 */
[----:B------:R-:W-:Y:S03]  /*b680*/  BSSY.RECONVERGENT B2, `(.L_x_223) ;  /* 0x000000a000027945 */ /* 0x000fe60003800200 */
[----:B------:R-:W-:Y:S01]  /*b690*/  FFMA R32, R5, R32, R5 ;  /* 0x0000002005207223 */ /* 0x000fe20000000005 */
[----:B-1----:R-:W-:-:S03]  /*b6a0*/  MOV R3, UR4 ;  /* 0x0000000400037c02 */ /* 0x002fc60008000f00 */
[----:B------:R-:W-:Y:S01]  /*b6b0*/  FFMA R5, R32, UR4, RZ ;  /* 0x0000000420057c23 */ /* 0x000fe200080000ff */
[----:B------:R-:W1:Y:S03]  /*b6c0*/  FCHK P0, R3, R22 ;  /* 0x0000001603007302 */ /* 0x000e660000000000 */
[----:B------:R-:W-:-:S04]  /*b6d0*/  FFMA R0, -R22, R5, UR4 ;  /* 0x0000000416007e23 */ /* 0x000fc80008000105 */
[----:B------:R-:W-:Y:S01]  /*b6e0*/  FFMA R32, R32, R0, R5 ;  /* 0x0000000020207223 */ /* 0x000fe20000000005 */
[----:B-1----:R-:W-:Y:S05]  /*b6f0*/  @!P0 BRA `(.L_x_224) ;  /* 0x0000000000088947 */ /* 0x002fea0003800000 */
[----:B------:R-:W-:Y:S02]  /*b700*/  MOV R4, 0xb720 ;  /* 0x0000b72000047802 */ /* 0x000fe40000000f00 */
[----:B--2--5:R-:W-:Y:S05]  /*b710*/  CALL.REL.NOINC `($__internal_3_$__cuda_sm3x_div_rn_noftz_f32_slowpath) ;  /* 0x000000b000a07944 */ /* 0x024fea0003c00000 */
.L_x_224:
[----:B------:R-:W-:Y:S05]  /*b720*/  BSYNC.RECONVERGENT B2 ;  /* 0x0000000000027941 */ /* 0x000fea0003800200 */
.L_x_223:
[----:B------:R-:W-:-:S05]  /*b730*/  VIADD R0, R56, 0x180 ;  /* 0x0000018038007836 */ /* 0x000fca0000000000 */
[----:B------:R-:W-:-:S04]  /*b740*/  SHF.R.U32.HI R0, RZ, 0x15, R0 ;  /* 0x00000015ff007819 */ /* 0x000fc80000011600 */
[----:B------:R-:W-:-:S13]  /*b750*/  ISETP.NE.AND P0, PT, R25, R0, PT ;  /* 0x000000001900720c */ /* 0x000fda0003f05270 */
[----:B------:R-:W-:Y:S05]  /*b760*/  @!P0 BRA `(.L_x_225) ;  /* 0x0000000000408947 */ /* 0x000fea0003800000 */
[----:B------:R-:W-:Y:S01]  /*b770*/  MOV R14, 0x8 ;  /* 0x00000008000e7802 */ /* 0x000fe20000000f00 */
[----:B------:R-:W1:Y:S01]  /*b780*/  LDCU.64 UR8, c[0x4][0xb0] ;  /* 0x01001600ff0877ac */ /* 0x000e620008000a00 */
[----:B------:R-:W-:Y:S02]  /*b790*/  HFMA2 R12, -RZ, RZ, 0, 5.9604644775390625e-08 ;  /* 0x00000001ff0c7431 */ /* 0x000fe400000001ff */
[----:B------:R-:W-:Y:S01]  /*b7a0*/  IMAD.MOV.U32 R8, RZ, RZ, 0x192 ;  /* 0x00000192ff087424 */ /* 0x000fe200078e00ff */
[----:B------:R-:W3:Y:S01]  /*b7b0*/  LDCU.64 UR6, c[0x4][0xb8] ;  /* 0x01001700ff0677ac */ /* 0x000ee20008000a00 */
[----:B------:R-:W4:Y:S01]  /*b7c0*/  LDC.64 R14, c[0x4][R14] ;  /* 0x010000000e0e7b82 */ /* 0x000f220000000a00 */
[----:B------:R-:W-:Y:S01]  /*b7d0*/  IMAD.MOV.U32 R13, RZ, RZ, RZ ;  /* 0x000000ffff0d7224 */ /* 0x000fe200078e00ff */
[----:B------:R-:W2:Y:S01]  /*b7e0*/  LDCU.64 UR4, c[0x4][0x40] ;  /* 0x01000800ff0477ac */ /* 0x000ea20008000a00 */
[----:B-1----:R-:W-:Y:S01]  /*b7f0*/  IMAD.U32 R4, RZ, RZ, UR8 ;  /* 0x00000008ff047e24 */ /* 0x002fe2000f8e00ff */
[----:B------:R-:W-:Y:S01]  /*b800*/  MOV R5, UR9 ;  /* 0x0000000900057c02 */ /* 0x000fe20008000f00 */
[----:B---3--:R-:W-:Y:S01]  /*b810*/  IMAD.U32 R6, RZ, RZ, UR6 ;  /* 0x00000006ff067e24 */ /* 0x008fe2000f8e00ff */
[----:B------:R-:W-:Y:S01]  /*b820*/  MOV R7, UR7 ;  /* 0x0000000700077c02 */ /* 0x000fe20008000f00 */
[----:B--2---:R-:W-:Y:S01]  /*b830*/  IMAD.U32 R10, RZ, RZ, UR4 ;  /* 0x00000004ff0a7e24 */ /* 0x004fe2000f8e00ff */
[----:B------:R-:W-:-:S02]  /*b840*/  MOV R11, UR5 ;  /* 0x00000005000b7c02 */ /* 0x000fc40008000f00 */
[----:B------:R-:W-:-:S07]  /*b850*/  LEPC R20, `(.L_x_225) ;  /* 0x000000001014794e */ /* 0x000fce0000000000 */
[----:B----45:R-:W-:Y:S05]  /*b860*/  CALL.ABS.NOINC R14 ;  /* 0x000000000e007343 */ /* 0x030fea0003c00000 */
.L_x_225:
[----:B------:R-:W-:Y:S05]  /*b870*/  WARPSYNC.ALL ;  /* 0x0000000000007948 */ /* 0x000fea0003800000 */
[----:B------:R-:W-:Y:S02]  /*b880*/  R2UR UR4, R56 ;  /* 0x00000000380472ca */ /* 0x000fe400000e0000 */
[C---:B------:R-:W-:Y:S02]  /*b890*/  IADD3 R36, P0, PT, R24.reuse, 0x4010, RZ ;  /* 0x0000401018247810 */ /* 0x040fe40007f1e0ff */
[----:B------:R-:W-:-:S03]  /*b8a0*/  IADD3 R3, P1, PT, R24, 0x4000, RZ ;  /* 0x0000400018037810 */ /* 0x000fc60007f3e0ff */
[--C-:B------:R-:W-:Y:S02]  /*b8b0*/  IMAD.X R37, RZ, RZ, R27.reuse, P0 ;  /* 0x000000ffff257224 */ /* 0x100fe400000e061b */
[----:B------:R-:W-:-:S04]  /*b8c0*/  IMAD.X R35, RZ, RZ, R27, P1 ;  /* 0x000000ffff237224 */ /* 0x000fc800008e061b */
[----:B------:R-:W1:Y:S01]  /*b8d0*/  LDTM.x16 R4, tmem[UR4+0x180] ;  /* 0x00018004000479ee */ /* 0x000e620008240000 */
[----:B------:R-:W-:-:S04]  /*b8e0*/  SHF.R.U64 R0, R3, 0x3, R35 ;  /* 0x0000000303007819 */ /* 0x000fc80000001223 */
[----:B------:R-:W-:Y:S01]  /*b8f0*/  LOP3.LUT R34, R3, 0x70, R0, 0x78, !PT ;  /* 0x0000007003227812 */ /* 0x000fe200078e7800 */
[----:B------:R-:W-:-:S05]  /*b900*/  VIADD R0, R56, 0x190 ;  /* 0x0000019038007836 */ /* 0x000fca0000000000 */
[----:B------:R-:W-:-:S04]  /*b910*/  SHF.R.U32.HI R0, RZ, 0x15, R0 ;  /* 0x00000015ff007819 */ /* 0x000fc80000011600 */
[----:B------:R-:W-:Y:S01]  /*b920*/  ISETP.NE.AND P0, PT, R25, R0, PT ;  /* 0x000000001900720c */ /* 0x000fe20003f05270 */
[----:B-1----:R-:W-:Y:S01]  /*b930*/  FMUL2 R20, R32.F32, R8.F32x2.HI_LO ;  /* 0x000000082014724a */ /* 0x002fe20000040000 */
[----:B------:R-:W-:Y:S01]  /*b940*/  SHF.R.U64 R9, R36, 0x3, R37 ;  /* 0x0000000324097819 */ /* 0x000fe20000001225 */
[C---:B------:R-:W-:Y:S02]  /*b950*/  FMUL2 R4, R32.reuse.F32, R4.F32x2.HI_LO ;  /* 0x000000042004724a */ /* 0x040fe40000040000 */
[----:B------:R-:W-:Y:S01]  /*b960*/  FMUL2 R6, R32.F32, R6.F32x2.HI_LO ;  /* 0x000000062006724a */ /* 0x000fe20000040000 */
        /* <DEDUP_REMOVED lines=18> */
[----:B------:R-:W3:Y:S01]  /*ba90*/  LDCU.64 UR8, c[0x4][0xb0] ;  /* 0x01001600ff0877ac */ /* 0x000ee20008000a00 */
[----:B------:R-:W-:Y:S02]  /*baa0*/  HFMA2 R12, -RZ, RZ, 0, 5.9604644775390625e-08 ;  /* 0x00000001ff0c7431 */ /* 0x000fe400000001ff */
[----:B-1----:R-:W-:Y:S01]  /*bab0*/  IMAD.MOV.U32 R8, RZ, RZ, 0x192 ;  /* 0x00000192ff087424 */ /* 0x002fe200078e00ff */
[----:B------:R-:W1:Y:S01]  /*bac0*/  LDCU.64 UR6, c[0x4][0xb8] ;  /* 0x01001700ff0677ac */ /* 0x000e620008000a00 */
[----:B------:R-:W4:Y:S01]  /*bad0*/  LDC.64 R14, c[0x4][R14] ;  /* 0x010000000e0e7b82 */ /* 0x000f220000000a00 */
[----:B------:R-:W-:Y:S01]  /*bae0*/  IMAD.MOV.U32 R13, RZ, RZ, RZ ;  /* 0x000000ffff0d7224 */ /* 0x000fe200078e00ff */
[----:B------:R-:W2:Y:S01]  /*baf0*/  LDCU.64 UR4, c[0x4][0x40] ;  /* 0x01000800ff0477ac */ /* 0x000ea20008000a00 */
[----:B---3--:R-:W-:Y:S01]  /*bb00*/  IMAD.U32 R4, RZ, RZ, UR8 ;  /* 0x00000008ff047e24 */ /* 0x008fe2000f8e00ff */
[----:B------:R-:W-:Y:S01]  /*bb10*/  MOV R5, UR9 ;  /* 0x0000000900057c02 */ /* 0x000fe20008000f00 */
[----:B-1----:R-:W-:Y:S01]  /*bb20*/  IMAD.U32 R6, RZ, RZ, UR6 ;  /* 0x00000006ff067e24 */ /* 0x002fe2000f8e00ff */
[----:B------:R-:W-:Y:S01]  /*bb30*/  MOV R7, UR7 ;  /* 0x0000000700077c02 */ /* 0x000fe20008000f00 */
[----:B--2---:R-:W-:Y:S01]  /*bb40*/  IMAD.U32 R10, RZ, RZ, UR4 ;  /* 0x00000004ff0a7e24 */ /* 0x004fe2000f8e00ff */
[----:B------:R-:W-:-:S02]  /*bb50*/  MOV R11, UR5 ;  /* 0x00000005000b7c02 */ /* 0x000fc40008000f00 */
[----:B------:R-:W-:-:S07]  /*bb60*/  LEPC R20, `(.L_x_226) ;  /* 0x000000001014794e */ /* 0x000fce0000000000 */
[----:B----45:R-:W-:Y:S05]  /*bb70*/  CALL.ABS.NOINC R14 ;  /* 0x000000000e007343 */ /* 0x030fea0003c00000 */
.L_x_226:
[----:B------:R-:W-:Y:S05]  /*bb80*/  WARPSYNC.ALL ;  /* 0x0000000000007948 */ /* 0x000fea0003800000 */
[----:B------:R-:W-:Y:S02]  /*bb90*/  R2UR UR4, R56 ;  /* 0x00000000380472ca */ /* 0x000fe400000e0000 */
[C---:B-1----:R-:W-:Y:S02]  /*bba0*/  IADD3 R36, P0, PT, R24.reuse, 0x4030, RZ ;  /* 0x0000403018247810 */ /* 0x042fe40007f1e0ff */
        /* <DEDUP_REMOVED lines=46> */
.L_x_227:
        /* <DEDUP_REMOVED lines=49> */
.L_x_228:
[----:B------:R-:W3:Y:S01]  /*c1a0*/  LDCU.64 UR4, c[0x0][0x880] ;  /* 0x00011000ff0477ac */ /* 0x000ee20008000a00 */
[C---:B------:R-:W-:Y:S02]  /*c1b0*/  IADD3 R3, P2, PT, R24.reuse, 0x4060, RZ ;  /* 0x0000406018037810 */ /* 0x040fe40007f5e0ff */
[----:B------:R-:W-:-:S03]  /*c1c0*/  IADD3 R26, P1, PT, R24, 0x4070, RZ ;  /* 0x00004070181a7810 */ /* 0x000fc60007f3e0ff */
[--C-:B------:R-:W-:Y:S02]  /*c1d0*/  IMAD.X R29, RZ, RZ, R27.reuse, P2 ;  /* 0x000000ffff1d7224 */ /* 0x100fe400010e061b */
[----:B------:R-:W-:-:S03]  /*c1e0*/  IMAD.X R27, RZ, RZ, R27, P1 ;  /* 0x000000ffff1b7224 */ /* 0x000fc600008e061b */
[----:B------:R-:W-:-:S04]  /*c1f0*/  SHF.R.U64 R0, R3, 0x3, R29 ;  /* 0x0000000303007819 */ /* 0x000fc8000000121d */
[----:B------:R-:W-:Y:S02]  /*c200*/  LOP3.LUT R28, R3, 0x70, R0, 0x78, !PT ;  /* 0x00000070031c7812 */ /* 0x000fe400078e7800 */
[----:B---3--:R-:W-:-:S04]  /*c210*/  ISETP.NE.U32.AND P0, PT, RZ, UR4, PT ;  /* 0x00000004ff007c0c */ /* 0x008fc8000bf05070 */
[----:B------:R-:W-:Y:S01]  /*c220*/  ISETP.NE.AND.EX P0, PT, RZ, UR5, PT, P0 ;  /* 0x00000005ff007c0c */ /* 0x000fe2000bf05300 */
[----:B------:R-:W-:Y:S05]  /*c230*/  WARPSYNC.ALL ;  /* 0x0000000000007948 */ /* 0x000fea0003800000 */
[----:B------:R-:W-:-:S13]  /*c240*/  R2UR UR4, R56 ;  /* 0x00000000380472ca */ /* 0x000fda00000e0000 */
[----:B-1----:R-:W1:Y:S02]  /*c250*/  LDTM.x16 R4, tmem[UR4+0x1b0] ;  /* 0x0001b004000479ee */ /* 0x002e640008240000 */
        /* <DEDUP_REMOVED lines=20> */
[----:B------:R-:W-:Y:S01]  /*c3a0*/  @!PT LDS RZ, [RZ] ;  /* 0x00000000fffff984 */ /* 0x000fe20000000800 */
[----:B------:R-:W-:Y:S01]  /*c3b0*/  @!PT LDS RZ, [RZ] ;  /* 0x00000000fffff984 */ /* 0x000fe20000000800 */
[----:B------:R-:W-:Y:S01]  /*c3c0*/  @!PT LDS RZ, [RZ] ;  /* 0x00000000fffff984 */ /* 0x000fe20000000800 */
[----:B------:R-:W-:Y:S01]  /*c3d0*/  @!PT LDS RZ, [RZ] ;  /* 0x00000000fffff984 */ /* 0x000fe20000000800 */
[----:B------:R3:W-:Y:S06]  /*c3e0*/  MEMBAR.ALL.CTA ;  /* 0x0000000000007992 */ /* 0x0007ec0000008000 */
[----:B---3--:R-:W3:Y:S01]  /*c3f0*/  FENCE.VIEW.ASYNC.S ;  /* 0x00000000000073c6 */ /* 0x008ee20000000000 */
[----:B------:R-:W-:Y:S05]  /*c400*/  @!P0 BRA `(.L_x_229) ;  /* 0x0000000400008947 */ /* 0x000fea0003800000 */
[C---:B------:R-:W-:Y:S01]  /*c410*/  FSETP.GEU.AND P0, PT, R22.reuse, 1.175494350822287508e-38, PT ;  /* 0x008000001600780b */ /* 0x040fe20003f0e000 */
[----:B------:R-:W4:Y:S01]  /*c420*/  LDCU UR4, c[0x0][0x380] ;  /* 0x00007000ff0477ac */ /* 0x000f220008000800 */
[----:B------:R-:W-:Y:S01]  /*c430*/  MOV R0, 0x3e055027 ;  /* 0x3e05502700007802 */ /* 0x000fe20000000f00 */
[----:B------:R-:W-:Y:S01]  /*c440*/  BSSY.RECONVERGENT B0, `(.L_x_229) ;  /* 0x000003c000007945 */ /* 0x000fe20003800200 */
[----:B-1----:R-:W-:Y:S01]  /*c450*/  FSEL R5, RZ, -23, P0 ;  /* 0xc1b80000ff057808 */ /* 0x002fe20000000000 */
[----:B------:R-:W1:Y:S08]  /*c460*/  LDCU UR5, c[0x0][0x700] ;  /* 0x0000e000ff0577ac */ /* 0x000e700008000800 */
        /* <DEDUP_REMOVED lines=19> */
[----:B------:R-:W-:Y:S02]  /*c5a0*/  LEA R0, R33, R2, 0x8 ;  /* 0x0000000221007211 */ /* 0x000fe400078e40ff */
[----:B------:R-:W-:Y:S01]  /*c5b0*/  MOV R3, 0x7f800000 ;  /* 0x7f80000000037802 */ /* 0x000fe20000000f00 */
[----:B------:R-:W-:Y:S01]  /*c5c0*/  FFMA R4, R4, 0.69314718246459960938, R5 ;  /* 0x3f31721804047823 */ /* 0x000fe20000000005 */
[----:B------:R-:W-:-:S03]  /*c5d0*/  IADD3 R0, PT, PT, R0, 0x80, RZ ;  /* 0x0000008000007810 */ /* 0x000fc60007ffe0ff */
[----:B------:R-:W-:Y:S01]  /*c5e0*/  @P0 FFMA R4, R22, R3, +INF ;  /* 0x7f80000016040423 */ /* 0x000fe20000000003 */
[----:B----4-:R-:W-:-:S04]  /*c5f0*/  ISETP.GE.AND P0, PT, R0, UR4, PT ;  /* 0x0000000400007c0c */ /* 0x010fc8000bf06270 */
[----:B------:R-:W-:-:S05]  /*c600*/  FSEL R4, R4, -INF , P1 ;  /* 0xff80000004047808 */ /* 0x000fca0000800000 */
[----:B-1----:R-:W-:-:S04]  /*c610*/  FFMA R23, R23, UR5, R4 ;  /* 0x0000000517177c23 */ /* 0x002fc80008000004 */
[----:B------:R-:W-:Y:S05]  /*c620*/  @P0 BRA `(.L_x_230) ;  /* 0x0000000000740947 */ /* 0x000fea0003800000 */
[----:B------:R-:W1:Y:S01]  /*c630*/  LDCU UR7, c[0x0][0x38c] ;  /* 0x00007180ff0777ac */ /* 0x000e620008000800 */
        /* <DEDUP_REMOVED lines=8> */
[----:B-1----:R-:W-:-:S05]  /*c6c0*/  IADD3 R2, PT, PT, RZ, -R3, RZ ;  /* 0x80000003ff027210 */ /* 0x002fca0007ffe0ff */
[----:B------:R-:W-:Y:S02]  /*c6d0*/  IMAD R5, R2, UR7, RZ ;  /* 0x0000000702057c24 */ /* 0x000fe4000f8e02ff */
[----:B------:R-:W-:-:S05]  /*c6e0*/  HFMA2 R2, -RZ, RZ, 0, 0 ;  /* 0x00000000ff027431 */ /* 0x000fca00000001ff */
[----:B------:R-:W-:-:S06]  /*c6f0*/  IMAD.HI.U32 R5, R3, R5, R2 ;  /* 0x0000000503057227 */ /* 0x000fcc00078e0002 */
[----:B-----5:R-:W-:Y:S02]  /*c700*/  IMAD.HI.U32 R2, R5, R30, RZ ;  /* 0x0000001e05027227 */ /* 0x020fe400078e00ff */
[----:B------:R-:W1:Y:S03]  /*c710*/  LDC.64 R4, c[0x0][0x880] ;  /* 0x00022000ff047b82 */ /* 0x000e660000000a00 */
        /* <DEDUP_REMOVED lines=14> */
.L_x_230:
[----:B------:R-:W-:Y:S05]  /*c800*/  BSYNC.RECONVERGENT B0 ;  /* 0x0000000000007941 */ /* 0x000fea0003800200 */
.L_x_229:
[----:B------:R-:W-:Y:S01]  /*c810*/  UISETP.NE.AND UP0, UPT, UR38, URZ, UPT ;  /* 0x000000ff2600728c */ /* 0x000fe2000bf05270 */
[----:B------:R-:W-:-:S08]  /*c820*/  NOP ;  /* 0x0000000000007918 */ /* 0x000fd00000000000 */
[----:B------:R-:W-:Y:S05]  /*c830*/  BRA.U UP0, `(.L_x_231) ;  /* 0x0000000100087547 */ /* 0x000fea000b800000 */
[----:B------:R-:W-:Y:S05]  /*c840*/  BPT.TRAP 0x1 ;  /* 0x000000040000795c */ /* 0x000fea0000300000 */
[----:B------:R-:W-:Y:S05]  /*c850*/  BPT.TRAP 0x1 ;  /* 0x000000040000795c */ /* 0x000fea0000300000 */
.L_x_231:
[----:B------:R-:W-:Y:S02]  /*c860*/  UIADD3 UR4, UPT, UPT, UR40, 0xe0a8, URZ ;  /* 0x0000e0a828047890 */ /* 0x000fe4000fffe0ff */
[----:B------:R-:W-:Y:S02]  /*c870*/  UISETP.NE.AND UP0, UPT, UR38, URZ, UPT ;  /* 0x000000ff2600728c */ /* 0x000fe4000bf05270 */
[----:B------:R-:W-:-:S09]  /*c880*/  UPRMT UR4, UR41, 0x654, UR4 ;  /* 0x0000065429047896 */ /* 0x000fd20008000004 */
[----:B---3--:R-:W-:Y:S01]  /*c890*/  SYNCS.ARRIVE.TRANS64.RED.A1T0 RZ, [UR4], RZ ;  /* 0x000000ffffff79a7 */ /* 0x008fe20008100404 */
[----:B------:R-:W-:Y:S05]  /*c8a0*/  BRA.U UP0, `(.L_x_232) ;  /* 0x0000000100047547 */ /* 0x000fea000b800000 */
[----:B------:R-:W-:Y:S05]  /*c8b0*/  BPT.TRAP 0x1 ;  /* 0x000000040000795c */ /* 0x000fea0000300000 */
.L_x_232:
[----:B------:R-:W-:Y:S01]  /*c8c0*/  SYNCS.ARRIVE.TRANS64.A1T0 RZ, [UR40+0xe0b8], RZ ;  /* 0x00e0b8ffffff79a7 */ /* 0x000fe20008100028 */
[----:B------:R-:W-:Y:S05]  /*c8d0*/  EXIT ;  /* 0x000000000000794d */ /* 0x000fea0003800000 */
.L_x_27:
[----:B------:R-:W-:-:S08]  /*c8e0*/  NOP ;  /* 0x0000000000007918 */ /* 0x000fd00000000000 */
[----:B------:R-:W1:Y:S02]  /*c8f0*/  USETMAXREG.TRY_ALLOC.CTAPOOL UP0, 0xc0 ;  /* 0x000000c0000079c8 */ /* 0x000e640008000600 */
[----:B-1----:R-:W-:Y:S05]  /*c900*/  BRA.U !UP0, `(.L_x_27) ;  /* 0xfffffffd08f47547 */ /* 0x002fea000b83ffff */
[----:B------:R-:W1:Y:S01]  /*c910*/  S2UR UR8, SR_CTAID.X ;  /* 0x00000000000879c3 */ /* 0x000e620000002500 */
[----:B------:R-:W2:Y:S02]  /*c920*/  LDCU.64 UR4, c[0x0][0x380] ;  /* 0x00007000ff0477ac */ /* 0x000ea40008000a00 */
[----:B--2---:R-:W-:Y:S02]  /*c930*/  UISETP.NE.AND UP0, UPT, UR5, URZ, UPT ;  /* 0x000000ff0500728c */ /* 0x004fe4000bf05270 */
[----:B-1----:R-:W-:-:S04]  /*c940*/  USHF.L.U32 UR40, UR8, 0x8, URZ ;  /* 0x0000000808287899 */ /* 0x002fc800080006ff */
[----:B------:R-:W-:-:S06]  /*c950*/  UISETP.GE.U32.OR UP0, UPT, UR40, UR4, !UP0 ;  /* 0x000000042800728c */ /* 0x000fcc000c706470 */
[----:B------:R-:W-:-:S13]  /*c960*/  PLOP3.LUT P0, PT, PT, PT, UP0, 0x80, 0x8 ;  /* 0x000000000008781c */ /* 0x000fda0003f0f008 */
[----:B------:R-:W-:Y:S05]  /*c970*/  @P0 EXIT ;  /* 0x000000000000094d */ /* 0x000fea0003800000 */
[----:B------:R-:W-:Y:S02]  /*c980*/  UIADD3 UR10, UPT, UPT, UR5, 0x3f, URZ ;  /* 0x0000003f050a7890 */ /* 0x000fe4000fffe0ff */
[----:B------:R-:W-:Y:S02]  /*c990*/  ULEA UR4, UR8, 0x4, 0x2 ;  /* 0x0000000408047891 */ /* 0x000fe4000f8e10ff */
[----:B------:R-:W-:Y:S02]  /*c9a0*/  USHF.R.S32.HI UR9, URZ, 0x1f, UR10 ;  /* 0x0000001fff097899 */ /* 0x000fe4000801140a */
[----:B------:R-:W-:Y:S02]  /*c9b0*/  ULOP3.LUT UR4, UR4, 0x3fffffc, URZ, 0xc0, !UPT ;  /* 0x03fffffc04047892 */ /* 0x000fe4000f8ec0ff */
[----:B------:R-:W-:Y:S02]  /*c9c0*/  ULEA.HI UR9, UR9, UR10, URZ, 0x6 ;  /* 0x0000000a09097291 */ /* 0x000fe4000f8f30ff */
[----:B------:R-:W-:-:S02]  /*c9d0*/  UISETP.NE.AND UP1, UPT, UR62, URZ, UPT ;  /* 0x000000ff3e00728c */ /* 0x000fc4000bf25270 */
[----:B------:R-:W-:Y:S02]  /*c9e0*/  USHF.R.S32.HI UR9, URZ, 0x6, UR9 ;  /* 0x00000006ff097899 */ /* 0x000fe40008011409 */
[----:B------:R-:W-:Y:S02]  /*c9f0*/  USEL UR49, UR7, UR6, UP1 ;  /* 0x0000000607317287 */ /* 0x000fe40008800000 */
[----:B------:R-:W-:Y:S02]  /*ca00*/  UISETP.LT.AND UP0, UPT, UR9, UR4, UPT ;  /* 0x000000040900728c */ /* 0x000fe4000bf01270 */
[----:B------:R-:W-:Y:S02]  /*ca10*/  ULOP3.LUT UR49, UR49, 0x1, URZ, 0xc0, !UPT ;  /* 0x0000000131317892 */ /* 0x000fe4000f8ec0ff */
[----:B------:R-:W-:Y:S02]  /*ca20*/  USEL UR39, UR9, UR4, UP0 ;  /* 0x0000000409277287 */ /* 0x000fe40008000000 */
[----:B------:R-:W-:-:S02]  /*ca30*/  USEL UR50, URZ, 0x80, UP1 ;  /* 0x00000080ff327887 */ /* 0x000fc40008800000 */
[----:B------:R-:W-:-:S04]  /*ca40*/  UISETP.LT.AND UP0, UPT, UR39, 0x4, UPT ;  /* 0x000000042700788c */ /* 0x000fc8000bf01270 */
[----:B------:R-:W-:Y:S02]  /*ca50*/  USEL UR60, UR39, 0x4, UP0 ;  /* 0x00000004273c7887 */ /* 0x000fe40008000000 */
[----:B------:R-:W-:Y:S02]  /*ca60*/  UISETP.NE.U32.AND UP0, UPT, UR49, 0x1, UPT ;  /* 0x000000013100788c */ /* 0x000fe4000bf05070 */
[----:B------:R-:W-:-:S07]  /*ca70*/  UIADD3 UR4, UPT, UPT, -UR60, UR39, URZ ;  /* 0x000000273c047290 */ /* 0x000fce000fffe1ff */
[----:B------:R-:W-:Y:S05]  /*ca80*/  BRA.U !UP0, `(.L_x_233) ;  /* 0x0000000108047547 */ /* 0x000fea000b800000 */
[----:B------:R-:W-:Y:S05]  /*ca90*/  BPT.TRAP 0x1 ;  /* 0x000000040000795c */ /* 0x000fea0000300000 */
.L_x_233:
[----:B------:R-:W1:Y:S01]  /*caa0*/  S2UR UR38, SR_CgaCtaId ;  /* 0x00000000002679c3 */ /* 0x000e620000008800 */
[----:B------:R-:W-:Y:S01]  /*cab0*/  UISETP.NE.AND UP0, UPT, UR62, URZ, UPT ;  /* 0x000000ff3e00728c */ /* 0x000fe2000bf05270 */
[----:B------:R-:W-:Y:S01]  /*cac0*/  MOV R3, 0x1 ;  /* 0x0000000100037802 */ /* 0x000fe20000000f00 */
[----:B------:R-:W-:Y:S01]  /*cad0*/  UMOV UR37, 0x400 ;  /* 0x0000040000257882 */ /* 0x000fe20000000000 */
[----:B------:R-:W2:Y:S01]  /*cae0*/  S2R R19, SR_TID.X ;  /* 0x0000000000137919 */ /* 0x000ea20000002100 */
[----:B------:R-:W-:Y:S01]  /*caf0*/  USHF.L.U32 UR48, UR48, 0x3, URZ ;  /* 0x0000000330307899 */ /* 0x000fe200080006ff */
[----:B------:R-:W-:Y:S01]  /*cb00*/  SHF.L.U32 R3, R3, 0x1f, RZ ;  /* 0x0000001f03037819 */ /* 0x000fe200000006ff */
[----:B------:R-:W-:Y:S01]  /*cb10*/  UMOV UR58, 0x1 ;  /* 0x00000001003a7882 */ /* 0x000fe20000000000 */
[----:B------:R-:W-:Y:S01]  /*cb20*/  UMOV UR55, 0x1 ;  /* 0x0000000100377882 */ /* 0x000fe20000000000 */
[----:B-1----:R-:W-:-:S04]  /*cb30*/  ULEA UR37, UR38, UR37, 0x18 ;  /* 0x0000002526257291 */ /* 0x002fc8000f8ec0ff */
[----:B------:R-:W-:Y:S02]  /*cb40*/  UIADD3 UR59, UPT, UPT, UR37, 0xe078, URZ ;  /* 0x0000e078253b7890 */ /* 0x000fe4000fffe0ff */
[----:B------:R-:W-:Y:S02]  /*cb50*/  @!UP0 UIADD3 UR59, UPT, UPT, UR37, 0xe088, URZ ;  /* 0x0000e088253b8890 */ /* 0x000fe4000fffe0ff */
[----:B------:R-:W-:-:S07]  /*cb60*/  UIADD3 UR47, UPT, UPT, UR37, UR48, URZ ;  /* 0x00000030252f7290 */ /* 0x000fce000fffe0ff */
[----:B------:R-:W1:Y:S02]  /*cb70*/  SYNCS.PHASECHK.TRANS64.TRYWAIT P0, [UR59], R3 ;  /* 0x00000003ff0075a7 */ /* 0x000e64000800113b */
[----:B-12---:R-:W-:Y:S05]  /*cb80*/  @!P0 BRA `(.L_x_234) ;  /* 0x0000009000f08947 */ /* 0x006fea0003800000 */
.L_x_410:
[----:B------:R-:W-:Y:S01]  /*cb90*/  UISETP.GE.AND UP0, UPT, UR4, 0x1, UPT ;  /* 0x000000010400788c */ /* 0x000fe2000bf06270 */
[----:B------:R-:W-:Y:S01]  /*cba0*/  IMAD.MOV.U32 R18, RZ, RZ, RZ ;  /* 0x000000ffff127224 */ /* 0x000fe200078e00ff */
[----:B------:R-:W-:Y:S01]  /*cbb0*/  MOV R17, 0xff800000 ;  /* 0xff80000000117802 */ /* 0x000fe20000000f00 */
[----:B------:R-:W-:Y:S01]  /*cbc0*/  IMAD.MOV.U32 R16, RZ, RZ, RZ ;  /* 0x000000ffff107224 */ /* 0x000fe200078e00ff */
[----:B------:R-:W-:Y:S01]  /*cbd0*/  SHF.R.U32.HI R2, RZ, 0x5, R19 ;  /* 0x00000005ff027819 */ /* 0x000fe20000011613 */
[----:B------:R-:W-:Y:S01]  /*cbe0*/  UMOV UR57, URZ ;  /* 0x000000ff00397c82 */ /* 0x000fe20008000000 */
[----:B------:R-:W-:-:S03]  /*cbf0*/  UMOV UR56, URZ ;  /* 0x000000ff00387c82 */ /* 0x000fc60008000000 */
[----:B------:R-:W-:Y:S05]  /*cc00*/  BRA.U !UP0, `(.L_x_235) ;  /* 0x00000025086c7547 */ /* 0x000fea000b800000 */
[----:B------:R-:W-:Y:S01]  /*cc10*/  IMAD.U32 R121, R19, 0x10000, RZ ;  /* 0x0001000013797824 */ /* 0x000fe200078e00ff */
[----:B------:R-:W-:Y:S01]  /*cc20*/  UISETP.NE.AND UP0, UPT, UR62, URZ, UPT ;  /* 0x000000ff3e00728c */ /* 0x000fe2000bf05270 */
[----:B------:R-:W-:Y:S01]  /*cc30*/  LOP3.LUT R120, R2, 0x3, RZ, 0xc0, !PT ;  /* 0x0000000302787812 */ /* 0x000fe200078ec0ff */
[----:B------:R-:W-:Y:S01]  /*cc40*/  USHF.L.U32 UR4, UR4, 0x6, URZ ;  /* 0x0000000604047899 */ /* 0x000fe200080006ff */
[----:B------:R-:W-:Y:S01]  /*cc50*/  IMAD.MOV.U32 R16, RZ, RZ, RZ ;  /* 0x000000ffff107224 */ /* 0x000fe200078e00ff */
[----:B------:R-:W-:Y:S01]  /*cc60*/  LOP3.LUT R121, R121, 0x600000, RZ, 0xc0, !PT ;  /* 0x0060000079797812 */ /* 0x000fe200078ec0ff */
[----:B------:R-:W-:Y:S01]  /*cc70*/  ULOP3.LUT UR53, URZ, UR60, URZ, 0x33, !UPT ;  /* 0x0000003cff357292 */ /* 0x000fe2000f8e33ff */
[----:B------:R-:W-:Y:S01]  /*cc80*/  IMAD.MOV.U32 R22, RZ, RZ, -0x800000 ;  /* 0xff800000ff167424 */ /* 0x000fe200078e00ff */
[----:B------:R-:W-:Y:S01]  /*cc90*/  UMOV UR46, 0x20 ;  /* 0x00000020002e7882 */ /* 0x000fe20000000000 */
[----:B------:R-:W-:Y:S01]  /*cca0*/  LOP3.LUT R122, R121, UR50, RZ, 0xfc, !PT ;  /* 0x00000032797a7c12 */ /* 0x000fe2000f8efcff */
[----:B------:R-:W-:Y:S01]  /*ccb0*/  IMAD.U32 R18, RZ, RZ, UR4 ;  /* 0x00000004ff127e24 */ /* 0x000fe2000f8e00ff */
[----:B------:R-:W-:Y:S01]  /*ccc0*/  SHF.R.U32.HI R125, RZ, 0x15, R121 ;  /* 0x00000015ff7d7819 */ /* 0x000fe20000011679 */
[----:B------:R-:W-:-:S02]  /*ccd0*/  UIADD3 UR44, UPT, UPT, UR37, 0xe060, URZ ;  /* 0x0000e060252c7890 */ /* 0x000fc4000fffe0ff */
[----:B------:R-:W-:Y:S01]  /*cce0*/  VIADD R123, R122, 0x20 ;  /* 0x000000207a7b7836 */ /* 0x000fe20000000000 */
[----:B------:R-:W-:Y:S02]  /*ccf0*/  USEL UR45, UR52, UR51, UP0 ;  /* 0x00000033342d7287 */ /* 0x000fe40008000000 */
[----:B------:R-:W-:Y:S02]  /*cd00*/  ULOP3.LUT UR54, UR48, 0x8, URZ, 0x3c, !UPT ;  /* 0x0000000830367892 */ /* 0x000fe4000f8e3cff */
[----:B------:R-:W-:Y:S01]  /*cd10*/  SHF.R.U32.HI R123, RZ, 0x15, R123 ;  /* 0x00000015ff7b7819 */ /* 0x000fe2000001167b */
[----:B------:R-:W-:Y:S01]  /*cd20*/  UMOV UR56, URZ ;  /* 0x000000ff00387c82 */ /* 0x000fe20008000000 */
[----:B------:R-:W-:Y:S01]  /*cd30*/  UMOV UR55, 0x1 ;  /* 0x0000000100377882 */ /* 0x000fe20000000000 */
[----:B------:R-:W2:Y:S01]  /*cd40*/  LDCU UR36, c[0x0][0x704] ;  /* 0x0000e080ff2477ac */ /* 0x000ea20008000800 */
[----:B------:R-:W-:Y:S02]  /*cd50*/  USEL UR46, UR46, 0xa0, UP0 ;  /* 0x000000a02e2e7887 */ /* 0x000fe40008000000 */
[----:B------:R-:W-:-:S02]  /*cd60*/  @UP0 UIADD3 UR44, UPT, UPT, UR37, 0xe050, URZ ;  /* 0x0000e050252c0890 */ /* 0x000fc4000fffe0ff */
[----:B------:R-:W-:Y:S01]  /*cd70*/  UIADD3 UR53, UPT, UPT, UR53, UR39, URZ ;  /* 0x0000002735357290 */ /* 0x000fe2000fffe0ff */
[----:B------:R-:W-:Y:S01]  /*cd80*/  UMOV UR58, 0x1 ;  /* 0x00000001003a7882 */ /* 0x000fe20000000000 */
[----:B------:R-:W-:-:S10]  /*cd90*/  UMOV UR57, URZ ;  /* 0x000000ff00397c82 */ /* 0x000fd40008000000 */
.L_x_253:
[----:B-12---:R-:W-:Y:S01]  /*cda0*/  IADD3 R0, PT, PT, R121, UR46, RZ ;  /* 0x0000002e79007c10 */ /* 0x006fe2000fffe0ff */
[----:B------:R-:W-:-:S04]  /*cdb0*/  UISETP.NE.AND UP0, UPT, UR62, URZ, UPT ;  /* 0x000000ff3e00728c */ /* 0x000fc8000bf05270 */
[----:B------:R-:W-:Y:S01]  /*cdc0*/  USEL UR42, UR57, UR56, UP0 ;  /* 0x00000038392a7287 */ /* 0x000fe20008000000 */
[----:B------:R-:W1:Y:S01]  /*cdd0*/  SHFL.IDX PT, R0, R0, RZ, 0x1f ;  /* 0x00001fff00007589 */ /* 0x000e6200000e0000 */
[----:B------:R-:W-:Y:S01]  /*cde0*/  UISETP.GT.U32.AND UP0, UPT, UR45, 0x1, UPT ;  /* 0x000000012d00788c */ /* 0x000fe2000bf04070 */
[----:B-1----:R-:W-:-:S08]  /*cdf0*/  R2UR UR43, R0 ;  /* 0x00000000002b72ca */ /* 0x002fd000000e0000 */
[----:B---3--:R-:W-:Y:S07]  /*ce00*/  BRA.U UP0, `(.L_x_236) ;  /* 0x0000000100047547 */ /* 0x008fee000b800000 */
[----:B--2---:R-:W-:Y:S05]  /*ce10*/  BPT.TRAP 0x1 ;  /* 0x000000040000795c */ /* 0x004fea0000300000 */
.L_x_236:
[----:B------:R-:W-:Y:S01]  /*ce20*/  IMAD.U32 R3, RZ, RZ, UR42 ;  /* 0x0000002aff037e24 */ /* 0x000fe2000f8e00ff */
[----:B------:R-:W-:-:S04]  /*ce30*/  ISETP.NE.AND P0, PT, R120, R125, PT ;  /* 0x0000007d7800720c */ /* 0x000fc80003f05270 */
[----:B------:R-:W-:-:S04]  /*ce40*/  SHF.L.U32 R3, R3, 0x1f, RZ ;  /* 0x0000001f03037819 */ /* 0x000fc800000006ff */
[----:B------:R-:W1:Y:S02]  /*ce50*/  SYNCS.PHASECHK.TRANS64.TRYWAIT P1, [UR44], R3 ;  /* 0x00000003ff0075a7 */ /* 0x000e64000802112c */
[----:B-1----:R-:W-:Y:S05]  /*ce60*/  @!P1 BRA `(.L_x_237) ;  /* 0x0000009000509947 */ /* 0x002fea0003800000 */
.L_x_411:
        /* <DEDUP_REMOVED lines=17> */
.L_x_238:
[----:B------:R-:W-:Y:S05]  /*cf80*/  WARPSYNC.ALL ;  /* 0x0000000000007948 */ /* 0x000fea0003800000 */
[----:B------:R-:W-:Y:S02]  /*cf90*/  R2UR UR4, R122 ;  /* 0x000000007a0472ca */ /* 0x000fe400000e0000 */
[----:B------:R-:W-:-:S11]  /*cfa0*/  ISETP.NE.AND P0, PT, R120, R123, PT ;  /* 0x0000007b7800720c */ /* 0x000fd60003f05270 */
[----:B------:R-:W3:Y:S02]  /*cfb0*/  LDTM.x32 R56, tmem[UR4] ;  /* 0x00000004003879ee */ /* 0x000ee400082c0000 */
[----:B---3--:R-:W-:Y:S05]  /*cfc0*/  @!P0 BRA `(.L_x_239) ;  /* 0x0000000000408947 */ /* 0x008fea0003800000 */
        /* <DEDUP_REMOVED lines=16> */
.L_x_239:
[----:B------:R-:W-:Y:S05]  /*d0d0*/  WARPSYNC.ALL ;  /* 0x0000000000007948 */ /* 0x000fea0003800000 */
[----:B------:R-:W-:Y:S02]  /*d0e0*/  R2UR UR4, R122 ;  /* 0x000000007a0472ca */ /* 0x000fe400000e0000 */
[C---:B-1----:R-:W-:Y:S02]  /*d0f0*/  FMNMX3 R3, R22.reuse, R56, R60, !PT ;  /* 0x0000003816037276 */ /* 0x042fe4000780003c */
[C---:B------:R-:W-:Y:S02]  /*d100*/  FMNMX3 R0, R22.reuse, R57, R61, !PT ;  /* 0x0000003916007276 */ /* 0x040fe4000780003d */
[----:B------:R-:W-:-:S02]  /*d110*/  FMNMX3 R5, R22, R58, R62, !PT ;  /* 0x0000003a16057276 */ /* 0x000fc4000780003e */
[----:B------:R-:W-:Y:S02]  /*d120*/  FMNMX3 R3, R3, R64, R68, !PT ;  /* 0x0000004003037276 */ /* 0x000fe40007800044 */
[----:B------:R-:W-:Y:S02]  /*d130*/  FMNMX3 R0, R0, R65, R69, !PT ;  /* 0x0000004100007276 */ /* 0x000fe40007800045 */
[----:B------:R-:W-:Y:S01]  /*d140*/  FMNMX3 R6, R22, R59, R63, !PT ;  /* 0x0000003b16067276 */ /* 0x000fe2000780003f */
[----:B------:R-:W1:Y:S01]  /*d150*/  LDTM.x32 R24, tmem[UR4+0x20] ;  /* 0x00002004001879ee */ /* 0x000e6200082c0000 */
[----:B------:R-:W-:Y:S02]  /*d160*/  FMNMX3 R5, R5, R66, R70, !PT ;  /* 0x0000004205057276 */ /* 0x000fe40007800046 */
[----:B------:R-:W-:Y:S02]  /*d170*/  FMNMX3 R3, R3, R72, R76, !PT ;  /* 0x0000004803037276 */ /* 0x000fe4000780004c */
[----:B------:R-:W-:-:S02]  /*d180*/  FMNMX3 R0, R0, R73, R77, !PT ;  /* 0x0000004900007276 */ /* 0x000fc4000780004d */
[----:B------:R-:W-:Y:S02]  /*d190*/  FMNMX3 R6, R6, R67, R71, !PT ;  /* 0x0000004306067276 */ /* 0x000fe40007800047 */
[----:B------:R-:W-:Y:S02]  /*d1a0*/  FMNMX3 R5, R5, R74, R78, !PT ;  /* 0x0000004a05057276 */ /* 0x000fe4000780004e */
[----:B------:R-:W-:Y:S02]  /*d1b0*/  FMNMX3 R3, R3, R80, R84, !PT ;  /* 0x0000005003037276 */ /* 0x000fe40007800054 */
[----:B------:R-:W-:Y:S02]  /*d1c0*/  FMNMX3 R0, R0, R81, R85, !PT ;  /* 0x0000005100007276 */ /* 0x000fe40007800055 */
[----:B------:R-:W-:Y:S02]  /*d1d0*/  FMNMX3 R6, R6, R75, R79, !PT ;  /* 0x0000004b06067276 */ /* 0x000fe4000780004f */
[----:B------:R-:W-:-:S02]  /*d1e0*/  FMNMX3 R5, R5, R82, R86, !PT ;  /* 0x0000005205057276 */ /* 0x000fc40007800056 */
[----:B------:R-:W-:Y:S02]  /*d1f0*/  FMNMX3 R6, R6, R83, R87, !PT ;  /* 0x0000005306067276 */ /* 0x000fe40007800057 */
[----:B------:R-:W-:Y:S02]  /*d200*/  ISETP.NE.AND P0, PT, R120, R125, PT ;  /* 0x0000007d7800720c */ /* 0x000fe40003f05270 */
[----:B-1----:R-:W-:Y:S02]  /*d210*/  FMNMX3 R3, R3, R24, R28, !PT ;  /* 0x0000001803037276 */ /* 0x002fe4000780001c */
        /* <DEDUP_REMOVED lines=15> */
[----:B------:R-:W-:-:S04]  /*d310*/  FMNMX3 R0, R4, R3, R0, !PT ;  /* 0x0000000304007276 */ /* 0x000fc80007800000 */
[----:B------:R-:W-:-:S04]  /*d320*/  FMNMX R17, R17, R0, !PT ;  /* 0x0000000011117209 */ /* 0x000fc80007800000 */
[----:B------:R-:W-:-:S04]  /*d330*/  FSETP.NEU.AND P1, PT, R17, -INF , PT ;  /* 0xff8000001100780b */ /* 0x000fc80003f2d000 */
[----:B------:R-:W-:Y:S01]  /*d340*/  FSEL R23, R17, RZ, P1 ;  /* 0x000000ff11177208 */ /* 0x000fe20000800000 */
[----:B------:R-:W-:Y:S08]  /*d350*/  @!P0 BRA `(.L_x_240) ;  /* 0x0000000000408947 */ /* 0x000ff00003800000 */
[----:B------:R-:W-:Y:S01]  /*d360*/  MOV R14, 0x8 ;  /* 0x00000008000e7802 */ /* 0x000fe20000000f00 */
[----:B------:R-:W1:Y:S01]  /*d370*/  LDCU.64 UR6, c[0x4][0xb0] ;  /* 0x01001600ff0677ac */ /* 0x000e620008000a00 */
[----:B------:R-:W-:Y:S02]  /*d380*/  HFMA2 R12, -RZ, RZ, 0, 5.9604644775390625e-08 ;  /* 0x00000001ff0c7431 */ /* 0x000fe400000001ff */
[----:B------:R-:W-:Y:S01]  /*d390*/  IMAD.MOV.U32 R8, RZ, RZ, 0x1be ;  /* 0x000001beff087424 */ /* 0x000fe200078e00ff */
[----:B------:R-:W3:Y:S01]  /*d3a0*/  LDCU.64 UR4, c[0x4][0xb8] ;  /* 0x01001700ff0477ac */ /* 0x000ee20008000a00 */
[----:B------:R-:W4:Y:S01]  /*d3b0*/  LDC.64 R14, c[0x4][R14] ;  /* 0x010000000e0e7b82 */ /* 0x000f220000000a00 */
[----:B------:R-:W-:Y:S01]  /*d3c0*/  IMAD.MOV.U32 R13, RZ, RZ, RZ ;  /* 0x000000ffff0d7224 */ /* 0x000fe200078e00ff */
[----:B------:R-:W5:Y:S01]  /*d3d0*/  LDCU.64 UR8, c[0x4][0x18] ;  /* 0x01000300ff0877ac */ /* 0x000f620008000a00 */
[----:B-1----:R-:W-:Y:S01]  /*d3e0*/  IMAD.U32 R4, RZ, RZ, UR6 ;  /* 0x00000006ff047e24 */ /* 0x002fe2000f8e00ff */
[----:B------:R-:W-:Y:S01]  /*d3f0*/  MOV R5, UR7 ;  /* 0x0000000700057c02 */ /* 0x000fe20008000f00 */
[----:B---3--:R-:W-:Y:S01]  /*d400*/  IMAD.U32 R6, RZ, RZ, UR4 ;  /* 0x00000004ff067e24 */ /* 0x008fe2000f8e00ff */
[----:B------:R-:W-:Y:S01]  /*d410*/  MOV R7, UR5 ;  /* 0x0000000500077c02 */ /* 0x000fe20008000f00 */
[----:B-----5:R-:W-:Y:S01]  /*d420*/  IMAD.U32 R10, RZ, RZ, UR8 ;  /* 0x00000008ff0a7e24 */ /* 0x020fe2000f8e00ff */
[----:B------:R-:W-:-:S02]  /*d430*/  MOV R11, UR9 ;  /* 0x00000009000b7c02 */ /* 0x000fc40008000f00 */
[----:B------:R-:W-:-:S07]  /*d440*/  LEPC R20, `(.L_x_240) ;  /* 0x000000001014794e */ /* 0x000fce0000000000 */
[----:B--2-4-:R-:W-:Y:S05]  /*d450*/  CALL.ABS.NOINC R14 ;  /* 0x000000000e007343 */ /* 0x014fea0003c00000 */
.L_x_240:
[----:B------:R-:W-:Y:S05]  /*d460*/  WARPSYNC.ALL ;  /* 0x0000000000007948 */ /* 0x000fea0003800000 */
[----:B------:R-:W-:Y:S02]  /*d470*/  R2UR UR4, R122 ;  /* 0x000000007a0472ca */ /* 0x000fe400000e0000 */
[----:B------:R-:W-:-:S11]  /*d480*/  ISETP.NE.AND P0, PT, RZ, UR49, PT ;  /* 0x00000031ff007c0c */ /* 0x000fd6000bf05270 */
[----:B------:R1:W-:Y:S02]  /*d490*/  STTM.x2 tmem[UR4], R22 ;  /* 0x00000016000079ed */ /* 0x0003e400080c0004 */
[----:B------:R-:W-:Y:S05]  /*d4a0*/  @P0 BRA `(.L_x_241) ;  /* 0x0000000000040947 */ /* 0x000fea0003800000 */
[----:B--2---:R-:W-:Y:S05]  /*d4b0*/  BPT.TRAP 0x1 ;  /* 0x000000040000795c */ /* 0x004fea0000300000 */
.L_x_241:
[----:B------:R-:W-:Y:S01]  /*d4c0*/  UISETP.NE.AND UP0, UPT, UR62, URZ, UPT ;  /* 0x000000ff3e00728c */ /* 0x000fe2000bf05270 */
[----:B------:R-:W-:Y:S01]  /*d4d0*/  MOV R3, UR61 ;  /* 0x0000003d00037c02 */ /* 0x000fe20008000f00 */
[----:B------:R-:W-:Y:S01]  /*d4e0*/  UIADD3 UR4, UPT, UPT, UR37, 0xe080, URZ ;  /* 0x0000e08025047890 */ /* 0x000fe2000fffe0ff */
[----:B------:R-:W-:Y:S01]  /*d4f0*/  MOV R4, UR48 ;  /* 0x0000003000047c02 */ /* 0x000fe20008000f00 */
[----:B--2---:R-:W-:Y:S01]  /*d500*/  FMUL R0, R23, -UR36 ;  /* 0x8000002417007c20 */ /* 0x004fe20008400000 */
[----:B------:R-:W-:Y:S01]  /*d510*/  SHF.L.U32 R3, R3, 0x1f, RZ ;  /* 0x0000001f03037819 */ /* 0x000fe200000006ff */
[----:B------:R-:W-:Y:S02]  /*d520*/  USEL UR41, UR58, UR55, UP0 ;  /* 0x000000373a297287 */ /* 0x000fe40008000000 */
[--C-:B------:R-:W-:Y:S02]  /*d530*/  FFMA2 R56, R56.F32x2.HI_LO, UR36.F32, R0.reuse.F32 ;  /* 0x0000002438387c49 */ /* 0x100fe40009200000 */
[--C-:B------:R-:W-:Y:S01]  /*d540*/  FFMA2 R58, R58.F32x2.HI_LO, UR36.F32, R0.reuse.F32 ;  /* 0x000000243a3a7c49 */ /* 0x100fe20009200000 */
[----:B------:R-:W-:Y:S01]  /*d550*/  @UP0 UIADD3 UR4, UPT, UPT, UR37, 0xe070, URZ ;  /* 0x0000e07025040890 */ /* 0x000fe2000fffe0ff */
[--C-:B------:R-:W-:Y:S01]  /*d560*/  FFMA2 R60, R60.F32x2.HI_LO, UR36.F32, R0.reuse.F32 ;  /* 0x000000243c3c7c49 */ /* 0x100fe20009200000 */
[----:B------:R-:W-:Y:S01]  /*d570*/  FSETP.GEU.AND P1, PT, R56, -126, PT ;  /* 0xc2fc00003800780b */ /* 0x000fe20003f2e000 */
[----:B------:R-:W-:Y:S01]  /*d580*/  ULOP3.LUT UR41, UR41, 0x1, URZ, 0x3c, !UPT ;  /* 0x0000000129297892 */ /* 0x000fe2000f8e3cff */
[----:B------:R-:W-:Y:S01]  /*d590*/  FSETP.GEU.AND P0, PT, R57, -126, PT ;  /* 0xc2fc00003900780b */ /* 0x000fe20003f0e000 */
[----:B------:R-:W-:Y:S01]  /*d5a0*/  FFMA2 R62, R62.F32x2.HI_LO, UR36.F32, R0.F32 ;  /* 0x000000243e3e7c49 */ /* 0x000fe20009200000 */
[----:B------:R-:W-:-:S02]  /*d5b0*/  FSETP.GEU.AND P6, PT, R58, -126, PT ;  /* 0xc2fc00003a00780b */ /* 0x000fc40003fce000 */
[----:B------:R-:W-:Y:S01]  /*d5c0*/  FSETP.GEU.AND P5, PT, R59, -126, PT ;  /* 0xc2fc00003b00780b */ /* 0x000fe20003fae000 */
[----:B------:R-:W-:Y:S01]  /*d5d0*/  SYNCS.ARRIVE.TRANS64.A1T0 RZ, [UR4], RZ ;  /* 0x000000ffffff79a7 */ /* 0x000fe20008100004 */
[----:B------:R-:W-:Y:S02]  /*d5e0*/  FSETP.GEU.AND P4, PT, R60, -126, PT ;  /* 0xc2fc00003c00780b */ /* 0x000fe40003f8e000 */
[----:B------:R-:W-:-:S03]  /*d5f0*/  FSETP.GEU.AND P3, PT, R61, -126, PT ;  /* 0xc2fc00003d00780b */ /* 0x000fc60003f6e000 */
[----:B------:R-:W-:Y:S01]  /*d600*/  @!P1 FMUL R56, R56, 0.5 ;  /* 0x3f00000038389820 */ /* 0x000fe20000400000 */
[----:B------:R-:W2:Y:S01]  /*d610*/  SYNCS.PHASECHK.TRANS64.TRYWAIT P2, [R4+UR37+0xe0d0], R3 ;  /* 0x00e0d003040075a7 */ /* 0x000ea20008041125 */
[----:B------:R-:W-:Y:S02]  /*d620*/  @!P0 FMUL R57, R57, 0.5 ;  /* 0x3f00000039398820 */ /* 0x000fe40000400000 */
[----:B------:R-:W-:Y:S02]  /*d630*/  @!P6 FMUL R58, R58, 0.5 ;  /* 0x3f0000003a3ae820 */ /* 0x000fe40000400000 */
[----:B------:R-:W-:Y:S01]  /*d640*/  @!P5 FMUL R59, R59, 0.5 ;  /* 0x3f0000003b3bd820 */ /* 0x000fe20000400000 */
[----:B------:R-:W3:Y:S08]  /*d650*/  MUFU.EX2 R56, R56 ;  /* 0x0000003800387308 */ /* 0x000ef00000000800 */
[----:B------:R-:W4:Y:S08]  /*d660*/  MUFU.EX2 R57, R57 ;  /* 0x0000003900397308 */ /* 0x000f300000000800 */
[----:B------:R-:W5:Y:S08]  /*d670*/  MUFU.EX2 R58, R58 ;  /* 0x0000003a003a7308 */ /* 0x000f700000000800 */
[----:B------:R-:W1:Y:S02]  /*d680*/  MUFU.EX2 R59, R59 ;  /* 0x0000003b003b7308 */ /* 0x000e640000000800 */
[----:B-12345:R-:W-:Y:S05]  /*d690*/  @!P2 BRA `(.L_x_242) ;  /* 0x00000088005ca947 */ /* 0x03efea0003800000 */
.L_x_412:
[----:B------:R-:W-:Y:S01]  /*d6a0*/  @!P1 FMUL R56, R56, R56 ;  /* 0x0000003838389220 */ /* 0x000fe20000400000 */
[----:B------:R-:W-:Y:S01]  /*d6b0*/  FSETP.GEU.AND P2, PT, R62, -126, PT ;  /* 0xc2fc00003e00780b */ /* 0x000fe20003f4e000 */
[----:B------:R-:W-:Y:S01]  /*d6c0*/  @!P4 FMUL R60, R60, 0.5 ;  /* 0x3f0000003c3cc820 */ /* 0x000fe20000400000 */
[----:B------:R-:W-:Y:S01]  /*d6d0*/  FSETP.GEU.AND P1, PT, R63, -126, PT ;  /* 0xc2fc00003f00780b */ /* 0x000fe20003f2e000 */
[----:B------:R-:W-:Y:S01]  /*d6e0*/  @!P3 FMUL R61, R61, 0.5 ;  /* 0x3f0000003d3db820 */ /* 0x000fe20000400000 */
[--C-:B------:R-:W-:Y:S01]  /*d6f0*/  FFMA2 R64, R64.F32x2.HI_LO, UR36.F32, R0.reuse.F32 ;  /* 0x0000002440407c49 */ /* 0x100fe20009200000 */
[----:B------:R-:W-:Y:S01]  /*d700*/  USHF.R.U32.HI UR4, URZ, 0x15, UR43 ;  /* 0x00000015ff047899 */ /* 0x000fe2000801162b */
[----:B------:R-:W-:Y:S01]  /*d710*/  @!P0 FMUL R57, R57, R57 ;  /* 0x0000003939398220 */ /* 0x000fe20000400000 */
[----:B------:R-:W2:Y:S01]  /*d720*/  MUFU.EX2 R60, R60 ;  /* 0x0000003c003c7308 */ /* 0x000ea20000000800 */
[--C-:B------:R-:W-:Y:S01]  /*d730*/  FFMA2 R66, R66.F32x2.HI_LO, UR36.F32, R0.reuse.F32 ;  /* 0x0000002442427c49 */ /* 0x100fe20009200000 */
[----:B------:R-:W-:Y:S01]  /*d740*/  FSETP.GEU.AND P0, PT, R64, -126, PT ;  /* 0xc2fc00004000780b */ /* 0x000fe20003f0e000 */
[--C-:B------:R-:W-:Y:S01]  /*d750*/  FFMA2 R68, R68.F32x2.HI_LO, UR36.F32, R0.reuse.F32 ;  /* 0x0000002444447c49 */ /* 0x100fe20009200000 */
[----:B-1----:R-:W-:Y:S01]  /*d760*/  MOV R3, UR4 ;  /* 0x0000000400037c02 */ /* 0x002fe20008000f00 */
[--C-:B------:R-:W-:Y:S01]  /*d770*/  FFMA2 R70, R70.F32x2.HI_LO, UR36.F32, R0.reuse.F32 ;  /* 0x0000002446467c49 */ /* 0x100fe20009200000 */
[----:B------:R-:W-:Y:S01]  /*d780*/  UISETP.NE.AND UP0, UPT, UR62, URZ, UPT ;  /* 0x000000ff3e00728c */ /* 0x000fe2000bf05270 */
[----:B------:R-:W-:Y:S01]  /*d790*/  @!P2 FMUL R62, R62, 0.5 ;  /* 0x3f0000003e3ea820 */ /* 0x000fe20000400000 */
[----:B------:R-:W-:Y:S01]  /*d7a0*/  @!P1 FMUL R63, R63, 0.5 ;  /* 0x3f0000003f3f9820 */ /* 0x000fe20000400000 */
[----:B------:R-:W1:Y:S01]  /*d7b0*/  MUFU.EX2 R61, R61 ;  /* 0x0000003d003d7308 */ /* 0x000e620000000800 */
[----:B------:R-:W-:Y:S01]  /*d7c0*/  @!P6 FMUL R58, R58, R58 ;  /* 0x0000003a3a3ae220 */ /* 0x000fe20000400000 */
[----:B------:R-:W-:Y:S01]  /*d7d0*/  @!P5 FMUL R59, R59, R59 ;  /* 0x0000003b3b3bd220 */ /* 0x000fe20000400000 */
[----:B------:R-:W-:Y:S01]  /*d7e0*/  FSETP.GEU.AND P6, PT, R65, -126, PT ;  /* 0xc2fc00004100780b */ /* 0x000fe20003fce000 */
[--C-:B------:R-:W-:Y:S01]  /*d7f0*/  FFMA2 R72, R72.F32x2.HI_LO, UR36.F32, R0.reuse.F32 ;  /* 0x0000002448487c49 */ /* 0x100fe20009200000 */
[----:B------:R-:W-:Y:S01]  /*d800*/  FSETP.GEU.AND P5, PT, R66, -126, PT ;  /* 0xc2fc00004200780b */ /* 0x000fe20003fae000 */
[----:B------:R-:W-:Y:S01]  /*d810*/  @!P0 FMUL R64, R64, 0.5 ;  /* 0x3f00000040408820 */ /* 0x000fe20000400000 */
[--C-:B------:R-:W-:Y:S01]  /*d820*/  FFMA2 R74, R74.F32x2.HI_LO, UR36.F32, R0.reuse.F32 ;  /* 0x000000244a4a7c49 */ /* 0x100fe20009200000 */
[----:B------:R-:W3:Y:S01]  /*d830*/  MUFU.EX2 R62, R62 ;  /* 0x0000003e003e7308 */ /* 0x000ee20000000800 */
[----:B--2---:R-:W-:Y:S01]  /*d840*/  @!P4 FMUL R60, R60, R60 ;  /* 0x0000003c3c3cc220 */ /* 0x004fe20000400000 */
[----:B------:R-:W-:Y:S01]  /*d850*/  FSETP.GEU.AND P4, PT, R67, -126, PT ;  /* 0xc2fc00004300780b */ /* 0x000fe20003f8e000 */
[--C-:B------:R-:W-:Y:S01]  /*d860*/  FFMA2 R76, R76.F32x2.HI_LO, UR36.F32, R0.reuse.F32 ;  /* 0x000000244c4c7c49 */ /* 0x100fe20009200000 */
[----:B------:R-:W-:Y:S01]  /*d870*/  ULOP3.LUT UR61, UR61, 0x1, URZ, 0x3c, !UPT ;  /* 0x000000013d3d7892 */ /* 0x000fe2000f8e3cff */
[--C-:B------:R-:W-:Y:S01]  /*d880*/  FFMA2 R78, R78.F32x2.HI_LO, UR36.F32, R0.reuse.F32 ;  /* 0x000000244e4e7c49 */ /* 0x100fe20009200000 */
[----:B------:R-:W-:Y:S01]  /*d890*/  USEL UR58, UR41, UR58, UP0 ;  /* 0x0000003a293a7287 */ /* 0x000fe20008000000 */
[--C-:B------:R-:W-:Y:S01]  /*d8a0*/  FFMA2 R80, R80.F32x2.HI_LO, UR36.F32, R0.reuse.F32 ;  /* 0x0000002450507c49 */ /* 0x100fe20009200000 */
[----:B------:R-:W2:Y:S01]  /*d8b0*/  MUFU.EX2 R63, R63 ;  /* 0x0000003f003f7308 */ /* 0x000ea20000000800 */
[----:B-1----:R-:W-:Y:S01]  /*d8c0*/  @!P3 FMUL R61, R61, R61 ;  /* 0x0000003d3d3db220 */ /* 0x002fe20000400000 */
[----:B------:R-:W-:Y:S01]  /*d8d0*/  FSETP.GEU.AND P3, PT, R68, -126, PT ;  /* 0xc2fc00004400780b */ /* 0x000fe20003f6e000 */
[----:B------:R-:W-:Y:S01]  /*d8e0*/  @!P6 FMUL R65, R65, 0.5 ;  /* 0x3f0000004141e820 */ /* 0x000fe20000400000 */
[----:B------:R-:W-:Y:S01]  /*d8f0*/  @!P5 FMUL R66, R66, 0.5 ;  /* 0x3f0000004242d820 */ /* 0x000fe20000400000 */
[--C-:B------:R-:W-:Y:S01]  /*d900*/  FFMA2 R82, R82.F32x2.HI_LO, UR36.F32, R0.reuse.F32 ;  /* 0x0000002452527c49 */ /* 0x100fe20009200000 */
[----:B------:R-:W-:Y:S01]  /*d910*/  USEL UR55, UR55, UR41, UP0 ;  /* 0x0000002937377287 */ /* 0x000fe20008000000 */
[----:B------:R-:W-:Y:S01]  /*d920*/  @!P4 FMUL R67, R67, 0.5 ;  /* 0x3f0000004343c820 */ /* 0x000fe20000400000 */
[----:B------:R-:W1:Y:S01]  /*d930*/  MUFU.EX2 R64, R64 ;  /* 0x0000004000407308 */ /* 0x000e620000000800 */
[----:B---3--:R-:W-:Y:S01]  /*d940*/  @!P2 FMUL R62, R62, R62 ;  /* 0x0000003e3e3ea220 */ /* 0x008fe20000400000 */
[----:B------:R-:W-:Y:S01]  /*d950*/  FSETP.GEU.AND P2, PT, R69, -126, PT ;  /* 0xc2fc00004500780b */ /* 0x000fe20003f4e000 */
[----:B------:R-:W-:-:S02]  /*d960*/  FFMA2 R84, R84.F32x2.HI_LO, UR36.F32, R0.F32 ;  /* 0x0000002454547c49 */ /* 0x000fc40009200000 */
[--C-:B------:R-:W-:Y:S02]  /*d970*/  FFMA2 R86, R86.F32x2.HI_LO, UR36.F32, R0.reuse.F32 ;  /* 0x0000002456567c49 */ /* 0x100fe40009200000 */
[----:B------:R-:W-:Y:S01]  /*d980*/  @!P3 FMUL R68, R68, 0.5 ;  /* 0x3f0000004444b820 */ /* 0x000fe20000400000 */
[----:B------:R-:W3:Y:S01]  /*d990*/  MUFU.EX2 R65, R65 ;  /* 0x0000004100417308 */ /* 0x000ee20000000800 */
[----:B--2---:R-:W-:Y:S01]  /*d9a0*/  @!P1 FMUL R63, R63, R63 ;  /* 0x0000003f3f3f9220 */ /* 0x004fe20000400000 */
[----:B------:R-:W-:Y:S01]  /*d9b0*/  FSETP.GEU.AND P1, PT, R70, -126, PT ;  /* 0xc2fc00004600780b */ /* 0x000fe20003f2e000 */
[--C-:B------:R-:W-:Y:S02]  /*d9c0*/  FFMA2 R24, R24.F32x2.HI_LO, UR36.F32, R0.reuse.F32 ;  /* 0x0000002418187c49 */ /* 0x100fe40009200000 */
[--C-:B------:R-:W-:Y:S02]  /*d9d0*/  FFMA2 R26, R26.F32x2.HI_LO, UR36.F32, R0.reuse.F32 ;  /* 0x000000241a1a7c49 */ /* 0x100fe40009200000 */
[----:B------:R-:W-:Y:S01]  /*d9e0*/  @!P2 FMUL R69, R69, 0.5 ;  /* 0x3f0000004545a820 */ /* 0x000fe20000400000 */
[----:B------:R-:W2:Y:S01]  /*d9f0*/  MUFU.EX2 R66, R66 ;  /* 0x0000004200427308 */ /* 0x000ea20000000800 */
[----:B-1----:R-:W-:Y:S01]  /*da00*/  @!P0 FMUL R64, R64, R64 ;  /* 0x0000004040408220 */ /* 0x002fe20000400000 */
[----:B------:R-:W-:Y:S01]  /*da10*/  FSETP.GEU.AND P0, PT, R71, -126, PT ;  /* 0xc2fc00004700780b */ /* 0x000fe20003f0e000 */
[----:B------:R-:W-:-:S02]  /*da20*/  FFMA2 R28, R28.F32x2.HI_LO, UR36.F32, R0.F32 ;  /* 0x000000241c1c7c49 */ /* 0x000fc40009200000 */
[--C-:B------:R-:W-:Y:S02]  /*da30*/  FFMA2 R30, R30.F32x2.HI_LO, UR36.F32, R0.reuse.F32 ;  /* 0x000000241e1e7c49 */ /* 0x100fe40009200000 */
[----:B------:R-:W-:Y:S01]  /*da40*/  @!P1 FMUL R70, R70, 0.5 ;  /* 0x3f00000046469820 */ /* 0x000fe20000400000 */
[----:B------:R-:W1:Y:S01]  /*da50*/  MUFU.EX2 R67, R67 ;  /* 0x0000004300437308 */ /* 0x000e620000000800 */
[----:B---3--:R-:W-:Y:S01]  /*da60*/  @!P6 FMUL R65, R65, R65 ;  /* 0x000000414141e220 */ /* 0x008fe20000400000 */
[----:B------:R-:W-:Y:S01]  /*da70*/  FSETP.GEU.AND P6, PT, R72, -126, PT ;  /* 0xc2fc00004800780b */ /* 0x000fe20003fce000 */
[--C-:B------:R-:W-:Y:S02]  /*da80*/  FFMA2 R32, R32.F32x2.HI_LO, UR36.F32, R0.reuse.F32 ;  /* 0x0000002420207c49 */ /* 0x100fe40009200000 */
[--C-:B------:R-:W-:Y:S02]  /*da90*/  FFMA2 R34, R34.F32x2.HI_LO, UR36.F32, R0.reuse.F32 ;  /* 0x0000002422227c49 */ /* 0x100fe40009200000 */
[----:B------:R-:W-:Y:S01]  /*daa0*/  @!P0 FMUL R71, R71, 0.5 ;  /* 0x3f00000047478820 */ /* 0x000fe20000400000 */
[----:B------:R-:W3:Y:S01]  /*dab0*/  MUFU.EX2 R68, R68 ;  /* 0x0000004400447308 */ /* 0x000ee20000000800 */
[----:B--2---:R-:W-:Y:S01]  /*dac0*/  @!P5 FMUL R66, R66, R66 ;  /* 0x000000424242d220 */ /* 0x004fe20000400000 */
[----:B------:R-:W-:Y:S01]  /*dad0*/  FSETP.GEU.AND P5, PT, R73, -126, PT ;  /* 0xc2fc00004900780b */ /* 0x000fe20003fae000 */
[----:B------:R-:W-:-:S02]  /*dae0*/  FFMA2 R36, R36.F32x2.HI_LO, UR36.F32, R0.F32 ;  /* 0x0000002424247c49 */ /* 0x000fc40009200000 */
[--C-:B------:R-:W-:Y:S02]  /*daf0*/  FFMA2 R38, R38.F32x2.HI_LO, UR36.F32, R0.reuse.F32 ;  /* 0x0000002426267c49 */ /* 0x100fe40009200000 */
[----:B------:R-:W-:Y:S01]  /*db00*/  @!P6 FMUL R72, R72, 0.5 ;  /* 0x3f0000004848e820 */ /* 0x000fe20000400000 */
[----:B------:R-:W2:Y:S01]  /*db10*/  MUFU.EX2 R69, R69 ;  /* 0x0000004500457308 */ /* 0x000ea20000000800 */
[----:B-1----:R-:W-:Y:S01]  /*db20*/  @!P4 FMUL R67, R67, R67 ;  /* 0x000000434343c220 */ /* 0x002fe20000400000 */
[----:B------:R-:W-:Y:S01]  /*db30*/  FSETP.GEU.AND P4, PT, R74, -126, PT ;  /* 0xc2fc00004a00780b */ /* 0x000fe20003f8e000 */
[--C-:B------:R-:W-:Y:S02]  /*db40*/  FFMA2 R40, R40.F32x2.HI_LO, UR36.F32, R0.reuse.F32 ;  /* 0x0000002428287c49 */ /* 0x100fe40009200000 */
[--C-:B------:R-:W-:Y:S02]  /*db50*/  FFMA2 R42, R42.F32x2.HI_LO, UR36.F32, R0.reuse.F32 ;  /* 0x000000242a2a7c49 */ /* 0x100fe40009200000 */
        /* <DEDUP_REMOVED lines=17> */
[----:B------:R-:W-:Y:S01]  /*dc70*/  FFMA2 R54, R54.F32x2.HI_LO, UR36.F32, R0.F32 ;  /* 0x0000002436367c49 */ /* 0x000fe20009200000 */
[----:B------:R-:W-:Y:S01]  /*dc80*/  MOV R0, UR54 ;  /* 0x0000003600007c02 */ /* 0x000fe20008000f00 */
[----:B------:R-:W-:Y:S01]  /*dc90*/  @!P2 FMUL R76, R76, 0.5 ;  /* 0x3f0000004c4ca820 */ /* 0x000fe20000400000 */
[----:B------:R-:W1:Y:S01]  /*dca0*/  MUFU.EX2 R73, R73 ;  /* 0x0000004900497308 */ /* 0x000e620000000800 */
[----:B---3--:R-:W-:Y:S01]  /*dcb0*/  @!P0 FMUL R71, R71, R71 ;  /* 0x0000004747478220 */ /* 0x008fe20000400000 */
[----:B------:R-:W-:Y:S01]  /*dcc0*/  FSETP.GEU.AND P0, PT, R78, -126, PT ;  /* 0xc2fc00004e00780b */ /* 0x000fe20003f0e000 */
[----:B------:R3:W-:Y:S04]  /*dcd0*/  SYNCS.ARRIVE.TRANS64.A1T0 RZ, [R0+UR37+0xe0d0], RZ ;  /* 0x00e0d0ff00ff79a7 */ /* 0x0007e80008100025 */
[----:B------:R-:W-:Y:S01]  /*dce0*/  @!P1 FMUL R77, R77, 0.5 ;  /* 0x3f0000004d4d9820 */ /* 0x000fe20000400000 */
[----:B------:R-:W4:Y:S01]  /*dcf0*/  MUFU.EX2 R74, R74 ;  /* 0x0000004a004a7308 */ /* 0x000f220000000800 */
[----:B--2---:R-:W-:Y:S01]  /*dd00*/  @!P6 FMUL R72, R72, R72 ;  /* 0x000000484848e220 */ /* 0x004fe20000400000 */
[----:B------:R-:W-:-:S05]  /*dd10*/  FSETP.GEU.AND P6, PT, R79, -126, PT ;  /* 0xc2fc00004f00780b */ /* 0x000fca0003fce000 */
[----:B------:R-:W-:Y:S01]  /*dd20*/  @!P0 FMUL R78, R78, 0.5 ;  /* 0x3f0000004e4e8820 */ /* 0x000fe20000400000 */
[----:B------:R-:W2:Y:S01]  /*dd30*/  MUFU.EX2 R75, R75 ;  /* 0x0000004b004b7308 */ /* 0x000ea20000000800 */
[----:B-1----:R-:W-:Y:S01]  /*dd40*/  @!P5 FMUL R73, R73, R73 ;  /* 0x000000494949d220 */ /* 0x002fe20000400000 */
[----:B------:R-:W-:-:S05]  /*dd50*/  FSETP.GEU.AND P5, PT, R80, -126, PT ;  /* 0xc2fc00005000780b */ /* 0x000fca0003fae000 */
[----:B------:R-:W-:Y:S01]  /*dd60*/  @!P6 FMUL R79, R79, 0.5 ;  /* 0x3f0000004f4fe820 */ /* 0x000fe20000400000 */
[----:B------:R-:W1:Y:S01]  /*dd70*/  MUFU.EX2 R76, R76 ;  /* 0x0000004c004c7308 */ /* 0x000e620000000800 */
[----:B----4-:R-:W-:Y:S01]  /*dd80*/  @!P4 FMUL R74, R74, R74 ;  /* 0x0000004a4a4ac220 */ /* 0x010fe20000400000 */
[----:B------:R-:W-:-:S05]  /*dd90*/  FSETP.GEU.AND P4, PT, R81, -126, PT ;  /* 0xc2fc00005100780b */ /* 0x000fca0003f8e000 */
        /* <DEDUP_REMOVED lines=55> */
[----:B------:R-:W-:Y:S02]  /*e110*/  FSETP.GEU.AND P4, PT, R31, -126, PT ;  /* 0xc2fc00001f00780b */ /* 0x000fe40003f8e000 */
[----:B------:R-:W-:-:S03]  /*e120*/  F2FP.F16.F32.PACK_AB R24, R57, R56 ;  /* 0x000000383918723e */ /* 0x000fc600000000ff */
[----:B------:R-:W-:Y:S01]  /*e130*/  @!P5 FMUL R30, R30, 0.5 ;  /* 0x3f0000001e1ed820 */ /* 0x000fe20000400000 */
[----:B------:R-:W1:Y:S01]  /*e140*/  MUFU.EX2 R91, R27 ;  /* 0x0000001b005b7308 */ /* 0x000e620000000800 */
[----:B----4-:R-:W-:Y:S01]  /*e150*/  @!P3 FMUL R89, R89, R89 ;  /* 0x000000595959b220 */ /* 0x010fe20000400000 */
[----:B------:R-:W-:Y:S02]  /*e160*/  FSETP.GEU.AND P3, PT, R32, -126, PT ;  /* 0xc2fc00002000780b */ /* 0x000fe40003f6e000 */
[----:B------:R-:W-:-:S03]  /*e170*/  F2FP.F16.F32.PACK_AB R25, R59, R58 ;  /* 0x0000003a3b19723e */ /* 0x000fc600000000ff */
[----:B------:R-:W-:Y:S01]  /*e180*/  @!P4 FMUL R31, R31, 0.5 ;  /* 0x3f0000001f1fc820 */ /* 0x000fe20000400000 */
[----:B------:R-:W4:Y:S01]  /*e190*/  MUFU.EX2 R92, R28 ;  /* 0x0000001c005c7308 */ /* 0x000f220000000800 */
[----:B--2---:R-:W-:Y:S01]  /*e1a0*/  @!P2 FMUL R90, R90, R90 ;  /* 0x0000005a5a5aa220 */ /* 0x004fe20000400000 */
[----:B------:R-:W-:Y:S02]  /*e1b0*/  FSETP.GEU.AND P2, PT, R33, -126, PT ;  /* 0xc2fc00002100780b */ /* 0x000fe40003f4e000 */
[----:B------:R-:W-:-:S03]  /*e1c0*/  F2FP.F16.F32.PACK_AB R26, R61, R60 ;  /* 0x0000003c3d1a723e */ /* 0x000fc600000000ff */
        /* <DEDUP_REMOVED lines=113> */
[----:B------:R-:W-:Y:S02]  /*e8e0*/  LOP3.LUT P0, RZ, R3, 0x3, R2, 0x48, !PT ;  /* 0x0000000303ff7812 */ /* 0x000fe40007804802 */
[----:B------:R-:W-:-:S03]  /*e8f0*/  F2FP.F16.F32.PACK_AB R49, R107, R106 ;  /* 0x0000006a6b31723e */ /* 0x000fc600000000ff */
[----:B------:R-:W-:Y:S01]  /*e900*/  @!P1 FMUL R55, R55, 0.5 ;  /* 0x3f00000037379820 */ /* 0x000fe20000400000 */
[----:B------:R-:W4:Y:S01]  /*e910*/  MUFU.EX2 R118, R52 ;  /* 0x0000003400767308 */ /* 0x000f220000000800 */
[----:B--2---:R-:W-:Y:S01]  /*e920*/  @!P6 FMUL R114, R114, R114 ;  /* 0x000000727272e220 */ /* 0x004fe20000400000 */
[----:B------:R-:W-:-:S06]  /*e930*/  F2FP.F16.F32.PACK_AB R50, R109, R108 ;  /* 0x0000006c6d32723e */ /* 0x000fcc00000000ff */
[----:B------:R-:W2:Y:S01]  /*e940*/  MUFU.EX2 R119, R53 ;  /* 0x0000003500777308 */ /* 0x000ea20000000800 */
[----:B-1----:R-:W-:Y:S01]  /*e950*/  @!P5 FMUL R115, R115, R115 ;  /* 0x000000737373d220 */ /* 0x002fe20000400000 */
[----:B------:R-:W-:-:S06]  /*e960*/  F2FP.F16.F32.PACK_AB R51, R111, R110 ;  /* 0x0000006e6f33723e */ /* 0x000fcc00000000ff */
[----:B------:R-:W1:Y:S01]  /*e970*/  MUFU.EX2 R116, R54 ;  /* 0x0000003600747308 */ /* 0x000e620000000800 */
[----:B----4-:R-:W-:Y:S01]  /*e980*/  @!P4 FMUL R118, R118, R118 ;  /* 0x000000767676c220 */ /* 0x010fe20000400000 */
[----:B------:R-:W-:-:S06]  /*e990*/  F2FP.F16.F32.PACK_AB R52, R113, R112 ;  /* 0x000000707134723e */ /* 0x000fcc00000000ff */
[----:B------:R-:W4:Y:S01]  /*e9a0*/  MUFU.EX2 R117, R55 ;  /* 0x0000003700757308 */ /* 0x000f220000000800 */
[----:B--2---:R-:W-:Y:S01]  /*e9b0*/  @!P3 FMUL R119, R119, R119 ;  /* 0x000000777777b220 */ /* 0x004fe20000400000 */
[----:B------:R-:W-:Y:S01]  /*e9c0*/  F2FP.F16.F32.PACK_AB R53, R115, R114 ;  /* 0x000000727335723e */ /* 0x000fe200000000ff */
[----:B-1----:R-:W-:-:S03]  /*e9d0*/  @!P2 FMUL R116, R116, R116 ;  /* 0x000000747474a220 */ /* 0x002fc60000400000 */
[----:B------:R-:W-:Y:S01]  /*e9e0*/  F2FP.F16.F32.PACK_AB R54, R119, R118 ;  /* 0x000000767736723e */ /* 0x000fe200000000ff */
[----:B----4-:R-:W-:-:S05]  /*e9f0*/  @!P1 FMUL R117, R117, R117 ;  /* 0x0000007575759220 */ /* 0x010fca0000400000 */
[----:B------:R-:W-:Y:S01]  /*ea00*/  F2FP.F16.F32.PACK_AB R55, R117, R116 ;  /* 0x000000747537723e */ /* 0x000fe200000000ff */
[----:B---3--:R-:W-:Y:S06]  /*ea10*/  @!P0 BRA `(.L_x_243) ;  /* 0x0000000000408947 */ /* 0x008fec0003800000 */
[----:B------:R-:W-:Y:S01]  /*ea20*/  MOV R14, 0x8 ;  /* 0x00000008000e7802 */ /* 0x000fe20000000f00 */
[----:B------:R-:W1:Y:S01]  /*ea30*/  LDCU.64 UR6, c[0x4][0xb0] ;  /* 0x01001600ff0677ac */ /* 0x000e620008000a00 */
[----:B------:R-:W-:Y:S02]  /*ea40*/  HFMA2 R12, -RZ, RZ, 0, 5.9604644775390625e-08 ;  /* 0x00000001ff0c7431 */ /* 0x000fe400000001ff */
[----:B------:R-:W-:Y:S01]  /*ea50*/  IMAD.MOV.U32 R8, RZ, RZ, 0x1be ;  /* 0x000001beff087424 */ /* 0x000fe200078e00ff */
[----:B------:R-:W2:Y:S01]  /*ea60*/  LDCU.64 UR4, c[0x4][0xb8] ;  /* 0x01001700ff0477ac */ /* 0x000ea20008000a00 */
[----:B------:R-:W3:Y:S01]  /*ea70*/  LDC.64 R14, c[0x4][R14] ;  /* 0x010000000e0e7b82 */ /* 0x000ee20000000a00 */
[----:B------:R-:W-:Y:S01]  /*ea80*/  IMAD.MOV.U32 R13, RZ, RZ, RZ ;  /* 0x000000ffff0d7224 */ /* 0x000fe200078e00ff */
[----:B------:R-:W4:Y:S01]  /*ea90*/  LDCU.64 UR8, c[0x4][0x20] ;  /* 0x01000400ff0877ac */ /* 0x000f220008000a00 */
[----:B-1----:R-:W-:Y:S01]  /*eaa0*/  IMAD.U32 R4, RZ, RZ, UR6 ;  /* 0x00000006ff047e24 */ /* 0x002fe2000f8e00ff */
[----:B------:R-:W-:Y:S01]  /*eab0*/  MOV R5, UR7 ;  /* 0x0000000700057c02 */ /* 0x000fe20008000f00 */
[----:B--2---:R-:W-:Y:S01]  /*eac0*/  IMAD.U32 R6, RZ, RZ, UR4 ;  /* 0x00000004ff067e24 */ /* 0x004fe2000f8e00ff */
[----:B------:R-:W-:Y:S01]  /*ead0*/  MOV R7, UR5 ;  /* 0x0000000500077c02 */ /* 0x000fe20008000f00 */
[----:B----4-:R-:W-:Y:S01]  /*eae0*/  IMAD.U32 R10, RZ, RZ, UR8 ;  /* 0x00000008ff0a7e24 */ /* 0x010fe2000f8e00ff */
[----:B------:R-:W-:-:S02]  /*eaf0*/  MOV R11, UR9 ;  /* 0x00000009000b7c02 */ /* 0x000fc40008000f00 */
[----:B------:R-:W-:-:S07]  /*eb00*/  LEPC R20, `(.L_x_243) ;  /* 0x000000001014794e */ /* 0x000fce0000000000 */
[----:B---3--:R-:W-:Y:S05]  /*eb10*/  CALL.ABS.NOINC R14 ;  /* 0x000000000e007343 */ /* 0x008fea0003c00000 */
.L_x_243:
[----:B------:R-:W-:Y:S01]  /*eb20*/  MOV R0, UR45 ;  /* 0x0000002d00007c02 */ /* 0x000fe20008000f00 */
[----:B------:R-:W-:Y:S05]  /*eb30*/  WARPSYNC.ALL ;  /* 0x0000000000007948 */ /* 0x000fea0003800000 */
[----:B------:R-:W-:Y:S01]  /*eb40*/  ISETP.GT.U32.AND P0, PT, R0, 0x1, PT ;  /* 0x000000010000780c */ /* 0x000fe20003f04070 */
[----:B------:R1:W-:Y:S01]  /*eb50*/  STTM.x32 tmem[UR43], R24 ;  /* 0x00000018000079ed */ /* 0x0003e200082c002b */
[----:B------:R-:W2:Y:S11]  /*eb60*/  FENCE.VIEW.ASYNC.T ;  /* 0x00000000000073c6 */ /* 0x000eb60000000200 */
[----:B------:R-:W-:Y:S05]  /*eb70*/  @P0 BRA `(.L_x_244) ;  /* 0x0000000000080947 */ /* 0x000fea0003800000 */
[----:B------:R-:W-:Y:S05]  /*eb80*/  BPT.TRAP 0x1 ;  /* 0x000000040000795c */ /* 0x000fea0000300000 */
[----:B------:R-:W-:Y:S05]  /*eb90*/  BPT.TRAP 0x1 ;  /* 0x000000040000795c */ /* 0x000fea0000300000 */
.L_x_244:
[----:B------:R-:W-:Y:S02]  /*eba0*/  UISETP.NE.AND UP0, UPT, UR62, URZ, UPT ;  /* 0x000000ff3e00728c */ /* 0x000fe4000bf05270 */
[----:B------:R-:W-:Y:S02]  /*ebb0*/  UIADD3 UR4, UPT, UPT, UR37, 0xe068, URZ ;  /* 0x0000e06825047890 */ /* 0x000fe4000fffe0ff */
[----:B------:R-:W-:-:S04]  /*ebc0*/  ULOP3.LUT UR42, UR42, 0x1, URZ, 0x3c, !UPT ;  /* 0x000000012a2a7892 */ /* 0x000fc8000f8e3cff */
[----:B------:R-:W-:Y:S02]  /*ebd0*/  USEL UR57, UR42, UR57, UP0 ;  /* 0x000000392a397287 */ /* 0x000fe40008000000 */
[----:B------:R-:W-:Y:S02]  /*ebe0*/  USEL UR56, UR56, UR42, UP0 ;  /* 0x0000002a38387287 */ /* 0x000fe40008000000 */
[----:B------:R-:W-:Y:S02]  /*ebf0*/  @UP0 UIADD3 UR4, UPT, UPT, UR37, 0xe058, URZ ;  /* 0x0000e05825040890 */ /* 0x000fe4000fffe0ff */
[----:B------:R-:W-:Y:S02]  /*ec00*/  UISETP.NE.AND UP0, UPT, UR49, URZ, UPT ;  /* 0x000000ff3100728c */ /* 0x000fe4000bf05270 */
[----:B------:R-:W-:-:S09]  /*ec10*/  UPRMT UR4, UR38, 0x654, UR4 ;  /* 0x0000065426047896 */ /* 0x000fd20008000004 */
[----:B--2---:R-:W-:Y:S01]  /*ec20*/  SYNCS.ARRIVE.TRANS64.RED.A1T0 RZ, [UR4], RZ ;  /* 0x000000ffffff79a7 */ /* 0x004fe20008100404 */
[----:B------:R-:W-:Y:S05]  /*ec30*/  BRA.U UP0, `(.L_x_245) ;  /* 0x0000000100047547 */ /* 0x000fea000b800000 */
[----:B------:R-:W-:Y:S05]  /*ec40*/  BPT.TRAP 0x1 ;  /* 0x000000040000795c */ /* 0x000fea0000300000 */
.L_x_245:
[----:B------:R-:W-:Y:S01]  /*ec50*/  MOV R0, UR41 ;  /* 0x0000002900007c02 */ /* 0x000fe20008000f00 */
[----:B------:R-:W-:Y:S01]  /*ec60*/  FADD2 R58, R58.F32x2.HI_LO, RZ.F32 ;  /* 0x000000ff3a3a724b */ /* 0x000fe20000200000 */
[----:B------:R-:W-:Y:S01]  /*ec70*/  FSETP.NEU.AND P1, PT, R22, R23, PT ;  /* 0x000000171600720b */ /* 0x000fe20003f2d000 */
[----:B------:R-:W-:Y:S01]  /*ec80*/  FADD2 R60, R60.F32x2.HI_LO, RZ.F32 ;  /* 0x000000ff3c3c724b */ /* 0x000fe20000200000 */
[----:B------:R-:W-:Y:S01]  /*ec90*/  SHF.L.U32 R0, R0, 0x1f, RZ ;  /* 0x0000001f00007819 */ /* 0x000fe200000006ff */
[----:B------:R-:W-:Y:S02]  /*eca0*/  FADD2 R58, R58.F32x2.HI_LO, R66.F32x2.HI_LO ;  /* 0x000000423a3a724b */ /* 0x000fe40000000000 */
[----:B------:R-:W-:Y:S01]  /*ecb0*/  FADD2 R62, R62.F32x2.HI_LO, RZ.F32 ;  /* 0x000000ff3e3e724b */ /* 0x000fe20000200000 */
[----:B------:R-:W2:Y:S01]  /*ecc0*/  SYNCS.PHASECHK.TRANS64.TRYWAIT P2, [UR59], R0 ;  /* 0x00000000ff0075a7 */ /* 0x000ea2000804113b */
[----:B------:R-:W-:Y:S02]  /*ecd0*/  FADD2 R60, R60.F32x2.HI_LO, R68.F32x2.HI_LO ;  /* 0x000000443c3c724b */ /* 0x000fe40000000000 */
[----:B------:R-:W-:-:S02]  /*ece0*/  FADD2 R62, R62.F32x2.HI_LO, R70.F32x2.HI_LO ;  /* 0x000000463e3e724b */ /* 0x000fc40000000000 */
[----:B------:R-:W-:Y:S02]  /*ecf0*/  FADD2 R58, R58.F32x2.HI_LO, R74.F32x2.HI_LO ;  /* 0x0000004a3a3a724b */ /* 0x000fe40000000000 */
[----:B------:R-:W-:Y:S01]  /*ed00*/  FADD2 R60, R60.F32x2.HI_LO, R76.F32x2.HI_LO ;  /* 0x0000004c3c3c724b */ /* 0x000fe20000000000 */
[----:B--2---:R-:W-:Y:S06]  /*ed10*/  @!P2 BRA `(.L_x_246) ;  /* 0x0000007000d4a947 */ /* 0x004fec0003800000 */
.L_x_413:
[----:B------:R-:W-:Y:S01]  /*ed20*/  BSSY.RECONVERGENT B0, `(.L_x_247) ;  /* 0x000000a000007945 */ /* 0x000fe20003800200 */
[----:B--2---:R-:W-:-:S03]  /*ed30*/  MOV R3, 0x3f000000 ;  /* 0x3f00000000037802 */ /* 0x004fc60000000f00 */
[----:B------:R-:W-:Y:S05]  /*ed40*/  @!P1 BRA `(.L_x_248) ;  /* 0x00000000001c9947 */ /* 0x000fea0003800000 */
[----:B------:R-:W-:-:S04]  /*ed50*/  FADD R0, -R23, R22 ;  /* 0x0000001617007221 */ /* 0x000fc80000000100 */
[----:B------:R-:W-:-:S05]  /*ed60*/  FMUL R0, R0, UR36 ;  /* 0x0000002400007c20 */ /* 0x000fca0008400000 */
[----:B------:R-:W-:-:S13]  /*ed70*/  FSETP.GEU.AND P1, PT, R0, -126, PT ;  /* 0xc2fc00000000780b */ /* 0x000fda0003f2e000 */
[----:B------:R-:W-:-:S04]  /*ed80*/  @!P1 FMUL R0, R0, 0.5 ;  /* 0x3f00000000009820 */ /* 0x000fc80000400000 */
[----:B------:R-:W2:Y:S02]  /*ed90*/  MUFU.EX2 R3, R0 ;  /* 0x0000000000037308 */ /* 0x000ea40000000800 */
[----:B--2---:R-:W-:-:S04]  /*eda0*/  @!P1 FMUL R3, R3, R3 ;  /* 0x0000000303039220 */ /* 0x004fc80000400000 */
[----:B------:R-:W-:Y:S02]  /*edb0*/  FMUL R3, R3, 0.5 ;  /* 0x3f00000003037820 */ /* 0x000fe40000400000 */
.L_x_248:
[----:B------:R-:W-:Y:S05]  /*edc0*/  BSYNC.RECONVERGENT B0 ;  /* 0x0000000000007941 */ /* 0x000fea0003800200 */
.L_x_247:
[----:B------:R-:W-:Y:S01]  /*edd0*/  FMUL R16, R3, R16 ;  /* 0x0000001003107220 */ /* 0x000fe20000400000 */
[----:B------:R-:W-:Y:S01]  /*ede0*/  FADD2 R62, R62.F32x2.HI_LO, R78.F32x2.HI_LO ;  /* 0x0000004e3e3e724b */ /* 0x000fe20000000000 */
[----:B------:R-:W-:Y:S01]  /*edf0*/  ULOP3.LUT UP0, URZ, UR53, UR39, URZ, 0xfc, !UPT ;  /* 0x0000002735ff7292 */ /* 0x000fe2000f80fcff */
[----:B------:R-:W-:Y:S02]  /*ee00*/  FADD2 R58, R58.F32x2.HI_LO, R82.F32x2.HI_LO ;  /* 0x000000523a3a724b */ /* 0x000fe40000000000 */
[----:B------:R-:W-:Y:S02]  /*ee10*/  FADD2 R56, R16.F32, R56.F32x2.HI_LO ;  /* 0x000000381038724b */ /* 0x000fe40000040000 */
[----:B------:R-:W-:Y:S02]  /*ee20*/  FADD2 R60, R60.F32x2.HI_LO, R84.F32x2.HI_LO ;  /* 0x000000543c3c724b */ /* 0x000fe40000000000 */
[----:B------:R-:W-:Y:S02]  /*ee30*/  FADD2 R56, R56.F32x2.HI_LO, R64.F32x2.HI_LO ;  /* 0x000000403838724b */ /* 0x000fe40000000000 */
[----:B------:R-:W-:-:S02]  /*ee40*/  FADD2 R62, R62.F32x2.HI_LO, R86.F32x2.HI_LO ;  /* 0x000000563e3e724b */ /* 0x000fc40000000000 */
[----:B------:R-:W-:Y:S02]  /*ee50*/  FADD2 R56, R56.F32x2.HI_LO, R72.F32x2.HI_LO ;  /* 0x000000483838724b */ /* 0x000fe40000000000 */
[----:B------:R-:W-:Y:S02]  /*ee60*/  FADD2 R58, R58.F32x2.HI_LO, R90.F32x2.HI_LO ;  /* 0x0000005a3a3a724b */ /* 0x000fe40000000000 */
[----:B------:R-:W-:Y:S02]  /*ee70*/  FADD2 R56, R56.F32x2.HI_LO, R80.F32x2.HI_LO ;  /* 0x000000503838724b */ /* 0x000fe40000000000 */
        /* <DEDUP_REMOVED lines=16> */
[----:B------:R-:W-:-:S04]  /*ef80*/  FADD2 R56, R56.F32x2.HI_LO, R58.F32x2.HI_LO ;  /* 0x0000003a3838724b */ /* 0x000fc80000000000 */
[----:B------:R-:W-:-:S04]  /*ef90*/  FADD2 R56, R56.F32x2.HI_LO, R60.F32x2.HI_LO ;  /* 0x0000003c3838724b */ /* 0x000fc80000000000 */
[----:B------:R-:W-:Y:S01]  /*efa0*/  FADD R16, R56, R57 ;  /* 0x0000003938107221 */ /* 0x000fe20000000000 */
[----:B------:R-:W-:Y:S06]  /*efb0*/  BRA.U UP0, `(.L_x_249) ;  /* 0x00000001006c7547 */ /* 0x000fec000b800000 */
[----:B------:R-:W-:Y:S05]  /*efc0*/  @P0 BRA `(.L_x_250) ;  /* 0x0000000000040947 */ /* 0x000fea0003800000 */
[----:B------:R-:W-:Y:S05]  /*efd0*/  BPT.TRAP 0x1 ;  /* 0x000000040000795c */ /* 0x000fea0000300000 */
.L_x_250:
[----:B------:R-:W-:Y:S01]  /*efe0*/  IMAD.U32 R3, RZ, RZ, UR42 ;  /* 0x0000002aff037e24 */ /* 0x000fe2000f8e00ff */
[----:B------:R-:W-:-:S04]  /*eff0*/  ISETP.NE.AND P0, PT, R120, R125, PT ;  /* 0x0000007d7800720c */ /* 0x000fc80003f05270 */
[----:B------:R-:W-:-:S04]  /*f000*/  SHF.L.U32 R3, R3, 0x1f, RZ ;  /* 0x0000001f03037819 */ /* 0x000fc800000006ff */
[----:B------:R-:W2:Y:S02]  /*f010*/  SYNCS.PHASECHK.TRANS64.TRYWAIT P1, [UR44], R3 ;  /* 0x00000003ff0075a7 */ /* 0x000ea4000802112c */
[----:B--2---:R-:W-:Y:S05]  /*f020*/  @!P1 BRA `(.L_x_251) ;  /* 0x0000007000289947 */ /* 0x004fea0003800000 */
.L_x_414:
        /* <DEDUP_REMOVED lines=17> */
.L_x_252:
[----:B------:R-:W-:Y:S05]  /*f140*/  WARPSYNC.ALL ;  /* 0x0000000000007948 */ /* 0x000fea0003800000 */
[----:B------:R-:W-:-:S13]  /*f150*/  R2UR UR4, R122 ;  /* 0x000000007a0472ca */ /* 0x000fda00000e0000 */
[----:B------:R3:W-:Y:S02]  /*f160*/  STTM.x2 tmem[UR4], R16 ;  /* 0x00000010000079ed */ /* 0x0007e400080c0004 */
.L_x_249:
[----:B------:R-:W-:Y:S01]  /*f170*/  UIADD3 UR4, UPT, UPT, UR53, 0x1, URZ ;  /* 0x0000000135047890 */ /* 0x000fe2000fffe0ff */
[----:B------:R-:W-:Y:S01]  /*f180*/  MOV R22, R17 ;  /* 0x0000001100167202 */ /* 0x000fe20000000f00 */
[----:B------:R-:W-:Y:S02]  /*f190*/  UIADD3 UR53, UPT, UPT, UR53, -0x1, URZ ;  /* 0xffffffff35357890 */ /* 0x000fe4000fffe0ff */
[----:B------:R-:W-:-:S09]  /*f1a0*/  UISETP.GT.U32.AND UP0, UPT, UR4, 0x1, UPT ;  /* 0x000000010400788c */ /* 0x000fd2000bf04070 */
[----:B------:R-:W-:Y:S05]  /*f1b0*/  BRA.U UP0, `(.L_x_253) ;  /* 0xffffffd900f87547 */ /* 0x000fea000b83ffff */
.L_x_235:
[----:B------:R-:W-:-:S09]  /*f1c0*/  UISETP.GE.AND UP0, UPT, UR39, 0x1, UPT ;  /* 0x000000012700788c */ /* 0x000fd2000bf06270 */
[----:B------:R-:W-:Y:S05]  /*f1d0*/  BRA.U !UP0, `(.L_x_254) ;  /* 0x0000003908707547 */ /* 0x000fea000b800000 */
[C---:B------:R-:W-:Y:S01]  /*f1e0*/  IMAD.U32 R120, R19.reuse, 0x10000, RZ ;  /* 0x0001000013787824 */ /* 0x040fe200078e00ff */
[----:B------:R-:W-:Y:S01]  /*f1f0*/  UISETP.NE.AND UP0, UPT, UR62, URZ, UPT ;  /* 0x000000ff3e00728c */ /* 0x000fe2000bf05270 */
[----:B------:R-:W-:Y:S01]  /*f200*/  IMAD.U32 R123, RZ, RZ, UR40 ;  /* 0x00000028ff7b7e24 */ /* 0x000fe2000f8e00ff */
[----:B-12---:R-:W-:Y:S01]  /*f210*/  LOP3.LUT R0, R19, 0x7f, RZ, 0xc0, !PT ;  /* 0x0000007f13007812 */ /* 0x006fe200078ec0ff */
[----:B------:R-:W-:Y:S01]  /*f220*/  UMOV UR4, 0x20 ;  /* 0x0000002000047882 */ /* 0x000fe20000000000 */
[----:B------:R-:W-:Y:S01]  /*f230*/  LOP3.LUT R120, R120, 0x600000, RZ, 0xc0, !PT ;  /* 0x0060000078787812 */ /* 0x000fe200078ec0ff */
[----:B------:R-:W-:Y:S01]  /*f240*/  UIADD3 UR42, UPT, UPT, UR37, 0xe060, URZ ;  /* 0x0000e060252a7890 */ /* 0x000fe2000fffe0ff */
[----:B------:R-:W-:Y:S01]  /*f250*/  IADD3 R123, PT, PT, R0, UR50, R123 ;  /* 0x00000032007b7c10 */ /* 0x000fe2000fffe07b */
[----:B------:R-:W-:Y:S01]  /*f260*/  USEL UR43, UR52, UR51, UP0 ;  /* 0x00000033342b7287 */ /* 0x000fe20008000000 */
[----:B------:R-:W-:Y:S01]  /*f270*/  LOP3.LUT R117, R120, UR50, RZ, 0xfc, !PT ;  /* 0x0000003278757c12 */ /* 0x000fe2000f8efcff */
[----:B------:R-:W-:Y:S01]  /*f280*/  ULOP3.LUT UR41, UR48, 0x8, URZ, 0x3c, !UPT ;  /* 0x0000000830297892 */ /* 0x000fe2000f8e3cff */
[----:B------:R-:W-:Y:S01]  /*f290*/  LOP3.LUT R116, R2, 0x3, RZ, 0xc0, !PT ;  /* 0x0000000302747812 */ /* 0x000fe200078ec0ff */
[----:B------:R-:W1:Y:S01]  /*f2a0*/  LDCU UR36, c[0x0][0x704] ;  /* 0x0000e080ff2477ac */ /* 0x000e620008000800 */
[----:B------:R-:W-:Y:S01]  /*f2b0*/  SHF.R.U32.HI R19, RZ, 0x15, R120 ;  /* 0x00000015ff137819 */ /* 0x000fe20000011678 */
[----:B------:R-:W-:Y:S01]  /*f2c0*/  VIADD R121, R117, 0x20 ;  /* 0x0000002075797836 */ /* 0x000fe20000000000 */
[----:B------:R-:W2:Y:S04]  /*f2d0*/  LDCU UR39, c[0x0][0x384] ;  /* 0x00007080ff2777ac */ /* 0x000ea80008000800 */
[----:B------:R-:W-:Y:S01]  /*f2e0*/  SHF.R.U32.HI R121, RZ, 0x15, R121 ;  /* 0x00000015ff797819 */ /* 0x000fe20000011679 */
[----:B------:R-:W-:-:S02]  /*f2f0*/  UIADD3 UR60, UPT, UPT, UR60, -0x1, URZ ;  /* 0xffffffff3c3c7890 */ /* 0x000fc4000fffe0ff */
[----:B------:R-:W-:Y:S02]  /*f300*/  USEL UR40, UR4, 0xa0, UP0 ;  /* 0x000000a004287887 */ /* 0x000fe40008000000 */
[----:B------:R-:W-:-:S12]  /*f310*/  @UP0 UIADD3 UR42, UPT, UPT, UR37, 0xe050, URZ ;  /* 0x0000e050252a0890 */ /* 0x000fd8000fffe0ff */
.L_x_273:
[----:B--2---:R-:W-:Y:S01]  /*f320*/  IADD3 R0, PT, PT, R120, UR40, RZ ;  /* 0x0000002878007c10 */ /* 0x004fe2000fffe0ff */
[----:B------:R-:W-:-:S04]  /*f330*/  UISETP.NE.AND UP0, UPT, UR62, URZ, UPT ;  /* 0x000000ff3e00728c */ /* 0x000fc8000bf05270 */
[----:B------:R-:W-:Y:S01]  /*f340*/  USEL UR45, UR57, UR56, UP0 ;  /* 0x00000038392d7287 */ /* 0x000fe20008000000 */
[----:B------:R-:W4:Y:S01]  /*f350*/  SHFL.IDX PT, R0, R0, RZ, 0x1f ;  /* 0x00001fff00007589 */ /* 0x000f2200000e0000 */
[----:B------:R-:W-:Y:S01]  /*f360*/  UISETP.GT.U32.AND UP0, UPT, UR43, 0x1, UPT ;  /* 0x000000012b00788c */ /* 0x000fe2000bf04070 */
[----:B----4-:R-:W-:-:S08]  /*f370*/  R2UR UR46, R0 ;  /* 0x00000000002e72ca */ /* 0x010fd000000e0000 */
[----:B-1-3--:R-:W-:Y:S07]  /*f380*/  BRA.U UP0, `(.L_x_255) ;  /* 0x0000000100047547 */ /* 0x00afee000b800000 */
[----:B-12---:R-:W-:Y:S05]  /*f390*/  BPT.TRAP 0x1 ;  /* 0x000000040000795c */ /* 0x006fea0000300000 */
.L_x_255:
[----:B------:R-:W-:Y:S01]  /*f3a0*/  IMAD.U32 R3, RZ, RZ, UR45 ;  /* 0x0000002dff037e24 */ /* 0x000fe2000f8e00ff */
[----:B------:R-:W-:-:S04]  /*f3b0*/  ISETP.NE.AND P0, PT, R116, R19, PT ;  /* 0x000000137400720c */ /* 0x000fc80003f05270 */
[----:B------:R-:W-:-:S04]  /*f3c0*/  SHF.L.U32 R3, R3, 0x1f, RZ ;  /* 0x0000001f03037819 */ /* 0x000fc800000006ff */
[----:B------:R-:W4:Y:S02]  /*f3d0*/  SYNCS.PHASECHK.TRANS64.TRYWAIT P1, [UR42], R3 ;  /* 0x00000003ff0075a7 */ /* 0x000f24000802112a */
[----:B----4-:R-:W-:Y:S05]  /*f3e0*/  @!P1 BRA `(.L_x_256) ;  /* 0x0000006c00509947 */ /* 0x010fea0003800000 */
.L_x_415:
[----:B------:R-:W-:Y:S05]  /*f3f0*/  @!P0 BRA `(.L_x_257) ;  /* 0x0000000000408947 */ /* 0x000fea0003800000 */
[----:B------:R-:W-:Y:S01]  /*f400*/  MOV R14, 0x8 ;  /* 0x00000008000e7802 */ /* 0x000fe20000000f00 */
[----:B------:R-:W5:Y:S01]  /*f410*/  LDCU.64 UR8, c[0x4][0xb0] ;  /* 0x01001600ff0877ac */ /* 0x000f620008000a00 */
[----:B------:R-:W-:Y:S02]  /*f420*/  HFMA2 R12, -RZ, RZ, 0, 5.9604644775390625e-08 ;  /* 0x00000001ff0c7431 */ /* 0x000fe400000001ff */
[----:B------:R-:W-:Y:S01]  /*f430*/  IMAD.MOV.U32 R8, RZ, RZ, 0x192 ;  /* 0x00000192ff087424 */ /* 0x000fe200078e00ff */
[----:B------:R-:W1:Y:S01]  /*f440*/  LDCU.64 UR6, c[0x4][0xb8] ;  /* 0x01001700ff0677ac */ /* 0x000e620008000a00 */
[----:B------:R-:W2:Y:S01]  /*f450*/  LDC.64 R14, c[0x4][R14] ;  /* 0x010000000e0e7b82 */ /* 0x000ea20000000a00 */
[----:B------:R-:W-:Y:S01]  /*f460*/  IMAD.MOV.U32 R13, RZ, RZ, RZ ;  /* 0x000000ffff0d7224 */ /* 0x000fe200078e00ff */
[----:B------:R-:W3:Y:S01]  /*f470*/  LDCU.64 UR4, c[0x4][0x10] ;  /* 0x01000200ff0477ac */ /* 0x000ee20008000a00 */
[----:B-----5:R-:W-:Y:S01]  /*f480*/  IMAD.U32 R4, RZ, RZ, UR8 ;  /* 0x00000008ff047e24 */ /* 0x020fe2000f8e00ff */
[----:B------:R-:W-:Y:S01]  /*f490*/  MOV R5, UR9 ;  /* 0x0000000900057c02 */ /* 0x000fe20008000f00 */
[----:B-1----:R-:W-:Y:S01]  /*f4a0*/  IMAD.U32 R6, RZ, RZ, UR6 ;  /* 0x00000006ff067e24 */ /* 0x002fe2000f8e00ff */
[----:B------:R-:W-:Y:S01]  /*f4b0*/  MOV R7, UR7 ;  /* 0x0000000700077c02 */ /* 0x000fe20008000f00 */
[----:B---3--:R-:W-:Y:S01]  /*f4c0*/  IMAD.U32 R10, RZ, RZ, UR4 ;  /* 0x00000004ff0a7e24 */ /* 0x008fe2000f8e00ff */
[----:B------:R-:W-:-:S02]  /*f4d0*/  MOV R11, UR5 ;  /* 0x00000005000b7c02 */ /* 0x000fc40008000f00 */
[----:B------:R-:W-:-:S07]  /*f4e0*/  LEPC R20, `(.L_x_257) ;  /* 0x000000001014794e */ /* 0x000fce0000000000 */
[----:B--2-4-:R-:W-:Y:S05]  /*f4f0*/  CALL.ABS.NOINC R14 ;  /* 0x000000000e007343 */ /* 0x014fea0003c00000 */
.L_x_257:
[----:B------:R-:W-:Y:S05]  /*f500*/  WARPSYNC.ALL ;  /* 0x0000000000007948 */ /* 0x000fea0003800000 */
[----:B------:R-:W-:Y:S01]  /*f510*/  R2UR UR4, R117 ;  /* 0x00000000750472ca */ /* 0x000fe200000e0000 */
[----:B------:R-:W-:Y:S01]  /*f520*/  BSSY.RECONVERGENT B6, `(.L_x_258) ;  /* 0x0000014000067945 */ /* 0x000fe20003800200 */
[----:B------:R-:W-:-:S11]  /*f530*/  ISETP.NE.AND P0, PT, R116, R121, PT ;  /* 0x000000797400720c */ /* 0x000fd60003f05270 */
[----:B------:R-:W5:Y:S02]  /*f540*/  LDTM.x32 R24, tmem[UR4] ;  /* 0x00000004001879ee */ /* 0x000f6400082c0000 */
[----:B-----5:R-:W-:Y:S05]  /*f550*/  @!P0 BRA `(.L_x_259) ;  /* 0x0000000000408947 */ /* 0x020fea0003800000 */
        /* <DEDUP_REMOVED lines=16> */
.L_x_259:
[----:B-12---:R-:W-:Y:S05]  /*f660*/  BSYNC.RECONVERGENT B6 ;  /* 0x0000000000067941 */ /* 0x006fea0003800200 */
.L_x_258:
[C---:B----4-:R-:W-:Y:S01]  /*f670*/  VIADD R0, R18.reuse, 0x2 ;  /* 0x0000000212007836 */ /* 0x050fe20000000000 */
[----:B------:R-:W-:Y:S05]  /*f680*/  WARPSYNC.ALL ;  /* 0x0000000000007948 */ /* 0x000fea0003800000 */
[----:B------:R-:W-:Y:S01]  /*f690*/  VIADD R4, R18, 0x5 ;  /* 0x0000000512047836 */ /* 0x000fe20000000000 */
[----:B------:R-:W-:Y:S01]  /*f6a0*/  ISETP.GE.AND P1, PT, R0, UR39, PT ;  /* 0x0000002700007c0c */ /* 0x000fe2000bf26270 */
[C---:B------:R-:W-:Y:S01]  /*f6b0*/  VIADD R6, R18.reuse, 0x4 ;  /* 0x0000000412067836 */ /* 0x040fe20000000000 */
[C---:B------:R-:W-:Y:S01]  /*f6c0*/  ISETP.GE.U32.AND P3, PT, R123.reuse, R0, PT ;  /* 0x000000007b00720c */ /* 0x040fe20003f66070 */
[C---:B------:R-:W-:Y:S01]  /*f6d0*/  VIADD R0, R18.reuse, 0x6 ;  /* 0x0000000612007836 */ /* 0x040fe20000000000 */
[C---:B------:R-:W-:Y:S01]  /*f6e0*/  ISETP.GE.U32.AND P6, PT, R123.reuse, R4, PT ;  /* 0x000000047b00720c */ /* 0x040fe20003fc6070 */
[----:B------:R-:W-:Y:S01]  /*f6f0*/  VIADD R10, R18, 0x39 ;  /* 0x00000039120a7836 */ /* 0x000fe20000000000 */
[----:B------:R-:W-:Y:S01]  /*f700*/  ISETP.GE.AND P0, PT, R4, UR39, PT ;  /* 0x0000002704007c0c */ /* 0x000fe2000bf06270 */
[----:B------:R-:W-:Y:S01]  /*f710*/  VIADD R4, R18, 0x8 ;  /* 0x0000000812047836 */ /* 0x000fe20000000000 */
[----:B------:R-:W-:Y:S01]  /*f720*/  ISETP.GE.AND P2, PT, R6, UR39, PT ;  /* 0x0000002706007c0c */ /* 0x000fe2000bf46270 */
[----:B------:R-:W-:Y:S01]  /*f730*/  VIADD R8, R18, 0x3a ;  /* 0x0000003a12087836 */ /* 0x000fe20000000000 */
[----:B------:R-:W-:Y:S01]  /*f740*/  FSEL R26, R26, -INF , !P1 ;  /* 0xff8000001a1a7808 */ /* 0x000fe20004800000 */
[C---:B------:R-:W-:Y:S01]  /*f750*/  VIADD R3, R18.reuse, 0x1 ;  /* 0x0000000112037836 */ /* 0x040fe20000000000 */
[C---:B------:R-:W-:Y:S01]  /*f760*/  ISETP.GE.U32.AND P4, PT, R123.reuse, R0, PT ;  /* 0x000000007b00720c */ /* 0x040fe20003f86070 */
[----:B------:R-:W-:Y:S01]  /*f770*/  VIADD R12, R18, 0x38 ;  /* 0x00000038120c7836 */ /* 0x000fe20000000000 */
[----:B------:R-:W-:Y:S01]  /*f780*/  ISETP.GE.AND P1, PT, R0, UR39, PT ;  /* 0x0000002700007c0c */ /* 0x000fe2000bf26270 */
[C---:B------:R-:W-:Y:S01]  /*f790*/  VIADD R0, R18.reuse, 0x9 ;  /* 0x0000000912007836 */ /* 0x040fe20000000000 */
[----:B------:R-:W-:Y:S01]  /*f7a0*/  ISETP.GE.U32.AND P5, PT, R123, R6, PT ;  /* 0x000000067b00720c */ /* 0x000fe20003fa6070 */
[----:B------:R-:W-:Y:S01]  /*f7b0*/  VIADD R6, R18, 0x3c ;  /* 0x0000003c12067836 */ /* 0x000fe20000000000 */
[----:B------:R-:W-:-:S02]  /*f7c0*/  FSEL R22, R28, -INF , !P2 ;  /* 0xff8000001c167808 */ /* 0x000fc40005000000 */
[----:B------:R-:W-:Y:S02]  /*f7d0*/  FSEL R26, R26, -INF , P3 ;  /* 0xff8000001a1a7808 */ /* 0x000fe40001800000 */
[----:B------:R-:W-:Y:S02]  /*f7e0*/  ISETP.GE.U32.AND P3, PT, R123, R4, PT ;  /* 0x000000047b00720c */ /* 0x000fe40003f66070 */
[----:B------:R-:W-:Y:S01]  /*f7f0*/  ISETP.GE.AND P2, PT, R4, UR39, PT ;  /* 0x0000002704007c0c */ /* 0x000fe2000bf46270 */
[----:B------:R-:W-:Y:S01]  /*f800*/  VIADD R4, R18, 0xa ;  /* 0x0000000a12047836 */ /* 0x000fe20000000000 */
[----:B------:R-:W-:Y:S02]  /*f810*/  FSEL R23, R29, -INF , !P0 ;  /* 0xff8000001d177808 */ /* 0x000fe40004000000 */
[----:B------:R-:W-:Y:S02]  /*f820*/  FSEL R22, R22, -INF , P5 ;  /* 0xff80000016167808 */ /* 0x000fe40002800000 */
[----:B------:R-:W-:-:S02]  /*f830*/  ISETP.GE.U32.AND P5, PT, R123, R0, PT ;  /* 0x000000007b00720c */ /* 0x000fc40003fa6070 */
[----:B------:R-:W-:Y:S01]  /*f840*/  ISETP.GE.AND P0, PT, R0, UR39, PT ;  /* 0x0000002700007c0c */ /* 0x000fe2000bf06270 */
[----:B------:R-:W-:Y:S01]  /*f850*/  VIADD R0, R18, 0xc ;  /* 0x0000000c12007836 */ /* 0x000fe20000000000 */
[----:B------:R-:W-:Y:S02]  /*f860*/  FSEL R30, R30, -INF , !P1 ;  /* 0xff8000001e1e7808 */ /* 0x000fe40004800000 */
[----:B------:R-:W-:Y:S02]  /*f870*/  FSEL R23, R23, -INF , P6 ;  /* 0xff80000017177808 */ /* 0x000fe40003000000 */
[----:B------:R-:W-:Y:S02]  /*f880*/  ISETP.GE.U32.AND P6, PT, R123, R4, PT ;  /* 0x000000047b00720c */ /* 0x000fe40003fc6070 */
[----:B------:R-:W-:Y:S01]  /*f890*/  ISETP.GE.AND P1, PT, R4, UR39, PT ;  /* 0x0000002704007c0c */ /* 0x000fe2000bf26270 */
        /* <DEDUP_REMOVED lines=31> */
[----:B------:R-:W-:-:S02]  /*fa90*/  R2UR UR4, R117 ;  /* 0x00000000750472ca */ /* 0x000fc400000e0000 */
[----:B------:R-:W-:Y:S02]  /*faa0*/  FSEL R36, R40, -INF , !P2 ;  /* 0xff80000028247808 */ /* 0x000fe40005000000 */
[----:B------:R-:W-:Y:S02]  /*fab0*/  FSEL R38, R38, -INF , P5 ;  /* 0xff80000026267808 */ /* 0x000fe40002800000 */
[----:B------:R-:W-:Y:S02]  /*fac0*/  ISETP.GE.U32.AND P5, PT, R123, R0, PT ;  /* 0x000000007b00720c */ /* 0x000fe40003fa6070 */
[----:B------:R-:W-:Y:S01]  /*fad0*/  ISETP.GE.AND P2, PT, R0, UR39, PT ;  /* 0x0000002700007c0c */ /* 0x000fe2000bf46270 */
[----:B------:R-:W-:Y:S01]  /*fae0*/  VIADD R0, R18, 0x16 ;  /* 0x0000001612007836 */ /* 0x000fe20000000000 */
[----:B------:R-:W-:Y:S02]  /*faf0*/  FSEL R37, R41, -INF , !P0 ;  /* 0xff80000029257808 */ /* 0x000fe40004000000 */
[----:B------:R-:W-:Y:S01]  /*fb00*/  FSEL R36, R36, -INF , P6 ;  /* 0xff80000024247808 */ /* 0x000fe20003000000 */
[----:B------:R-:W1:Y:S01]  /*fb10*/  LDTM.x32 R56, tmem[UR4+0x20] ;  /* 0x00002004003879ee */ /* 0x000e6200082c0000 */
        /* <DEDUP_REMOVED lines=53> */
[----:B-1----:R-:W-:-:S02]  /*fe70*/  FSEL R52, R56, -INF , !P2 ;  /* 0xff80000038347808 */ /* 0x002fc40005000000 */
        /* <DEDUP_REMOVED lines=59> */
[----:B------:R-:W-:-:S02]  /*10230*/  FSEL R94, R70, -INF , P5 ;  /* 0xff800000465e7808 */ /* 0x000fc40002800000 */
[----:B------:R-:W-:Y:S02]  /*10240*/  FSEL R68, R72, -INF , !P6 ;  /* 0xff80000048447808 */ /* 0x000fe40007000000 */
[----:B------:R-:W-:Y:S02]  /*10250*/  ISETP.GE.U32.AND P5, PT, R123, R0, PT ;  /* 0x000000007b00720c */ /* 0x000fe40003fa6070 */
[----:B------:R-:W-:Y:S01]  /*10260*/  ISETP.GE.AND P6, PT, R0, UR39, PT ;  /* 0x0000002700007c0c */ /* 0x000fe2000bfc6270 */
[----:B------:R-:W-:Y:S01]  /*10270*/  VIADD R0, R18, 0x36 ;  /* 0x0000003612007836 */ /* 0x000fe20000000000 */
[----:B------:R-:W-:Y:S02]  /*10280*/  FSEL R69, R73, -INF , !P0 ;  /* 0xff80000049457808 */ /* 0x000fe40004000000 */
[----:B------:R-:W-:Y:S02]  /*10290*/  ISETP.GE.AND P0, PT, R4, UR39, PT ;  /* 0x0000002704007c0c */ /* 0x000fe4000bf06270 */
[----:B------:R-:W-:-:S02]  /*102a0*/  FSEL R68, R68, -INF , P3 ;  /* 0xff80000044447808 */ /* 0x000fc40001800000 */
[----:B------:R-:W-:Y:S02]  /*102b0*/  FSEL R74, R74, -INF , !P1 ;  /* 0xff8000004a4a7808 */ /* 0x000fe40004800000 */
[----:B------:R-:W-:Y:S01]  /*102c0*/  ISETP.GE.U32.AND P3, PT, R123, R4, PT ;  /* 0x000000047b00720c */ /* 0x000fe20003f66070 */
[----:B------:R-:W-:Y:S01]  /*102d0*/  VIADD R4, R18, 0x3d ;  /* 0x0000003d12047836 */ /* 0x000fe20000000000 */
[----:B------:R-:W-:Y:S02]  /*102e0*/  ISETP.GE.AND P1, PT, R0, UR39, PT ;  /* 0x0000002700007c0c */ /* 0x000fe4000bf26270 */
[----:B------:R-:W-:Y:S02]  /*102f0*/  FSEL R77, R77, -INF , !P0 ;  /* 0xff8000004d4d7808 */ /* 0x000fe40004000000 */
[----:B------:R-:W-:Y:S02]  /*10300*/  ISETP.GE.AND P0, PT, R10, UR39, PT ;  /* 0x000000270a007c0c */ /* 0x000fe4000bf06270 */
[----:B------:R-:W-:-:S02]  /*10310*/  FSEL R69, R69, -INF , P4 ;  /* 0xff80000045457808 */ /* 0x000fc40002000000 */
[----:B------:R-:W-:Y:S01]  /*10320*/  ISETP.GE.U32.AND P4, PT, R123, R0, PT ;  /* 0x000000007b00720c */ /* 0x000fe20003f86070 */
[----:B------:R-:W-:Y:S01]  /*10330*/  VIADD R0, R18, 0x3e ;  /* 0x0000003e12007836 */ /* 0x000fe20000000000 */
[----:B------:R-:W-:Y:S02]  /*10340*/  FSEL R78, R78, -INF , !P1 ;  /* 0xff8000004e4e7808 */ /* 0x000fe40004800000 */
[----:B------:R-:W-:Y:S02]  /*10350*/  ISETP.GE.AND P1, PT, R8, UR39, PT ;  /* 0x0000002708007c0c */ /* 0x000fe4000bf26270 */
[----:B------:R-:W-:Y:S02]  /*10360*/  FSEL R81, R81, -INF , !P0 ;  /* 0xff80000051517808 */ /* 0x000fe40004000000 */
[----:B------:R-:W-:Y:S02]  /*10370*/  ISETP.GE.AND P0, PT, R4, UR39, PT ;  /* 0x0000002704007c0c */ /* 0x000fe4000bf06270 */
[----:B------:R-:W-:-:S02]  /*10380*/  FSEL R82, R82, -INF , !P1 ;  /* 0xff80000052527808 */ /* 0x000fc40004800000 */
[----:B------:R-:W-:Y:S02]  /*10390*/  ISETP.GE.AND P1, PT, R0, UR39, PT ;  /* 0x0000002700007c0c */ /* 0x000fe4000bf26270 */
[----:B------:R-:W-:Y:S02]  /*103a0*/  FSEL R85, R85, -INF , !P0 ;  /* 0xff80000055557808 */ /* 0x000fe40004000000 */
[----:B------:R-:W-:Y:S02]  /*103b0*/  ISETP.GE.AND P0, PT, R18, UR39, PT ;  /* 0x0000002712007c0c */ /* 0x000fe4000bf06270 */
[----:B------:R-:W-:Y:S02]  /*103c0*/  FSEL R86, R86, -INF , !P1 ;  /* 0xff80000056567808 */ /* 0x000fe40004800000 */
[----:B------:R-:W-:Y:S02]  /*103d0*/  ISETP.GE.U32.AND P1, PT, R123, R18, PT ;  /* 0x000000127b00720c */ /* 0x000fe40003f26070 */
[----:B------:R-:W-:-:S02]  /*103e0*/  FSEL R24, R24, -INF , !P0 ;  /* 0xff80000018187808 */ /* 0x000fc40004000000 */
[----:B------:R-:W-:Y:S02]  /*103f0*/  FSEL R96, R74, -INF , P2 ;  /* 0xff8000004a607808 */ /* 0x000fe40001000000 */
[----:B------:R-:W-:Y:S02]  /*10400*/  FSEL R76, R76, -INF , !P6 ;  /* 0xff8000004c4c7808 */ /* 0x000fe40007000000 */
[----:B------:R-:W-:Y:S01]  /*10410*/  ISETP.GE.U32.AND P2, PT, R123, R10, PT ;  /* 0x0000000a7b00720c */ /* 0x000fe20003f46070 */
[----:B------:R-:W-:Y:S01]  /*10420*/  VIADD R10, R18, 0x3 ;  /* 0x00000003120a7836 */ /* 0x000fe20000000000 */
[----:B------:R-:W-:Y:S02]  /*10430*/  ISETP.GE.AND P0, PT, R3, UR39, PT ;  /* 0x0000002703007c0c */ /* 0x000fe4000bf06270 */
[----:B------:R-:W-:Y:S02]  /*10440*/  FSEL R72, R24, -INF , P1 ;  /* 0xff80000018487808 */ /* 0x000fe40000800000 */
[----:B------:R-:W-:-:S02]  /*10450*/  ISETP.GT.U32.AND P1, PT, R123, R18, PT ;  /* 0x000000127b00720c */ /* 0x000fc40003f24070 */
[----:B------:R-:W-:Y:S02]  /*10460*/  FSEL R25, R25, -INF , !P0 ;  /* 0xff80000019197808 */ /* 0x000fe40004000000 */
[----:B------:R-:W-:Y:S02]  /*10470*/  FSEL R24, R76, -INF , P5 ;  /* 0xff8000004c187808 */ /* 0x000fe40002800000 */
[----:B------:R-:W-:Y:S02]  /*10480*/  ISETP.GE.AND P6, PT, R12, UR39, PT ;  /* 0x000000270c007c0c */ /* 0x000fe4000bfc6270 */
[----:B------:R-:W-:Y:S01]  /*10490*/  ISETP.GE.U32.AND P5, PT, R123, R8, PT ;  /* 0x000000087b00720c */ /* 0x000fe20003fa6070 */
[----:B------:R-:W-:Y:S01]  /*104a0*/  VIADD R8, R18, 0x7 ;  /* 0x0000000712087836 */ /* 0x000fe20000000000 */
[----:B------:R-:W-:Y:S02]  /*104b0*/  ISETP.GE.AND P0, PT, R10, UR39, PT ;  /* 0x000000270a007c0c */ /* 0x000fe4000bf06270 */
[----:B------:R-:W-:-:S02]  /*104c0*/  FSEL R73, R25, -INF , P1 ;  /* 0xff80000019497808 */ /* 0x000fc40000800000 */
[----:B------:R-:W-:Y:S02]  /*104d0*/  FSEL R80, R80, -INF , !P6 ;  /* 0xff80000050507808 */ /* 0x000fe40007000000 */
[----:B------:R-:W-:Y:S02]  /*104e0*/  FSEL R25, R77, -INF , P3 ;  /* 0xff8000004d197808 */ /* 0x000fe40001800000 */
[----:B------:R-:W-:Y:S02]  /*104f0*/  ISETP.GE.AND P6, PT, R6, UR39, PT ;  /* 0x0000002706007c0c */ /* 0x000fe4000bfc6270 */
[----:B------:R-:W-:Y:S02]  /*10500*/  ISETP.GE.U32.AND P1, PT, R123, R10, PT ;  /* 0x0000000a7b00720c */ /* 0x000fe40003f26070 */
[----:B------:R-:W-:Y:S02]  /*10510*/  FSEL R27, R27, -INF , !P0 ;  /* 0xff8000001b1b7808 */ /* 0x000fe40004000000 */
[----:B------:R-:W-:Y:S01]  /*10520*/  ISETP.GE.U32.AND P3, PT, R123, R6, PT ;  /* 0x000000067b00720c */ /* 0x000fe20003f66070 */
[----:B------:R-:W-:Y:S01]  /*10530*/  VIADD R6, R18, 0xb ;  /* 0x0000000b12067836 */ /* 0x000fe20000000000 */
[----:B------:R-:W-:-:S02]  /*10540*/  ISETP.GE.AND P0, PT, R8, UR39, PT ;  /* 0x0000002708007c0c */ /* 0x000fc4000bf06270 */
[----:B------:R-:W-:Y:S02]  /*10550*/  FSEL R27, R27, -INF , P1 ;  /* 0xff8000001b1b7808 */ /* 0x000fe40000800000 */
[----:B------:R-:W-:Y:S02]  /*10560*/  ISETP.GE.U32.AND P1, PT, R123, R8, PT ;  /* 0x000000087b00720c */ /* 0x000fe40003f26070 */
[----:B------:R-:W-:Y:S02]  /*10570*/  FSEL R31, R31, -INF , !P0 ;  /* 0xff8000001f1f7808 */ /* 0x000fe40004000000 */
[----:B------:R-:W-:Y:S02]  /*10580*/  ISETP.GE.AND P0, PT, R6, UR39, PT ;  /* 0x0000002706007c0c */ /* 0x000fe4000bf06270 */
[----:B------:R-:W-:Y:S02]  /*10590*/  FSEL R98, R78, -INF , P4 ;  /* 0xff8000004e627808 */ /* 0x000fe40002000000 */
[----:B------:R-:W-:Y:S01]  /*105a0*/  ISETP.GE.U32.AND P4, PT, R123, R4, PT ;  /* 0x000000047b00720c */ /* 0x000fe20003f86070 */
[----:B------:R-:W-:Y:S01]  /*105b0*/  VIADD R4, R18, 0xf ;  /* 0x0000000f12047836 */ /* 0x000fe20000000000 */
[----:B------:R-:W-:-:S02]  /*105c0*/  FSEL R31, R31, -INF , P1 ;  /* 0xff8000001f1f7808 */ /* 0x000fc40000800000 */
[----:B------:R-:W-:Y:S02]  /*105d0*/  ISETP.GE.U32.AND P1, PT, R123, R6, PT ;  /* 0x000000067b00720c */ /* 0x000fe40003f26070 */
[----:B------:R-:W-:Y:S02]  /*105e0*/  FSEL R35, R35, -INF , !P0 ;  /* 0xff80000023237808 */ /* 0x000fe40004000000 */
[----:B------:R-:W-:Y:S02]  /*105f0*/  ISETP.GE.AND P0, PT, R4, UR39, PT ;  /* 0x0000002704007c0c */ /* 0x000fe4000bf06270 */
[----:B------:R-:W-:Y:S02]  /*10600*/  FSEL R35, R35, -INF , P1 ;  /* 0xff80000023237808 */ /* 0x000fe40000800000 */
[----:B------:R-:W-:Y:S01]  /*10610*/  ISETP.GE.U32.AND P1, PT, R123, R4, PT ;  /* 0x000000047b00720c */ /* 0x000fe20003f26070 */
[----:B------:R-:W-:Y:S01]  /*10620*/  VIADD R4, R18, 0x13 ;  /* 0x0000001312047836 */ /* 0x000fe20000000000 */
[----:B------:R-:W-:-:S02]  /*10630*/  FSEL R84, R84, -INF , !P6 ;  /* 0xff80000054547808 */ /* 0x000fc40007000000 */
[----:B------:R-:W-:Y:S02]  /*10640*/  ISETP.GE.U32.AND P6, PT, R123, R12, PT ;  /* 0x0000000c7b00720c */ /* 0x000fe40003fc6070 */
[----:B------:R-:W-:Y:S02]  /*10650*/  FSEL R39, R39, -INF , !P0 ;  /* 0xff80000027277808 */ /* 0x000fe40004000000 */
[----:B------:R-:W-:Y:S02]  /*10660*/  ISETP.GE.AND P0, PT, R4, UR39, PT ;  /* 0x0000002704007c0c */ /* 0x000fe4000bf06270 */
[----:B------:R-:W-:Y:S02]  /*10670*/  FSEL R81, R81, -INF , P2 ;  /* 0xff80000051517808 */ /* 0x000fe40001000000 */
[----:B------:R-:W-:Y:S02]  /*10680*/  FSEL R80, R80, -INF , P6 ;  /* 0xff80000050507808 */ /* 0x000fe40003000000 */
[C---:B------:R-:W-:Y:S01]  /*10690*/  ISETP.GE.U32.AND P2, PT, R123.reuse, R4, PT ;  /* 0x000000047b00720c */ /* 0x040fe20003f46070 */
[C---:B------:R-:W-:Y:S01]  /*106a0*/  VIADD R4, R18.reuse, 0x1b ;  /* 0x0000001b12047836 */ /* 0x040fe20000000000 */
[----:B------:R-:W-:Y:S01]  /*106b0*/  ISETP.GE.U32.AND P6, PT, R123, R0, PT ;  /* 0x000000007b00720c */ /* 0x000fe20003fc6070 */
[----:B------:R-:W-:Y:S01]  /*106c0*/  VIADD R0, R18, 0x17 ;  /* 0x0000001712007836 */ /* 0x000fe20000000000 */
[----:B------:R-:W-:-:S02]  /*106d0*/  FSEL R43, R43, -INF , !P0 ;  /* 0xff8000002b2b7808 */ /* 0x000fc40004000000 */
[----:B------:R-:W-:Y:S02]  /*106e0*/  FSEL R39, R39, -INF , P1 ;  /* 0xff80000027277808 */ /* 0x000fe40000800000 */
[----:B------:R-:W-:Y:S02]  /*106f0*/  FSEL R43, R43, -INF , P2 ;  /* 0xff8000002b2b7808 */ /* 0x000fe40001000000 */
[----:B------:R-:W-:Y:S02]  /*10700*/  ISETP.GE.AND P0, PT, R4, UR39, PT ;  /* 0x0000002704007c0c */ /* 0x000fe4000bf06270 */
[----:B------:R-:W-:Y:S01]  /*10710*/  ISETP.GE.U32.AND P2, PT, R123, R4, PT ;  /* 0x000000047b00720c */ /* 0x000fe20003f46070 */
[----:B------:R-:W-:Y:S01]  /*10720*/  VIADD R4, R18, 0x1f ;  /* 0x0000001f12047836 */ /* 0x000fe20000000000 */
[----:B------:R-:W-:Y:S02]  /*10730*/  ISETP.GE.AND P1, PT, R0, UR39, PT ;  /* 0x0000002700007c0c */ /* 0x000fe4000bf26270 */
[----:B------:R-:W-:-:S02]  /*10740*/  FSEL R84, R84, -INF , P3 ;  /* 0xff80000054547808 */ /* 0x000fc40001800000 */
[----:B------:R-:W-:Y:S02]  /*10750*/  FSEL R47, R47, -INF , !P1 ;  /* 0xff8000002f2f7808 */ /* 0x000fe40004800000 */
[----:B------:R-:W-:Y:S02]  /*10760*/  ISETP.GE.AND P3, PT, R4, UR39, PT ;  /* 0x0000002704007c0c */ /* 0x000fe4000bf66270 */
[----:B------:R-:W-:Y:S01]  /*10770*/  ISETP.GE.U32.AND P1, PT, R123, R4, PT ;  /* 0x000000047b00720c */ /* 0x000fe20003f26070 */
[----:B------:R-:W-:Y:S01]  /*10780*/  VIADD R4, R18, 0x27 ;  /* 0x0000002712047836 */ /* 0x000fe20000000000 */
[----:B------:R-:W-:Y:S02]  /*10790*/  FSEL R102, R82, -INF , P5 ;  /* 0xff80000052667808 */ /* 0x000fe40002800000 */
[----:B------:R-:W-:Y:S02]  /*107a0*/  FSEL R51, R51, -INF , !P0 ;  /* 0xff80000033337808 */ /* 0x000fe40004000000 */
[----:B------:R-:W-:Y:S01]  /*107b0*/  ISETP.GE.U32.AND P5, PT, R123, R0, PT ;  /* 0x000000007b00720c */ /* 0x000fe20003fa6070 */
[----:B------:R-:W-:Y:S01]  /*107c0*/  VIADD R0, R18, 0x23 ;  /* 0x0000002312007836 */ /* 0x000fe20000000000 */
[----:B------:R-:W-:-:S02]  /*107d0*/  FSEL R51, R51, -INF , P2 ;  /* 0xff80000033337808 */ /* 0x000fc40001000000 */
[----:B------:R-:W-:Y:S02]  /*107e0*/  ISETP.GE.AND P0, PT, R4, UR39, PT ;  /* 0x0000002704007c0c */ /* 0x000fe4000bf06270 */
[----:B------:R-:W-:Y:S01]  /*107f0*/  ISETP.GE.U32.AND P2, PT, R123, R4, PT ;  /* 0x000000047b00720c */ /* 0x000fe20003f46070 */
[----:B------:R-:W-:Y:S01]  /*10800*/  VIADD R4, R18, 0x2b ;  /* 0x0000002b12047836 */ /* 0x000fe20000000000 */
[----:B------:R-:W-:Y:S02]  /*10810*/  FSEL R47, R47, -INF , P5 ;  /* 0xff8000002f2f7808 */ /* 0x000fe40002800000 */
[----:B------:R-:W-:Y:S02]  /*10820*/  FSEL R85, R85, -INF , P4 ;  /* 0xff80000055557808 */ /* 0x000fe40002000000 */
[----:B------:R-:W-:Y:S02]  /*10830*/  ISETP.GE.AND P5, PT, R0, UR39, PT ;  /* 0x0000002700007c0c */ /* 0x000fe4000bfa6270 */
[----:B------:R-:W-:Y:S01]  /*10840*/  ISETP.GE.U32.AND P4, PT, R123, R0, PT ;  /* 0x000000007b00720c */ /* 0x000fe20003f86070 */
[----:B------:R-:W-:Y:S01]  /*10850*/  VIADD R0, R18, 0x2f ;  /* 0x0000002f12007836 */ /* 0x000fe20000000000 */
[----:B------:R-:W-:-:S02]  /*10860*/  FSEL R55, R55, -INF , !P3 ;  /* 0xff80000037377808 */ /* 0x000fc40005800000 */
[----:B------:R-:W-:Y:S02]  /*10870*/  FSEL R106, R86, -INF , P6 ;  /* 0xff800000566a7808 */ /* 0x000fe40003000000 */
[----:B------:R-:W-:Y:S02]  /*10880*/  ISETP.GE.AND P3, PT, R4, UR39, PT ;  /* 0x0000002704007c0c */ /* 0x000fe4000bf66270 */
[----:B------:R-:W-:Y:S01]  /*10890*/  ISETP.GE.U32.AND P6, PT, R123, R4, PT ;  /* 0x000000047b00720c */ /* 0x000fe20003fc6070 */
[----:B------:R-:W-:Y:S01]  /*108a0*/  VIADD R4, R18, 0x33 ;  /* 0x0000003312047836 */ /* 0x000fe20000000000 */
[----:B------:R-:W-:Y:S02]  /*108b0*/  FSEL R55, R55, -INF , P1 ;  /* 0xff80000037377808 */ /* 0x000fe40000800000 */
[----:B------:R-:W-:Y:S02]  /*108c0*/  FSEL R59, R59, -INF , !P5 ;  /* 0xff8000003b3b7808 */ /* 0x000fe40006800000 */
[----:B------:R-:W-:-:S02]  /*108d0*/  ISETP.GE.AND P1, PT, R0, UR39, PT ;  /* 0x0000002700007c0c */ /* 0x000fc4000bf26270 */
[----:B------:R-:W-:Y:S01]  /*108e0*/  ISETP.GE.U32.AND P5, PT, R123, R0, PT ;  /* 0x000000007b00720c */ /* 0x000fe20003fa6070 */
[----:B------:R-:W-:Y:S01]  /*108f0*/  VIADD R0, R18, 0x37 ;  /* 0x0000003712007836 */ /* 0x000fe20000000000 */
[----:B------:R-:W-:Y:S02]  /*10900*/  FSEL R63, R63, -INF , !P0 ;  /* 0xff8000003f3f7808 */ /* 0x000fe40004000000 */
[----:B------:R-:W-:Y:S02]  /*10910*/  FSEL R89, R59, -INF , P4 ;  /* 0xff8000003b597808 */ /* 0x000fe40002000000 */
[----:B------:R-:W-:Y:S02]  /*10920*/  ISETP.GE.AND P0, PT, R4, UR39, PT ;  /* 0x0000002704007c0c */ /* 0x000fe4000bf06270 */
[----:B------:R-:W-:Y:S01]  /*10930*/  ISETP.GE.U32.AND P4, PT, R123, R4, PT ;  /* 0x000000047b00720c */ /* 0x000fe20003f86070 */
[----:B------:R-:W-:Y:S01]  /*10940*/  VIADD R4, R18, 0x3b ;  /* 0x0000003b12047836 */ /* 0x000fe20000000000 */
[----:B------:R-:W-:-:S02]  /*10950*/  FSEL R91, R63, -INF , P2 ;  /* 0xff8000003f5b7808 */ /* 0x000fc40001000000 */
[----:B------:R-:W-:Y:S02]  /*10960*/  ISETP.GE.AND P2, PT, R0, UR39, PT ;  /* 0x0000002700007c0c */ /* 0x000fe4000bf46270 */
[----:B------:R-:W-:Y:S02]  /*10970*/  FSEL R67, R67, -INF , !P3 ;  /* 0xff80000043437808 */ /* 0x000fe40005800000 */
[----:B------:R-:W-:Y:S01]  /*10980*/  ISETP.GE.U32.AND P3, PT, R123, R0, PT ;  /* 0x000000007b00720c */ /* 0x000fe20003f66070 */
[----:B------:R-:W-:Y:S01]  /*10990*/  VIADD R0, R18, 0x3f ;  /* 0x0000003f12007836 */ /* 0x000fe20000000000 */
[----:B------:R-:W-:Y:S02]  /*109a0*/  FSEL R71, R71, -INF , !P1 ;  /* 0xff80000047477808 */ /* 0x000fe40004800000 */
[----:B------:R-:W-:Y:S02]  /*109b0*/  ISETP.GE.AND P1, PT, R4, UR39, PT ;  /* 0x0000002704007c0c */ /* 0x000fe4000bf26270 */
[----:B------:R-:W-:-:S02]  /*109c0*/  FSEL R79, R79, -INF , !P2 ;  /* 0xff8000004f4f7808 */ /* 0x000fc40005000000 */
[----:B------:R-:W-:Y:S02]  /*109d0*/  ISETP.GE.U32.AND P2, PT, R123, R4, PT ;  /* 0x000000047b00720c */ /* 0x000fe40003f46070 */
[C---:B------:R-:W-:Y:S02]  /*109e0*/  FMNMX3 R5, R17.reuse, R72, R22, !PT ;  /* 0x0000004811057276 */ /* 0x040fe40007800016 */
[C---:B------:R-:W-:Y:S02]  /*109f0*/  FMNMX3 R4, R17.reuse, R73, R23, !PT ;  /* 0x0000004911047276 */ /* 0x040fe40007800017 */
[----:B------:R-:W-:Y:S02]  /*10a00*/  FMNMX3 R3, R17, R26, R30, !PT ;  /* 0x0000001a11037276 */ /* 0x000fe4000780001e */
[----:B------:R-:W-:Y:S02]  /*10a10*/  FSEL R75, R75, -INF , !P0 ;  /* 0xff8000004b4b7808 */ /* 0x000fe40004000000 */
[----:B------:R-:W-:-:S02]  /*10a20*/  FSEL R83, R83, -INF , !P1 ;  /* 0xff80000053537808 */ /* 0x000fc40004800000 */
[----:B------:R-:W-:Y:S02]  /*10a30*/  ISETP.GE.AND P0, PT, R0, UR39, PT ;  /* 0x0000002700007c0c */ /* 0x000fe4000bf06270 */
[----:B------:R-:W-:Y:S02]  /*10a40*/  ISETP.GE.U32.AND P1, PT, R123, R0, PT ;  /* 0x000000007b00720c */ /* 0x000fe40003f26070 */
        /* <DEDUP_REMOVED lines=16> */
[----:B------:R-:W-:Y:S02]  /*10b50*/  FSEL R93, R67, -INF , P6 ;  /* 0xff800000435d7808 */ /* 0x000fe40003000000 */
[----:B------:R-:W-:Y:S02]  /*10b60*/  FSEL R95, R71, -INF , P5 ;  /* 0xff800000475f7808 */ /* 0x000fe40002800000 */
[----:B------:R-:W-:Y:S02]  /*10b70*/  FMNMX3 R0, R0, R89, R91, !PT ;  /* 0x0000005900007276 */ /* 0x000fe4000780005b */
[----:B------:R-:W-:Y:S02]  /*10b80*/  FMNMX3 R5, R5, R60, R64, !PT ;  /* 0x0000003c05057276 */ /* 0x000fe40007800040 */
[----:B------:R-:W-:Y:S02]  /*10b90*/  FMNMX3 R4, R4, R61, R65, !PT ;  /* 0x0000003d04047276 */ /* 0x000fe40007800041 */
[----:B------:R-:W-:-:S02]  /*10ba0*/  FMNMX3 R3, R3, R92, R94, !PT ;  /* 0x0000005c03037276 */ /* 0x000fc4000780005e */
[----:B------:R-:W-:Y:S02]  /*10bb0*/  FSEL R87, R87, -INF , !P0 ;  /* 0xff80000057577808 */ /* 0x000fe40004000000 */
[----:B------:R-:W-:Y:S02]  /*10bc0*/  FSEL R97, R75, -INF , P4 ;  /* 0xff8000004b617808 */ /* 0x000fe40002000000 */
[----:B------:R-:W-:Y:S02]  /*10bd0*/  FSEL R99, R79, -INF , P3 ;  /* 0xff8000004f637808 */ /* 0x000fe40001800000 */
[----:B------:R-:W-:Y:S02]  /*10be0*/  FMNMX3 R0, R0, R93, R95, !PT ;  /* 0x0000005d00007276 */ /* 0x000fe4000780005f */
[----:B------:R-:W-:Y:S02]  /*10bf0*/  FMNMX3 R5, R5, R68, R24, !PT ;  /* 0x0000004405057276 */ /* 0x000fe40007800018 */
[----:B------:R-:W-:-:S02]  /*10c00*/  FMNMX3 R4, R4, R69, R25, !PT ;  /* 0x0000004504047276 */ /* 0x000fc40007800019 */
[----:B------:R-:W-:Y:S02]  /*10c10*/  FMNMX3 R3, R3, R96, R98, !PT ;  /* 0x0000006003037276 */ /* 0x000fe40007800062 */
[----:B------:R-:W-:Y:S02]  /*10c20*/  FSEL R103, R83, -INF , P2 ;  /* 0xff80000053677808 */ /* 0x000fe40001000000 */
[----:B------:R-:W-:Y:S02]  /*10c30*/  FSEL R107, R87, -INF , P1 ;  /* 0xff800000576b7808 */ /* 0x000fe40000800000 */
[----:B------:R-:W-:Y:S02]  /*10c40*/  FMNMX3 R0, R0, R97, R99, !PT ;  /* 0x0000006100007276 */ /* 0x000fe40007800063 */
[----:B------:R-:W-:Y:S02]  /*10c50*/  FMNMX3 R5, R5, R80, R84, !PT ;  /* 0x0000005005057276 */ /* 0x000fe40007800054 */
[----:B------:R-:W-:-:S02]  /*10c60*/  FMNMX3 R4, R4, R81, R85, !PT ;  /* 0x0000005104047276 */ /* 0x000fc40007800055 */
[----:B------:R-:W-:Y:S02]  /*10c70*/  FMNMX3 R3, R3, R102, R106, !PT ;  /* 0x0000006603037276 */ /* 0x000fe4000780006a */
[----:B------:R-:W-:Y:S02]  /*10c80*/  ISETP.NE.AND P0, PT, R116, R19, PT ;  /* 0x000000137400720c */ /* 0x000fe40003f05270 */
[----:B------:R-:W-:Y:S02]  /*10c90*/  FMNMX3 R0, R0, R103, R107, !PT ;  /* 0x0000006700007276 */ /* 0x000fe4000780006b */
        /* <DEDUP_REMOVED lines=21> */
.L_x_260:
[----:B------:R-:W-:Y:S05]  /*10df0*/  WARPSYNC.ALL ;  /* 0x0000000000007948 */ /* 0x000fea0003800000 */
[----:B------:R-:W-:Y:S01]  /*10e00*/  R2UR UR4, R117 ;  /* 0x00000000750472ca */ /* 0x000fe200000e0000 */
[----:B------:R-:W-:Y:S01]  /*10e10*/  IMAD.MOV.U32 R114, RZ, RZ, R17 ;  /* 0x000000ffff727224 */ /* 0x000fe200078e0011 */
[----:B------:R-:W-:-:S11]  /*10e20*/  ISETP.NE.AND P0, PT, RZ, UR49, PT ;  /* 0x00000031ff007c0c */ /* 0x000fd6000bf05270 */
[----:B------:R1:W-:Y:S02]  /*10e30*/  STTM.x2 tmem[UR4], R114 ;  /* 0x00000072000079ed */ /* 0x0003e400080c0004 */
[----:B------:R-:W-:Y:S05]  /*10e40*/  @P0 BRA `(.L_x_261) ;  /* 0x0000000000040947 */ /* 0x000fea0003800000 */
[----:B------:R-:W-:Y:S05]  /*10e50*/  BPT.TRAP 0x1 ;  /* 0x000000040000795c */ /* 0x000fea0000300000 */
.L_x_261:
[----:B------:R-:W-:Y:S01]  /*10e60*/  UISETP.NE.AND UP0, UPT, UR62, URZ, UPT ;  /* 0x000000ff3e00728c */ /* 0x000fe2000bf05270 */
[----:B------:R-:W-:Y:S01]  /*10e70*/  MOV R3, UR61 ;  /* 0x0000003d00037c02 */ /* 0x000fe20008000f00 */
[----:B------:R-:W-:Y:S01]  /*10e80*/  UIADD3 UR4, UPT, UPT, UR37, 0xe080, URZ ;  /* 0x0000e08025047890 */ /* 0x000fe2000fffe0ff */
[----:B------:R-:W-:Y:S01]  /*10e90*/  MOV R4, UR48 ;  /* 0x0000003000047c02 */ /* 0x000fe20008000f00 */
[----:B------:R-:W-:Y:S01]  /*10ea0*/  FMUL R0, R115, -UR36 ;  /* 0x8000002473007c20 */ /* 0x000fe20008400000 */
        /* <DEDUP_REMOVED lines=20> */
[----:B------:R-:W4:Y:S08]  /*10ff0*/  MUFU.EX2 R58, R58 ;  /* 0x0000003a003a7308 */ /* 0x000f300000000800 */
[----:B------:R-:W5:Y:S08]  /*11000*/  MUFU.EX2 R59, R59 ;  /* 0x0000003b003b7308 */ /* 0x000f700000000800 */
[----:B------:R1:W1:Y:S08]  /*11010*/  MUFU.EX2 R62, R26 ;  /* 0x0000001a003e7308 */ /* 0x0002700000000800 */
[----:B------:R1:W1:Y:S02]  /*11020*/  MUFU.EX2 R63, R27 ;  /* 0x0000001b003f7308 */ /* 0x0002640000000800 */
[----:B-12-45:R-:W-:Y:S05]  /*11030*/  @!P2 BRA `(.L_x_262) ;  /* 0x000000500054a947 */ /* 0x036fea0003800000 */
.L_x_416:
        /* <DEDUP_REMOVED lines=19> */
[----:B------:R-:W-:Y:S01]  /*11170*/  FSETP.GEU.AND P6, PT, R29, -126, PT ;  /* 0xc2fc00001d00780b */ /* 0x000fe20003fce000 */
[----:B------:R-:W-:Y:S01]  /*11180*/  @!P5 FMUL R63, R63, R63 ;  /* 0x0000003f3f3fd220 */ /* 0x000fe20000400000 */
[----:B------:R-:W-:Y:S01]  /*11190*/  FSETP.GEU.AND P5, PT, R34, -126, PT ;  /* 0xc2fc00002200780b */ /* 0x000fe20003fae000 */
[--C-:B------:R-:W-:Y:S01]  /*111a0*/  FFMA2 R36, R36.F32x2.HI_LO, UR36.F32, R0.reuse.F32 ;  /* 0x0000002424247c49 */ /* 0x100fe20009200000 */
[----:B------:R-:W-:Y:S01]  /*111b0*/  USEL UR58, UR44, UR58, UP0 ;  /* 0x0000003a2c3a7287 */ /* 0x000fe20008000000 */
[----:B------:R-:W-:Y:S01]  /*111c0*/  @!P0 FMUL R28, R28, 0.5 ;  /* 0x3f0000001c1c8820 */ /* 0x000fe20000400000 */
[----:B------:R-:W4:Y:S01]  /*111d0*/  MUFU.EX2 R66, R30 ;  /* 0x0000001e00427308 */ /* 0x000f220000000800 */
[----:B--2---:R-:W-:Y:S01]  /*111e0*/  @!P4 FMUL R22, R22, R22 ;  /* 0x000000161616c220 */ /* 0x004fe20000400000 */
[----:B------:R-:W-:Y:S01]  /*111f0*/  FSETP.GEU.AND P4, PT, R35, -126, PT ;  /* 0xc2fc00002300780b */ /* 0x000fe20003f8e000 */
[--C-:B------:R-:W-:Y:S01]  /*11200*/  FFMA2 R42, R42.F32x2.HI_LO, UR36.F32, R0.reuse.F32 ;  /* 0x000000242a2a7c49 */ /* 0x100fe20009200000 */
[----:B------:R-:W-:Y:S01]  /*11210*/  USEL UR55, UR55, UR44, UP0 ;  /* 0x0000002c37377287 */ /* 0x000fe20008000000 */
[----:B------:R-:W-:-:S02]  /*11220*/  FFMA2 R40, R40.F32x2.HI_LO, UR36.F32, R0.F32 ;  /* 0x0000002428287c49 */ /* 0x000fc40009200000 */
[----:B------:R-:W-:Y:S01]  /*11230*/  @!P6 FMUL R29, R29, 0.5 ;  /* 0x3f0000001d1de820 */ /* 0x000fe20000400000 */
[----:B------:R-:W2:Y:S01]  /*11240*/  MUFU.EX2 R67, R31 ;  /* 0x0000001f00437308 */ /* 0x000ea20000000800 */
[----:B-1----:R-:W-:Y:S01]  /*11250*/  @!P3 FMUL R23, R23, R23 ;  /* 0x000000171717b220 */ /* 0x002fe20000400000 */
[----:B------:R-:W-:Y:S01]  /*11260*/  FSETP.GEU.AND P3, PT, R32, -126, PT ;  /* 0xc2fc00002000780b */ /* 0x000fe20003f6e000 */
[----:B------:R-:W-:Y:S01]  /*11270*/  @!P5 FMUL R34, R34, 0.5 ;  /* 0x3f0000002222d820 */ /* 0x000fe20000400000 */
[--C-:B------:R-:W-:Y:S02]  /*11280*/  FFMA2 R46, R46.F32x2.HI_LO, UR36.F32, R0.reuse.F32 ;  /* 0x000000242e2e7c49 */ /* 0x100fe40009200000 */
[--C-:B------:R-:W-:Y:S01]  /*11290*/  FFMA2 R44, R44.F32x2.HI_LO, UR36.F32, R0.reuse.F32 ;  /* 0x000000242c2c7c49 */ /* 0x100fe20009200000 */
[----:B------:R-:W-:Y:S01]  /*112a0*/  F2FP.F16.F32.PACK_AB R26, R23, R22 ;  /* 0x00000016171a723e */ /* 0x000fe200000000ff */
[----:B------:R-:W1:Y:S01]  /*112b0*/  MUFU.EX2 R70, R28 ;  /* 0x0000001c00467308 */ /* 0x000e620000000800 */
[----:B----4-:R-:W-:Y:S01]  /*112c0*/  @!P2 FMUL R66, R66, R66 ;  /* 0x000000424242a220 */ /* 0x010fe20000400000 */
[----:B------:R-:W-:Y:S01]  /*112d0*/  FSETP.GEU.AND P2, PT, R33, -126, PT ;  /* 0xc2fc00002100780b */ /* 0x000fe20003f4e000 */
[----:B------:R-:W-:Y:S01]  /*112e0*/  @!P4 FMUL R35, R35, 0.5 ;  /* 0x3f0000002323c820 */ /* 0x000fe20000400000 */
[----:B------:R-:W-:-:S02]  /*112f0*/  FFMA2 R50, R50.F32x2.HI_LO, UR36.F32, R0.F32 ;  /* 0x0000002432327c49 */ /* 0x000fc40009200000 */
[--C-:B------:R-:W-:Y:S02]  /*11300*/  FFMA2 R48, R48.F32x2.HI_LO, UR36.F32, R0.reuse.F32 ;  /* 0x0000002430307c49 */ /* 0x100fe40009200000 */
[----:B------:R-:W-:Y:S01]  /*11310*/  @!P3 FMUL R32, R32, 0.5 ;  /* 0x3f0000002020b820 */ /* 0x000fe20000400000 */
[----:B--2---:R-:W-:Y:S01]  /*11320*/  @!P1 FMUL R67, R67, R67 ;  /* 0x0000004343439220 */ /* 0x004fe20000400000 */
[----:B------:R-:W-:Y:S01]  /*11330*/  FSETP.GEU.AND P1, PT, R38, -126, PT ;  /* 0xc2fc00002600780b */ /* 0x000fe20003f2e000 */
[----:B------:R-:W2:Y:S01]  /*11340*/  MUFU.EX2 R71, R29 ;  /* 0x0000001d00477308 */ /* 0x000ea20000000800 */
[--C-:B------:R-:W-:Y:S02]  /*11350*/  FFMA2 R54, R54.F32x2.HI_LO, UR36.F32, R0.reuse.F32 ;  /* 0x0000002436367c49 */ /* 0x100fe40009200000 */
[--C-:B------:R-:W-:Y:S01]  /*11360*/  FFMA2 R52, R52.F32x2.HI_LO, UR36.F32, R0.reuse.F32 ;  /* 0x0000002434347c49 */ /* 0x100fe20009200000 */
[----:B------:R-:W-:Y:S01]  /*11370*/  F2FP.F16.F32.PACK_AB R27, R67, R66 ;  /* 0x00000042431b723e */ /* 0x000fe200000000ff */
[----:B------:R-:W-:Y:S01]  /*11380*/  @!P2 FMUL R33, R33, 0.5 ;  /* 0x3f0000002121a820 */ /* 0x000fe20000400000 */
[----:B-1----:R-:W-:Y:S01]  /*11390*/  @!P0 FMUL R70, R70, R70 ;  /* 0x0000004646468220 */ /* 0x002fe20000400000 */
[----:B------:R-:W-:Y:S01]  /*113a0*/  FSETP.GEU.AND P0, PT, R39, -126, PT ;  /* 0xc2fc00002700780b */ /* 0x000fe20003f0e000 */
[----:B------:R-:W1:Y:S01]  /*113b0*/  MUFU.EX2 R73, R35 ;  /* 0x0000002300497308 */ /* 0x000e620000000800 */
[----:B------:R-:W-:-:S02]  /*113c0*/  FFMA2 R10, R88.F32x2.HI_LO, UR36.F32, R0.F32 ;  /* 0x00000024580a7c49 */ /* 0x000fc40009200000 */
[--C-:B------:R-:W-:Y:S02]  /*113d0*/  FFMA2 R8, R56.F32x2.HI_LO, UR36.F32, R0.reuse.F32 ;  /* 0x0000002438087c49 */ /* 0x100fe40009200000 */
[----:B------:R-:W-:Y:S01]  /*113e0*/  @!P1 FMUL R38, R38, 0.5 ;  /* 0x3f00000026269820 */ /* 0x000fe20000400000 */
[--C-:B------:R-:W-:Y:S02]  /*113f0*/  FFMA2 R6, R90.F32x2.HI_LO, UR36.F32, R0.reuse.F32 ;  /* 0x000000245a067c49 */ /* 0x100fe40009200000 */
[----:B------:R-:W4:Y:S01]  /*11400*/  MUFU.EX2 R74, R32 ;  /* 0x00000020004a7308 */ /* 0x000f220000000800 */
[----:B--2---:R-:W-:Y:S01]  /*11410*/  @!P6 FMUL R71, R71, R71 ;  /* 0x000000474747e220 */ /* 0x004fe20000400000 */
[----:B------:R-:W-:Y:S01]  /*11420*/  FSETP.GEU.AND P6, PT, R36, -126, PT ;  /* 0xc2fc00002400780b */ /* 0x000fe20003fce000 */
[--C-:B------:R-:W-:Y:S02]  /*11430*/  FFMA2 R4, R60.F32x2.HI_LO, UR36.F32, R0.reuse.F32 ;  /* 0x000000243c047c49 */ /* 0x100fe40009200000 */
[----:B------:R-:W-:Y:S01]  /*11440*/  @!P0 FMUL R39, R39, 0.5 ;  /* 0x3f00000027278820 */ /* 0x000fe20000400000 */
[--C-:B------:R-:W-:Y:S01]  /*11450*/  FFMA2 R118, R96.F32x2.HI_LO, UR36.F32, R0.reuse.F32 ;  /* 0x0000002460767c49 */ /* 0x100fe20009200000 */
[----:B------:R-:W-:Y:S01]  /*11460*/  F2FP.F16.F32.PACK_AB R28, R71, R70 ;  /* 0x00000046471c723e */ /* 0x000fe200000000ff */
[----:B------:R-:W2:Y:S01]  /*11470*/  MUFU.EX2 R75, R33 ;  /* 0x00000021004b7308 */ /* 0x000ea20000000800 */
[----:B-1----:R-:W-:Y:S01]  /*11480*/  @!P4 FMUL R73, R73, R73 ;  /* 0x000000494949c220 */ /* 0x002fe20000400000 */
[----:B------:R-:W-:Y:S01]  /*11490*/  FSETP.GEU.AND P4, PT, R42, -126, PT ;  /* 0xc2fc00002a00780b */ /* 0x000fe20003f8e000 */
[----:B------:R-:W-:-:S02]  /*114a0*/  FFMA2 R24, R24.F32x2.HI_LO, UR36.F32, R0.F32 ;  /* 0x0000002418187c49 */ /* 0x000fc40009200000 */
[--C-:B------:R-:W-:Y:S02]  /*114b0*/  FFMA2 R124, R84.F32x2.HI_LO, UR36.F32, R0.reuse.F32 ;  /* 0x00000024547c7c49 */ /* 0x100fe40009200000 */
[----:B------:R-:W-:Y:S01]  /*114c0*/  @!P6 FMUL R36, R36, 0.5 ;  /* 0x3f0000002424e820 */ /* 0x000fe20000400000 */
[----:B------:R-:W1:Y:S01]  /*114d0*/  MUFU.EX2 R76, R38 ;  /* 0x00000026004c7308 */ /* 0x000e620000000800 */
[----:B----4-:R-:W-:Y:S01]  /*114e0*/  @!P3 FMUL R74, R74, R74 ;  /* 0x0000004a4a4ab220 */ /* 0x010fe20000400000 */
[----:B------:R-:W-:Y:S01]  /*114f0*/  FSETP.GEU.AND P3, PT, R43, -126, PT ;  /* 0xc2fc00002b00780b */ /* 0x000fe20003f6e000 */
[----:B------:R-:W-:-:S04]  /*11500*/  FFMA2 R106, R106.F32x2.HI_LO, UR36.F32, R0.F32 ;  /* 0x000000246a6a7c49 */ /* 0x000fc80009200000 */
[----:B------:R-:W-:Y:S01]  /*11510*/  @!P4 FMUL R42, R42, 0.5 ;  /* 0x3f0000002a2ac820 */ /* 0x000fe20000400000 */
[----:B------:R-:W4:Y:S01]  /*11520*/  MUFU.EX2 R72, R34 ;  /* 0x0000002200487308 */ /* 0x000f220000000800 */
[----:B--2---:R-:W-:Y:S01]  /*11530*/  @!P2 FMUL R75, R75, R75 ;  /* 0x0000004b4b4ba220 */ /* 0x004fe20000400000 */
[----:B------:R-:W-:-:S04]  /*11540*/  FSETP.GEU.AND P2, PT, R40, -126, PT ;  /* 0xc2fc00002800780b */ /* 0x000fc80003f4e000 */
[----:B------:R-:W-:Y:S01]  /*11550*/  F2FP.F16.F32.PACK_AB R30, R75, R74 ;  /* 0x0000004a4b1e723e */ /* 0x000fe200000000ff */
[----:B------:R-:W-:Y:S01]  /*11560*/  @!P3 FMUL R43, R43, 0.5 ;  /* 0x3f0000002b2bb820 */ /* 0x000fe20000400000 */
[----:B------:R-:W2:Y:S01]  /*11570*/  MUFU.EX2 R77, R39 ;  /* 0x00000027004d7308 */ /* 0x000ea20000000800 */
[----:B-1----:R-:W-:Y:S01]  /*11580*/  @!P1 FMUL R76, R76, R76 ;  /* 0x0000004c4c4c9220 */ /* 0x002fe20000400000 */
[----:B------:R-:W-:-:S05]  /*11590*/  FSETP.GEU.AND P1, PT, R41, -126, PT ;  /* 0xc2fc00002900780b */ /* 0x000fca0003f2e000 */
[----:B------:R-:W-:Y:S01]  /*115a0*/  @!P2 FMUL R40, R40, 0.5 ;  /* 0x3f0000002828a820 */ /* 0x000fe20000400000 */
[----:B------:R-:W1:Y:S01]  /*115b0*/  MUFU.EX2 R78, R36 ;  /* 0x00000024004e7308 */ /* 0x000e620000000800 */
[----:B----4-:R-:W-:Y:S01]  /*115c0*/  @!P5 FMUL R72, R72, R72 ;  /* 0x000000484848d220 */ /* 0x010fe20000400000 */
[----:B------:R-:W-:-:S04]  /*115d0*/  FSETP.GEU.AND P5, PT, R37, -126, PT ;  /* 0xc2fc00002500780b */ /* 0x000fc80003fae000 */
[----:B------:R-:W-:Y:S01]  /*115e0*/  F2FP.F16.F32.PACK_AB R29, R73, R72 ;  /* 0x00000048491d723e */ /* 0x000fe200000000ff */
        /* <DEDUP_REMOVED lines=61> */
[----:B------:R-:W-:-:S04]  /*119c0*/  FSETP.GEU.AND P5, PT, R55, -126, PT ;  /* 0xc2fc00003700780b */ /* 0x000fc80003fae000 */
[----:B------:R-:W-:Y:S01]  /*119d0*/  F2FP.F16.F32.PACK_AB R36, R105, R104 ;  /* 0x000000686924723e */ /* 0x000fe200000000ff */
        /* <DEDUP_REMOVED lines=14> */
[----:B------:R1:W5:Y:S01]  /*11ac0*/  MUFU.EX2 R57, R11 ;  /* 0x0000000b00397308 */ /* 0x0003620000000800 */
        /* <DEDUP_REMOVED lines=9> */
[----:B-1----:R-:W-:Y:S02]  /*11b60*/  FFMA2 R10, R92.F32x2.HI_LO, UR36.F32, R0.F32 ;  /* 0x000000245c0a7c49 */ /* 0x002fe40009200000 */
[----:B-----5:R-:W-:-:S03]  /*11b70*/  @!P1 FMUL R57, R57, R57 ;  /* 0x0000003939399220 */ /* 0x020fc60000400000 */
[----:B------:R-:W-:Y:S01]  /*11b80*/  FSETP.GEU.AND P1, PT, R10, -126, PT ;  /* 0xc2fc00000a00780b */ /* 0x000fe20003f2e000 */
[----:B------:R-:W-:Y:S01]  /*11b90*/  @!P2 FMUL R5, R5, 0.5 ;  /* 0x3f0000000505a820 */ /* 0x000fe20000400000 */
[----:B------:R1:W5:Y:S01]  /*11ba0*/  MUFU.EX2 R91, R9 ;  /* 0x00000009005b7308 */ /* 0x0003620000000800 */
[----:B----4-:R-:W-:Y:S01]  /*11bb0*/  @!P5 FMUL R113, R113, R113 ;  /* 0x000000717171d220 */ /* 0x010fe20000400000 */
[----:B------:R-:W-:Y:S02]  /*11bc0*/  FSETP.GEU.AND P5, PT, R6, -126, PT ;  /* 0xc2fc00000600780b */ /* 0x000fe40003fae000 */
[----:B------:R-:W-:Y:S02]  /*11bd0*/  F2FP.F16.F32.PACK_AB R41, R57, R56 ;  /* 0x000000383929723e */ /* 0x000fe400000000ff */
[----:B------:R-:W-:Y:S02]  /*11be0*/  F2FP.F16.F32.PACK_AB R39, R113, R112 ;  /* 0x000000707127723e */ /* 0x000fe400000000ff */
[----:B------:R-:W4:Y:S01]  /*11bf0*/  MUFU.EX2 R61, R7 ;  /* 0x00000007003d7308 */ /* 0x000f220000000800 */
[----:B--2---:R-:W-:Y:S01]  /*11c00*/  @!P0 FMUL R90, R90, R90 ;  /* 0x0000005a5a5a8220 */ /* 0x004fe20000400000 */
[----:B------:R-:W-:Y:S01]  /*11c10*/  FSETP.GEU.AND P0, PT, R11, -126, PT ;  /* 0xc2fc00000b00780b */ /* 0x000fe20003f0e000 */
[----:B------:R-:W-:-:S04]  /*11c20*/  @!P1 FMUL R10, R10, 0.5 ;  /* 0x3f0000000a0a9820 */ /* 0x000fc80000400000 */
        /* <DEDUP_REMOVED lines=8> */
[----:B------:R-:W-:-:S06]  /*11cb0*/  F2FP.F16.F32.PACK_AB R42, R91, R90 ;  /* 0x0000005a5b2a723e */ /* 0x000fcc00000000ff */
[----:B------:R-:W4:Y:S01]  /*11cc0*/  MUFU.EX2 R64, R10 ;  /* 0x0000000a00407308 */ /* 0x000f220000000800 */
[----:B--2---:R-:W-:Y:S02]  /*11cd0*/  @!P3 FMUL R92, R92, R92 ;  /* 0x0000005c5c5cb220 */ /* 0x004fe40000400000 */
[----:B------:R-:W-:-:S05]  /*11ce0*/  @!P6 FMUL R8, R8, 0.5 ;  /* 0x3f0000000808e820 */ /* 0x000fca0000400000 */
[----:B------:R2:W3:Y:S01]  /*11cf0*/  MUFU.EX2 R60, R6 ;  /* 0x00000006003c7308 */ /* 0x0004e20000000800 */
[----:B-1----:R-:W-:Y:S02]  /*11d00*/  FFMA2 R4, R68.F32x2.HI_LO, UR36.F32, R0.F32 ;  /* 0x0000002444047c49 */ /* 0x002fe40009200000 */
[----:B-----5:R-:W-:-:S03]  /*11d10*/  @!P2 FMUL R93, R93, R93 ;  /* 0x0000005d5d5da220 */ /* 0x020fc60000400000 */
[----:B------:R-:W-:Y:S02]  /*11d20*/  FSETP.GEU.AND P2, PT, R4, -126, PT ;  /* 0xc2fc00000400780b */ /* 0x000fe40003f4e000 */
[----:B------:R-:W1:Y:S01]  /*11d30*/  MUFU.EX2 R65, R11 ;  /* 0x0000000b00417308 */ /* 0x000e620000000800 */
[----:B----4-:R-:W-:Y:S01]  /*11d40*/  @!P1 FMUL R64, R64, R64 ;  /* 0x0000004040409220 */ /* 0x010fe20000400000 */
[----:B------:R-:W-:Y:S02]  /*11d50*/  FSETP.GEU.AND P1, PT, R5, -126, PT ;  /* 0xc2fc00000500780b */ /* 0x000fe40003f2e000 */
[----:B------:R-:W-:Y:S01]  /*11d60*/  F2FP.F16.F32.PACK_AB R44, R93, R92 ;  /* 0x0000005c5d2c723e */ /* 0x000fe200000000ff */
[----:B--2---:R-:W-:Y:S02]  /*11d70*/  FFMA2 R6, R94.F32x2.HI_LO, UR36.F32, R0.F32 ;  /* 0x000000245e067c49 */ /* 0x004fe40009200000 */
[----:B---3--:R-:W-:Y:S01]  /*11d80*/  @!P5 FMUL R60, R60, R60 ;  /* 0x0000003c3c3cd220 */ /* 0x008fe20000400000 */
[----:B------:R-:W-:-:S03]  /*11d90*/  FSETP.GEU.AND P5, PT, R9, -126, PT ;  /* 0xc2fc00000900780b */ /* 0x000fc60003fae000 */
[----:B------:R-:W-:Y:S01]  /*11da0*/  @!P2 FMUL R4, R4, 0.5 ;  /* 0x3f0000000404a820 */ /* 0x000fe20000400000 */
[----:B------:R-:W-:-:S03]  /*11db0*/  FSETP.GEU.AND P4, PT, R6, -126, PT ;  /* 0xc2fc00000600780b */ /* 0x000fc60003f8e000 */
[----:B------:R-:W-:Y:S01]  /*11dc0*/  @!P1 FMUL R5, R5, 0.5 ;  /* 0x3f00000005059820 */ /* 0x000fe20000400000 */
[----:B------:R-:W-:Y:S01]  /*11dd0*/  FSETP.GEU.AND P3, PT, R7, -126, PT ;  /* 0xc2fc00000700780b */ /* 0x000fe20003f6e000 */
[----:B------:R-:W2:Y:S01]  /*11de0*/  MUFU.EX2 R94, R8 ;  /* 0x00000008005e7308 */ /* 0x000ea20000000800 */
[----:B-1----:R-:W-:Y:S01]  /*11df0*/  @!P0 FMUL R65, R65, R65 ;  /* 0x0000004141418220 */ /* 0x002fe20000400000 */
[----:B------:R-:W-:Y:S02]  /*11e00*/  FSETP.GEU.AND P0, PT, R118, -126, PT ;  /* 0xc2fc00007600780b */ /* 0x000fe40003f0e000 */
[----:B------:R-:W-:Y:S02]  /*11e10*/  F2FP.F16.F32.PACK_AB R43, R61, R60 ;  /* 0x0000003c3d2b723e */ /* 0x000fe400000000ff */
[----:B------:R-:W-:Y:S01]  /*11e20*/  F2FP.F16.F32.PACK_AB R45, R65, R64 ;  /* 0x00000040412d723e */ /* 0x000fe200000000ff */
[----:B------:R-:W-:Y:S01]  /*11e30*/  @!P5 FMUL R9, R9, 0.5 ;  /* 0x3f0000000909d820 */ /* 0x000fe20000400000 */
[----:B------:R-:W1:Y:S01]  /*11e40*/  MUFU.EX2 R96, R4 ;  /* 0x0000000400607308 */ /* 0x000e620000000800 */
[----:B------:R-:W-:-:S03]  /*11e50*/  @!P4 FMUL R6, R6, 0.5 ;  /* 0x3f0000000606c820 */ /* 0x000fc60000400000 */
[----:B------:R-:W-:-:S03]  /*11e60*/  @!P3 FMUL R7, R7, 0.5 ;  /* 0x3f0000000707b820 */ /* 0x000fc60000400000 */
[----:B------:R-:W-:Y:S01]  /*11e70*/  @!P0 FMUL R118, R118, 0.5 ;  /* 0x3f00000076768820 */ /* 0x000fe20000400000 */
[----:B------:R-:W3:Y:S01]  /*11e80*/  MUFU.EX2 R68, R6 ;  /* 0x0000000600447308 */ /* 0x000ee20000000800 */
[----:B--2---:R-:W-:Y:S01]  /*11e90*/  @!P6 FMUL R94, R94, R94 ;  /* 0x0000005e5e5ee220 */ /* 0x004fe20000400000 */
[----:B------:R-:W-:-:S06]  /*11ea0*/  FSETP.GEU.AND P6, PT, R119, -126, PT ;  /* 0xc2fc00007700780b */ /* 0x000fcc0003fce000 */
[----:B------:R2:W4:Y:S01]  /*11eb0*/  MUFU.EX2 R69, R7 ;  /* 0x0000000700457308 */ /* 0x0005220000000800 */
[----:B-1----:R-:W-:-:S06]  /*11ec0*/  @!P2 FMUL R96, R96, R96 ;  /* 0x000000606060a220 */ /* 0x002fcc0000400000 */
[----:B------:R-:W-:Y:S01]  /*11ed0*/  @!P6 FMUL R119, R119, 0.5 ;  /* 0x3f0000007777e820 */ /* 0x000fe20000400000 */
[----:B------:R-:W1:Y:S01]  /*11ee0*/  MUFU.EX2 R97, R5 ;  /* 0x0000000500617308 */ /* 0x000e620000000800 */
[----:B---3--:R-:W-:Y:S01]  /*11ef0*/  @!P4 FMUL R68, R68, R68 ;  /* 0x000000444444c220 */ /* 0x008fe20000400000 */
[----:B------:R-:W-:-:S06]  /*11f00*/  FSETP.GEU.AND P4, PT, R25, -126, PT ;  /* 0xc2fc00001900780b */ /* 0x000fcc0003f8e000 */
[----:B------:R3:W5:Y:S01]  /*11f10*/  MUFU.EX2 R95, R9 ;  /* 0x00000009005f7308 */ /* 0x0007620000000800 */
[----:B--2---:R-:W-:Y:S02]  /*11f20*/  FFMA2 R6, R80.F32x2.HI_LO, UR36.F32, R0.F32 ;  /* 0x0000002450067c49 */ /* 0x004fe40009200000 */
[----:B----4-:R-:W-:-:S04]  /*11f30*/  @!P3 FMUL R69, R69, R69 ;  /* 0x000000454545b220 */ /* 0x010fc80000400000 */
[----:B------:R-:W-:Y:S01]  /*11f40*/  @!P4 FMUL R25, R25, 0.5 ;  /* 0x3f0000001919c820 */ /* 0x000fe20000400000 */
[----:B------:R-:W2:Y:S01]  /*11f50*/  MUFU.EX2 R118, R118 ;  /* 0x0000007600767308 */ /* 0x000ea20000000800 */
[----:B-1----:R-:W-:Y:S01]  /*11f60*/  @!P1 FMUL R97, R97, R97 ;  /* 0x0000006161619220 */ /* 0x002fe20000400000 */
[----:B------:R-:W-:Y:S01]  /*11f70*/  FSETP.GEU.AND P1, PT, R6, -126, PT ;  /* 0xc2fc00000600780b */ /* 0x000fe20003f2e000 */
[--C-:B------:R-:W-:Y:S01]  /*11f80*/  FFMA2 R4, R102.F32x2.HI_LO, UR36.F32, R0.reuse.F32 ;  /* 0x0000002466047c49 */ /* 0x100fe20009200000 */
[----:B------:R-:W-:Y:S02]  /*11f90*/  F2FP.F16.F32.PACK_AB R47, R69, R68 ;  /* 0x00000044452f723e */ /* 0x000fe400000000ff */
[----:B------:R-:W-:Y:S02]  /*11fa0*/  F2FP.F16.F32.PACK_AB R48, R97, R96 ;  /* 0x000000606130723e */ /* 0x000fe400000000ff */
[----:B------:R-:W1:Y:S01]  /*11fb0*/  MUFU.EX2 R119, R119 ;  /* 0x0000007700777308 */ /* 0x000e620000000800 */
[----:B---3--:R-:W-:Y:S01]  /*11fc0*/  FFMA2 R8, R98.F32x2.HI_LO, UR36.F32, R0.F32 ;  /* 0x0000002462087c49 */ /* 0x008fe20009200000 */
[----:B------:R-:W-:Y:S01]  /*11fd0*/  MOV R0, UR41 ;  /* 0x0000002900007c02 */ /* 0x000fe20008000f00 */
[----:B-----5:R-:W-:Y:S01]  /*11fe0*/  @!P5 FMUL R95, R95, R95 ;  /* 0x0000005f5f5fd220 */ /* 0x020fe20000400000 */
[----:B------:R-:W-:-:S02]  /*11ff0*/  FSETP.GEU.AND P5, PT, R24, -126, PT ;  /* 0xc2fc00001800780b */ /* 0x000fc40003fae000 */
[----:B------:R-:W-:Y:S01]  /*12000*/  FSETP.GEU.AND P3, PT, R8, -126, PT ;  /* 0xc2fc00000800780b */ /* 0x000fe20003f6e000 */
[----:B------:R-:W-:Y:S01]  /*12010*/  @!P1 FMUL R6, R6, 0.5 ;  /* 0x3f00000006069820 */ /* 0x000fe20000400000 */
[----:B------:R-:W-:Y:S01]  /*12020*/  FSETP.GEU.AND P2, PT, R9, -126, PT ;  /* 0xc2fc00000900780b */ /* 0x000fe20003f4e000 */
[----:B------:R-:W3:Y:S01]  /*12030*/  MUFU.EX2 R99, R25 ;  /* 0x0000001900637308 */ /* 0x000ee20000000800 */
[----:B--2---:R-:W-:Y:S01]  /*12040*/  @!P0 FMUL R118, R118, R118 ;  /* 0x0000007676768220 */ /* 0x004fe20000400000 */
[----:B------:R-:W-:Y:S01]  /*12050*/  FSETP.GEU.AND P0, PT, R7, -126, PT ;  /* 0xc2fc00000700780b */ /* 0x000fe20003f0e000 */
[----:B------:R2:W-:Y:S01]  /*12060*/  SYNCS.ARRIVE.TRANS64.A1T0 RZ, [R0+UR37+0xe0d0], RZ ;  /* 0x00e0d0ff00ff79a7 */ /* 0x0005e20008100025 */
[----:B------:R-:W-:-:S04]  /*12070*/  F2FP.F16.F32.PACK_AB R46, R95, R94 ;  /* 0x0000005e5f2e723e */ /* 0x000fc800000000ff */
[----:B------:R-:W-:Y:S01]  /*12080*/  @!P5 FMUL R24, R24, 0.5 ;  /* 0x3f0000001818d820 */ /* 0x000fe20000400000 */
[----:B------:R-:W4:Y:S01]  /*12090*/  MUFU.EX2 R102, R6 ;  /* 0x0000000600667308 */ /* 0x000f220000000800 */
[----:B------:R-:W-:Y:S01]  /*120a0*/  @!P3 FMUL R8, R8, 0.5 ;  /* 0x3f0000000808b820 */ /* 0x000fe20000400000 */
[----:B-1----:R-:W-:Y:S01]  /*120b0*/  @!P6 FMUL R119, R119, R119 ;  /* 0x000000777777e220 */ /* 0x002fe20000400000 */
[----:B------:R-:W-:Y:S01]  /*120c0*/  @!P2 FMUL R9, R9, 0.5 ;  /* 0x3f0000000909a820 */ /* 0x000fe20000400000 */
[----:B------:R-:W-:Y:S02]  /*120d0*/  FSETP.GEU.AND P6, PT, R4, -126, PT ;  /* 0xc2fc00000400780b */ /* 0x000fe40003fce000 */
[----:B------:R-:W-:Y:S01]  /*120e0*/  @!P0 FMUL R7, R7, 0.5 ;  /* 0x3f00000007078820 */ /* 0x000fe20000400000 */
[----:B------:R-:W-:Y:S01]  /*120f0*/  F2FP.F16.F32.PACK_AB R49, R119, R118 ;  /* 0x000000767731723e */ /* 0x000fe200000000ff */
[----:B------:R-:W1:Y:S01]  /*12100*/  MUFU.EX2 R80, R8 ;  /* 0x0000000800507308 */ /* 0x000e620000000800 */
[----:B---3--:R-:W-:Y:S01]  /*12110*/  @!P4 FMUL R99, R99, R99 ;  /* 0x000000636363c220 */ /* 0x008fe20000400000 */
[----:B------:R-:W-:-:S02]  /*12120*/  FSETP.GEU.AND P4, PT, R124, -126, PT ;  /* 0xc2fc00007c00780b */ /* 0x000fc40003f8e000 */
[----:B------:R-:W-:-:S04]  /*12130*/  F2FP.F16.F32.PACK_AB R25, R63, R62 ;  /* 0x0000003e3f19723e */ /* 0x000fc800000000ff */
[----:B------:R-:W3:Y:S01]  /*12140*/  MUFU.EX2 R81, R9 ;  /* 0x0000000900517308 */ /* 0x000ee20000000800 */
[----:B----4-:R-:W-:Y:S01]  /*12150*/  @!P1 FMUL R102, R102, R102 ;  /* 0x0000006666669220 */ /* 0x010fe20000400000 */
[----:B------:R-:W-:Y:S01]  /*12160*/  FSETP.GEU.AND P1, PT, R107, -126, PT ;  /* 0xc2fc00006b00780b */ /* 0x000fe20003f2e000 */
[----:B------:R-:W-:-:S04]  /*12170*/  @!P6 FMUL R4, R4, 0.5 ;  /* 0x3f0000000404e820 */ /* 0x000fc80000400000 */
[----:B------:R-:W-:Y:S01]  /*12180*/  @!P4 FMUL R124, R124, 0.5 ;  /* 0x3f0000007c7cc820 */ /* 0x000fe20000400000 */
[----:B------:R-:W4:Y:S01]  /*12190*/  MUFU.EX2 R98, R24 ;  /* 0x0000001800627308 */ /* 0x000f220000000800 */
[----:B-1----:R-:W-:Y:S01]  /*121a0*/  @!P3 FMUL R80, R80, R80 ;  /* 0x000000505050b220 */ /* 0x002fe20000400000 */
[----:B------:R-:W-:-:S05]  /*121b0*/  FSETP.GEU.AND P3, PT, R125, -126, PT ;  /* 0xc2fc00007d00780b */ /* 0x000fca0003f6e000 */
[----:B------:R-:W-:Y:S01]  /*121c0*/  @!P1 FMUL R107, R107, 0.5 ;  /* 0x3f0000006b6b9820 */ /* 0x000fe20000400000 */
[----:B------:R-:W1:Y:S01]  /*121d0*/  MUFU.EX2 R103, R7 ;  /* 0x0000000700677308 */ /* 0x000e620000000800 */
[----:B---3--:R-:W-:Y:S01]  /*121e0*/  @!P2 FMUL R81, R81, R81 ;  /* 0x000000515151a220 */ /* 0x008fe20000400000 */
[----:B------:R-:W-:-:S04]  /*121f0*/  FSETP.GEU.AND P2, PT, R106, -126, PT ;  /* 0xc2fc00006a00780b */ /* 0x000fc80003f4e000 */
[----:B------:R-:W-:Y:S01]  /*12200*/  F2FP.F16.F32.PACK_AB R51, R81, R80 ;  /* 0x000000505133723e */ /* 0x000fe200000000ff */
[----:B------:R-:W-:Y:S01]  /*12210*/  @!P3 FMUL R125, R125, 0.5 ;  /* 0x3f0000007d7db820 */ /* 0x000fe20000400000 */
[----:B------:R-:W3:Y:S01]  /*12220*/  MUFU.EX2 R84, R4 ;  /* 0x0000000400547308 */ /* 0x000ee20000000800 */
[----:B----4-:R-:W-:Y:S01]  /*12230*/  @!P5 FMUL R98, R98, R98 ;  /* 0x000000626262d220 */ /* 0x010fe20000400000 */
[----:B------:R-:W-:Y:S02]  /*12240*/  FSETP.GEU.AND P5, PT, R5, -126, PT ;  /* 0xc2fc00000500780b */ /* 0x000fe40003fae000 */
[----:B------:R-:W-:Y:S02]  /*12250*/  F2FP.F16.F32.PACK_AB R24, R59, R58 ;  /* 0x0000003a3b18723e */ /* 0x000fe400000000ff */
[----:B------:R-:W-:Y:S01]  /*12260*/  F2FP.F16.F32.PACK_AB R50, R99, R98 ;  /* 0x000000626332723e */ /* 0x000fe200000000ff */
[----:B------:R-:W-:Y:S01]  /*12270*/  @!P2 FMUL R106, R106, 0.5 ;  /* 0x3f0000006a6aa820 */ /* 0x000fe20000400000 */
[----:B------:R-:W4:Y:S01]  /*12280*/  MUFU.EX2 R124, R124 ;  /* 0x0000007c007c7308 */ /* 0x000f220000000800 */
[----:B-1----:R-:W-:Y:S01]  /*12290*/  @!P0 FMUL R103, R103, R103 ;  /* 0x0000006767678220 */ /* 0x002fe20000400000 */
[----:B------:R-:W-:-:S04]  /*122a0*/  LOP3.LUT P0, RZ, R3, 0x3, R2, 0x48, !PT ;  /* 0x0000000303ff7812 */ /* 0x000fc80007804802 */
[----:B------:R-:W-:Y:S01]  /*122b0*/  F2FP.F16.F32.PACK_AB R52, R103, R102 ;  /* 0x000000666734723e */ /* 0x000fe200000000ff */
[----:B------:R-:W-:Y:S01]  /*122c0*/  @!P5 FMUL R5, R5, 0.5 ;  /* 0x3f0000000505d820 */ /* 0x000fe20000400000 */
[----:B------:R-:W1:Y:S01]  /*122d0*/  MUFU.EX2 R125, R125 ;  /* 0x0000007d007d7308 */ /* 0x000e620000000800 */
[----:B---3--:R-:W-:-:S07]  /*122e0*/  @!P6 FMUL R84, R84, R84 ;  /* 0x000000545454e220 */ /* 0x008fce0000400000 */
[----:B------:R-:W3:Y:S01]  /*122f0*/  MUFU.EX2 R85, R5 ;  /* 0x0000000500557308 */ /* 0x000ee20000000800 */
[----:B----4-:R-:W-:-:S07]  /*12300*/  @!P4 FMUL R124, R124, R124 ;  /* 0x0000007c7c7cc220 */ /* 0x010fce0000400000 */
[----:B------:R-:W4:Y:S01]  /*12310*/  MUFU.EX2 R106, R106 ;  /* 0x0000006a006a7308 */ /* 0x000f220000000800 */
[----:B-1----:R-:W-:-:S05]  /*12320*/  @!P3 FMUL R125, R125, R125 ;  /* 0x0000007d7d7db220 */ /* 0x002fca0000400000 */
[----:B------:R-:W-:Y:S02]  /*12330*/  F2FP.F16.F32.PACK_AB R54, R125, R124 ;  /* 0x0000007c7d36723e */ /* 0x000fe400000000ff */
[----:B------:R-:W1:Y:S01]  /*12340*/  MUFU.EX2 R107, R107 ;  /* 0x0000006b006b7308 */ /* 0x000e620000000800 */
[----:B---3--:R-:W-:-:S05]  /*12350*/  @!P5 FMUL R85, R85, R85 ;  /* 0x000000555555d220 */ /* 0x008fca0000400000 */
[----:B------:R-:W-:Y:S01]  /*12360*/  F2FP.F16.F32.PACK_AB R53, R85, R84 ;  /* 0x000000545535723e */ /* 0x000fe200000000ff */
[----:B----4-:R-:W-:Y:S01]  /*12370*/  @!P2 FMUL R106, R106, R106 ;  /* 0x0000006a6a6aa220 */ /* 0x010fe20000400000 */
[----:B-1----:R-:W-:-:S05]  /*12380*/  @!P1 FMUL R107, R107, R107 ;  /* 0x0000006b6b6b9220 */ /* 0x002fca0000400000 */
[----:B------:R-:W-:Y:S01]  /*12390*/  F2FP.F16.F32.PACK_AB R55, R107, R106 ;  /* 0x0000006a6b37723e */ /* 0x000fe200000000ff */
[----:B--2---:R-:W-:Y:S06]  /*123a0*/  @!P0 BRA `(.L_x_263) ;  /* 0x0000000000408947 */ /* 0x004fec0003800000 */
        /* <DEDUP_REMOVED lines=16> */
.L_x_263:
        /* <DEDUP_REMOVED lines=8> */
.L_x_264:
[----:B------:R-:W-:Y:S02]  /*12530*/  UISETP.NE.AND UP0, UPT, UR62, URZ, UPT ;  /* 0x000000ff3e00728c */ /* 0x000fe4000bf05270 */
[----:B------:R-:W-:Y:S02]  /*12540*/  UIADD3 UR4, UPT, UPT, UR37, 0xe058, URZ ;  /* 0x0000e05825047890 */ /* 0x000fe4000fffe0ff */
[----:B------:R-:W-:-:S07]  /*12550*/  ULOP3.LUT UR45, UR45, 0x1, URZ, 0x3c, !UPT ;  /* 0x000000012d2d7892 */ /* 0x000fce000f8e3cff */
[----:B------:R-:W-:Y:S02]  /*12560*/  @!UP0 UIADD3 UR4, UPT, UPT, UR37, 0xe068, URZ ;  /* 0x0000e06825048890 */ /* 0x000fe4000fffe0ff */
[----:B------:R-:W-:Y:S02]  /*12570*/  UISETP.NE.AND UP0, UPT, UR49, URZ, UPT ;  /* 0x000000ff3100728c */ /* 0x000fe4000bf05270 */
[----:B------:R-:W-:-:S09]  /*12580*/  UPRMT UR4, UR38, 0x654, UR4 ;  /* 0x0000065426047896 */ /* 0x000fd20008000004 */
[----:B--2---:R-:W-:Y:S01]  /*12590*/  SYNCS.ARRIVE.TRANS64.RED.A1T0 RZ, [UR4], RZ ;  /* 0x000000ffffff79a7 */ /* 0x004fe20008100404 */
[----:B------:R-:W-:Y:S05]  /*125a0*/  BRA.U UP0, `(.L_x_265) ;  /* 0x0000000100047547 */ /* 0x000fea000b800000 */
[----:B------:R-:W-:Y:S05]  /*125b0*/  BPT.TRAP 0x1 ;  /* 0x000000040000795c */ /* 0x000fea0000300000 */
.L_x_265:
        /* <DEDUP_REMOVED lines=13> */
.L_x_417:
        /* <DEDUP_REMOVED lines=10> */
.L_x_268:
[----:B------:R-:W-:Y:S05]  /*12730*/  BSYNC.RECONVERGENT B0 ;  /* 0x0000000000007941 */ /* 0x000fea0003800200 */
.L_x_267:
[----:B------:R-:W-:Y:S01]  /*12740*/  FMUL R16, R3, R16 ;  /* 0x0000001003107220 */ /* 0x000fe20000400000 */
[----:B------:R-:W-:Y:S01]  /*12750*/  FADD2 R66, R66.F32x2.HI_LO, R100.F32x2.HI_LO ;  /* 0x000000644242724b */ /* 0x000fe20000000000 */
[----:B------:R-:W-:Y:S01]  /*12760*/  UISETP.NE.AND UP0, UPT, UR60, URZ, UPT ;  /* 0x000000ff3c00728c */ /* 0x000fe2000bf05270 */
        /* <DEDUP_REMOVED lines=30> */
.L_x_270:
[----:B------:R-:W-:Y:S01]  /*12950*/  IMAD.U32 R3, RZ, RZ, UR45 ;  /* 0x0000002dff037e24 */ /* 0x000fe2000f8e00ff */
[----:B------:R-:W-:-:S04]  /*12960*/  ISETP.NE.AND P0, PT, R116, R19, PT ;  /* 0x000000137400720c */ /* 0x000fc80003f05270 */
[----:B------:R-:W-:-:S04]  /*12970*/  SHF.L.U32 R3, R3, 0x1f, RZ ;  /* 0x0000001f03037819 */ /* 0x000fc800000006ff */
[----:B------:R-:W2:Y:S02]  /*12980*/  SYNCS.PHASECHK.TRANS64.TRYWAIT P1, [UR42], R3 ;  /* 0x00000003ff0075a7 */ /* 0x000ea4000802112a */
[----:B--2---:R-:W-:Y:S05]  /*12990*/  @!P1 BRA `(.L_x_271) ;  /* 0x00000038002c9947 */ /* 0x004fea0003800000 */
.L_x_418:
        /* <DEDUP_REMOVED lines=17> */
.L_x_272:
[----:B------:R-:W-:Y:S05]  /*12ab0*/  WARPSYNC.ALL ;  /* 0x0000000000007948 */ /* 0x000fea0003800000 */
[----:B------:R-:W-:Y:S02]  /*12ac0*/  R2UR UR4, R117 ;  /* 0x00000000750472ca */ /* 0x000fe400000e0000 */
[----:B------:R-:W-:-:S11]  /*12ad0*/  MOV R126, R16 ;  /* 0x00000010007e7202 */ /* 0x000fd60000000f00 */
[----:B------:R3:W-:Y:S02]  /*12ae0*/  STTM.x2 tmem[UR4], R126 ;  /* 0x0000007e000079ed */ /* 0x0007e400080c0004 */
.L_x_269:
[----:B------:R-:W-:Y:S01]  /*12af0*/  UISETP.NE.AND UP0, UPT, UR62, URZ, UPT ;  /* 0x000000ff3e00728c */ /* 0x000fe2000bf05270 */
[----:B------:R-:W-:Y:S01]  /*12b00*/  IADD3 R18, PT, PT, R18, 0x40, RZ ;  /* 0x0000004012127810 */ /* 0x000fe20007ffe0ff */
[----:B------:R-:W-:Y:S01]  /*12b10*/  UIADD3 UR5, UPT, UPT, UR60, 0x1, URZ ;  /* 0x000000013c057890 */ /* 0x000fe2000fffe0ff */
[----:B------:R-:W-:Y:S01]  /*12b20*/  MOV R17, R127 ;  /* 0x0000007f00117202 */ /* 0x000fe20000000f00 */
[----:B------:R-:W-:Y:S02]  /*12b30*/  USEL UR56, UR56, UR45, UP0 ;  /* 0x0000002d38387287 */ /* 0x000fe40008000000 */
[----:B------:R-:W-:Y:S02]  /*12b40*/  USEL UR57, UR45, UR57, UP0 ;  /* 0x000000392d397287 */ /* 0x000fe40008000000 */
[----:B------:R-:W-:Y:S02]  /*12b50*/  UISETP.GT.AND UP0, UPT, UR5, 0x1, UPT ;  /* 0x000000010500788c */ /* 0x000fe4000bf04270 */
[----:B------:R-:W-:-:S02]  /*12b60*/  UIADD3 UR4, UPT, UPT, UR60, -0x1, URZ ;  /* 0xffffffff3c047890 */ /* 0x000fc4000fffe0ff */
[----:B------:R-:W-:-:S05]  /*12b70*/  ULOP3.LUT UR61, UR61, 0x1, URZ, 0x3c, !UPT ;  /* 0x000000013d3d7892 */ /* 0x000fca000f8e3cff */
[----:B------:R-:W-:Y:S01]  /*12b80*/  UMOV UR60, UR4 ;  /* 0x00000004003c7c82 */ /* 0x000fe20008000000 */
[----:B------:R-:W-:Y:S06]  /*12b90*/  BRA.U UP0, `(.L_x_273) ;  /* 0xffffffc500e07547 */ /* 0x000fec000b83ffff */
.L_x_254:
[----:B------:R-:W-:-:S09]  /*12ba0*/  UISETP.NE.AND UP0, UPT, UR49, URZ, UPT ;  /* 0x000000ff3100728c */ /* 0x000fd2000bf05270 */
[----:B------:R-:W-:Y:S05]  /*12bb0*/  BRA.U UP0, `(.L_x_274) ;  /* 0x0000000100047547 */ /* 0x000fea000b800000 */
[----:B------:R-:W-:Y:S05]  /*12bc0*/  BPT.TRAP 0x1 ;  /* 0x000000040000795c */ /* 0x000fea0000300000 */
.L_x_274:
[----:B------:R-:W-:Y:S02]  /*12bd0*/  UISETP.NE.AND UP1, UPT, UR62, URZ, UPT ;  /* 0x000000ff3e00728c */ /* 0x000fe4000bf25270 */
[----:B------:R-:W-:-:S09]  /*12be0*/  UIADD3 UR4, UPT, UPT, UR37, 0xe080, URZ ;  /* 0x0000e08025047890 */ /* 0x000fd2000fffe0ff */
[----:B------:R-:W-:-:S09]  /*12bf0*/  @UP1 UIADD3 UR4, UPT, UPT, UR37, 0xe070, URZ ;  /* 0x0000e07025041890 */ /* 0x000fd2000fffe0ff */
[----:B------:R-:W-:Y:S01]  /*12c00*/  SYNCS.ARRIVE.TRANS64.A1T0 RZ, [UR4], RZ ;  /* 0x000000ffffff79a7 */ /* 0x000fe20008100004 */
[----:B------:R-:W-:Y:S01]  /*12c10*/  USEL UR4, UR58, UR55, UP1 ;  /* 0x000000373a047287 */ /* 0x000fe20008800000 */
[----:B------:R-:W-:Y:S11]  /*12c20*/  BRA.U UP0, `(.L_x_275) ;  /* 0x0000000100047547 */ /* 0x000ff6000b800000 */
[----:B------:R-:W-:Y:S05]  /*12c30*/  BPT.TRAP 0x1 ;  /* 0x000000040000795c */ /* 0x000fea0000300000 */
.L_x_275:
[----:B------:R-:W-:-:S06]  /*12c40*/  ULOP3.LUT UR4, UR4, 0x1, URZ, 0x3c, !UPT ;  /* 0x0000000104047892 */ /* 0x000fcc000f8e3cff */
[----:B-12---:R-:W-:-:S04]  /*12c50*/  MOV R3, UR4 ;  /* 0x0000000400037c02 */ /* 0x006fc80008000f00 */
[----:B------:R-:W-:-:S04]  /*12c60*/  SHF.L.U32 R3, R3, 0x1f, RZ ;  /* 0x0000001f03037819 */ /* 0x000fc800000006ff */
[----:B------:R-:W1:Y:S02]  /*12c70*/  SYNCS.PHASECHK.TRANS64.TRYWAIT P0, [UR59], R3 ;  /* 0x00000003ff0075a7 */ /* 0x000e64000800113b */
[----:B-1----:R-:W-:Y:S05]  /*12c80*/  @!P0 BRA `(.L_x_276) ;  /* 0x0000003400888947 */ /* 0x002fea0003800000 */
.L_x_419:
[----:B------:R-:W-:-:S04]  /*12c90*/  UISETP.NE.AND UP0, UPT, UR62, URZ, UPT ;  /* 0x000000ff3e00728c */ /* 0x000fc8000bf05270 */
[----:B------:R-:W-:-:S04]  /*12ca0*/  USEL UR51, UR52, UR51, UP0 ;  /* 0x0000003334337287 */ /* 0x000fc80008000000 */
[----:B------:R-:W-:-:S09]  /*12cb0*/  UISETP.GT.U32.AND UP0, UPT, UR51, 0x1, UPT ;  /* 0x000000013300788c */ /* 0x000fd2000bf04070 */
[----:B------:R-:W-:Y:S05]  /*12cc0*/  BRA.U UP0, `(.L_x_277) ;  /* 0x0000000100087547 */ /* 0x000fea000b800000 */
[----:B------:R-:W-:Y:S05]  /*12cd0*/  BPT.TRAP 0x1 ;  /* 0x000000040000795c */ /* 0x000fea0000300000 */
[----:B------:R-:W-:Y:S05]  /*12ce0*/  BPT.TRAP 0x1 ;  /* 0x000000040000795c */ /* 0x000fea0000300000 */
.L_x_277:
[----:B------:R-:W-:Y:S02]  /*12cf0*/  UISETP.NE.AND UP0, UPT, UR62, URZ, UPT ;  /* 0x000000ff3e00728c */ /* 0x000fe4000bf05270 */
[----:B------:R-:W-:-:S09]  /*12d00*/  UIADD3 UR4, UPT, UPT, UR37, 0xe068, URZ ;  /* 0x0000e06825047890 */ /* 0x000fd2000fffe0ff */
[----:B------:R-:W-:-:S04]  /*12d10*/  @UP0 UIADD3 UR4, UPT, UPT, UR37, 0xe058, URZ ;  /* 0x0000e05825040890 */ /* 0x000fc8000fffe0ff */
[----:B------:R-:W-:-:S09]  /*12d20*/  UPRMT UR4, UR38, 0x654, UR4 ;  /* 0x0000065426047896 */ /* 0x000fd20008000004 */
[----:B------:R-:W-:Y:S01]  /*12d30*/  SYNCS.ARRIVE.TRANS64.RED.A1T0 RZ, [UR4], RZ ;  /* 0x000000ffffff79a7 */ /* 0x000fe20008100404 */
[----:B------:R-:W-:Y:S05]  /*12d40*/  EXIT ;  /* 0x000000000000794d */ /* 0x000fea0003800000 */
.L_x_26:
[----:B------:R-:W-:-:S05]  /*12d50*/  IMAD.MOV.U32 R3, RZ, RZ, -0x4 ;  /* 0xfffffffcff037424 */ /* 0x000fca00078e00ff */
[----:B------:R-:W-:-:S05]  /*12d60*/  VIADDMNMX.U32 R0, R2, R3, 0x2, PT ;  /* 0x0000000202007446 */ /* 0x000fca0003800003 */
[----:B------:R-:W-:-:S04]  /*12d70*/  IMAD.SHL.U32 R0, R0, 0x4, RZ ;  /* 0x0000000400007824 */ /* 0x000fc800078e00ff */
[----:B------:R-:W1:Y:S02]  /*12d80*/  LDC R2, c[0x2][R0] ;  /* 0x0080000000027b82 */ /* 0x000e640000000800 */
[----:B-1----:R-:W-:-:S04]  /*12d90*/  SHF.R.S32.HI R3, RZ, 0x1f, R2 ;  /* 0x0000001fff037819 */ /* 0x002fc80000011402 */
.L_x_464:
[----:B------:R-:W-:Y:S05]  /*12da0*/  BRX R2 -0x12db0                                                                                                                                                                                                                                                                                                                                                                                                                                                                                                                                                                                     (*"BRANCH_TARGETS .L_x_465,.L_x_466,.L_x_467"*) ;  /* 0xfffffed002947949 */ /* 0x000fea000383ffff */
.L_x_467:
[----:B------:R-:W-:-:S08]  /*12db0*/  NOP ;  /* 0x0000000000007918 */ /* 0x000fd00000000000 */
[----:B------:R-:W-:-:S00]  /*12dc0*/  USETMAXREG.DEALLOC.CTAPOOL 0x18 ;  /* 0x00000018000079c8 */ /* 0x000fc000080e0500 */
[----:B------:R-:W-:Y:S05]  /*12dd0*/  EXIT ;  /* 0x000000000000794d */ /* 0x000fea0003800000 */
.L_x_465:
[----:B------:R-:W-:-:S08]  /*12de0*/  NOP ;  /* 0x0000000000007918 */ /* 0x000fd00000000000 */
[----:B------:R-:W1:-:S00]  /*12df0*/  USETMAXREG.DEALLOC.CTAPOOL 0x20 ;  /* 0x00000020000079c8 */ /* 0x000e4000080e0500 */
[----:B------:R-:W2:Y:S01]  /*12e00*/  S2UR UR7, SR_CTAID.X ;  /* 0x00000000000779c3 */ /* 0x000ea20000002500 */
[----:B------:R-:W3:Y:S07]  /*12e10*/  LDCU.64 UR4, c[0x0][0x380] ;  /* 0x00007000ff0477ac */ /* 0x000eee0008000a00 */
[----:B------:R-:W4:Y:S01]  /*12e20*/  S2UR UR37, SR_CTAID.Z ;  /* 0x00000000002579c3 */ /* 0x000f220000002700 */
[----:B---3--:R-:W-:Y:S02]  /*12e30*/  UISETP.NE.AND UP1, UPT, UR5, URZ, UPT ;  /* 0x000000ff0500728c */ /* 0x008fe4000bf25270 */
[----:B--2---:R-:W-:-:S04]  /*12e40*/  USHF.L.U32 UR11, UR7, 0x8, URZ ;  /* 0x00000008070b7899 */ /* 0x004fc800080006ff */
[----:B------:R-:W-:-:S06]  /*12e50*/  UISETP.GE.U32.OR UP1, UPT, UR11, UR4, !UP1 ;  /* 0x000000040b00728c */ /* 0x000fcc000cf26470 */
[----:B------:R-:W-:-:S13]  /*12e60*/  PLOP3.LUT P1, PT, PT, PT, UP1, 0x80, 0x8 ;  /* 0x000000000008781c */ /* 0x000fda0003f2f018 */
[----:B-1--4-:R-:W-:Y:S05]  /*12e70*/  @P1 EXIT ;  /* 0x000000000000194d */ /* 0x012fea0003800000 */
[----:B------:R-:W1:Y:S01]  /*12e80*/  LDCU UR4, c[0x0][0x38c] ;  /* 0x00007180ff0477ac */ /* 0x000e620008000800 */
[----:B------:R-:W2:Y:S01]  /*12e90*/  S2UR UR8, SR_CTAID.Y ;  /* 0x00000000000879c3 */ /* 0x000ea20000002600 */
[----:B------:R-:W-:Y:S01]  /*12ea0*/  BSSY.RECONVERGENT B0, `(.L_x_278) ;  /* 0x0000021000007945 */ /* 0x000fe20003800200 */
[----:B------:R-:W-:Y:S01]  /*12eb0*/  UMOV UR12, URZ ;  /* 0x000000ff000c7c82 */ /* 0x000fe20008000000 */
[----:B------:R-:W-:-:S04]  /*12ec0*/  UIADD3 UR10, UPT, UPT, UR5, 0x3f, URZ ;  /* 0x0000003f050a7890 */ /* 0x000fc8000fffe0ff */
[----:B------:R-:W-:-:S04]  /*12ed0*/  USHF.R.S32.HI UR9, URZ, 0x1f, UR10 ;  /* 0x0000001fff097899 */ /* 0x000fc8000801140a */
[----:B------:R-:W-:-:S04]  /*12ee0*/  ULEA.HI UR9, UR9, UR10, URZ, 0x6 ;  /* 0x0000000a09097291 */ /* 0x000fc8000f8f30ff */
[----:B------:R-:W-:Y:S01]  /*12ef0*/  USHF.R.S32.HI UR9, URZ, 0x6, UR9 ;  /* 0x00000006ff097899 */ /* 0x000fe20008011409 */
[----:B-1----:R-:W1:Y:S01]  /*12f00*/  I2F.U32.RP R2, UR4 ;  /* 0x0000000400027d06 */ /* 0x002e620008209000 */
[----:B------:R-:W-:-:S07]  /*12f10*/  UISETP.NE.U32.AND UP1, UPT, UR4, URZ, UPT ;  /* 0x000000ff0400728c */ /* 0x000fce000bf25070 */
[----:B-1----:R-:W1:Y:S02]  /*12f20*/  MUFU.RCP R0, R2 ;  /* 0x0000000200007308 */ /* 0x002e640000001000 */
[----:B-1----:R-:W-:-:S06]  /*12f30*/  IADD3 R0, PT, PT, R0, 0xffffffe, RZ ;  /* 0x0ffffffe00007810 */ /* 0x002fcc0007ffe0ff */
[----:B------:R-:W1:Y:S02]  /*12f40*/  F2I.FTZ.U32.TRUNC.NTZ R0, R0 ;  /* 0x0000000000007305 */ /* 0x000e64000021f000 */
[----:B-1----:R-:W-:-:S13]  /*12f50*/  R2UR UR13, R0 ;  /* 0x00000000000d72ca */ /* 0x002fda00000e0000 */
[----:B------:R-:W-:-:S04]  /*12f60*/  UIADD3 UR6, UPT, UPT, URZ, -UR13, URZ ;  /* 0x8000000dff067290 */ /* 0x000fc8000fffe0ff */
[----:B------:R-:W-:-:S04]  /*12f70*/  UIMAD UR6, UR6, UR4, URZ ;  /* 0x00000004060672a4 */ /* 0x000fc8000f8e02ff */
[----:B------:R-:W-:-:S04]  /*12f80*/  UIMAD.WIDE.U32 UR12, UR13, UR6, UR12 ;  /* 0x000000060d0c72a5 */ /* 0x000fc8000f8e000c */
[----:B--2---:R-:W-:-:S07]  /*12f90*/  UIMAD.WIDE.U32 UR12, UR13, UR8, URZ ;  /* 0x000000080d0c72a5 */ /* 0x004fce000f8e00ff */
[----:B------:R-:W-:Y:S02]  /*12fa0*/  UMOV UR36, UR13 ;  /* 0x0000000d00247c82 */ /* 0x000fe40008000000 */
[----:B------:R-:W-:-:S04]  /*12fb0*/  UIADD3 UR6, UPT, UPT, -UR36, URZ, URZ ;  /* 0x000000ff24067290 */ /* 0x000fc8000fffe1ff */
[----:B------:R-:W-:-:S04]  /*12fc0*/  UIMAD UR6, UR4, UR6, UR8 ;  /* 0x00000006040672a4 */ /* 0x000fc8000f8e0208 */
[----:B------:R-:W-:-:S11]  /*12fd0*/  UISETP.GE.U32.AND UP5, UPT, UR6, UR4, UPT ;  /* 0x000000040600728c */ /* 0x000fd6000bfa6070 */
[----:B------:R-:W-:Y:S02]  /*12fe0*/  @UP5 UIADD3 UR6, UPT, UPT, UR6, -UR4, URZ ;  /* 0x8000000406065290 */ /* 0x000fe4000fffe0ff */
[----:B------:R-:W-:Y:S02]  /*12ff0*/  @UP5 UIADD3 UR36, UPT, UPT, UR36, 0x1, URZ ;  /* 0x0000000124245890 */ /* 0x000fe4000fffe0ff */
[----:B------:R-:W-:Y:S02]  /*13000*/  UISETP.GE.U32.AND UP4, UPT, UR6, UR4, UPT ;  /* 0x000000040600728c */ /* 0x000fe4000bf86070 */
[----:B------:R-:W-:-:S04]  /*13010*/  ULEA UR6, UR7, 0x4, 0x2 ;  /* 0x0000000407067891 */ /* 0x000fc8000f8e10ff */
[----:B------:R-:W-:-:S05]  /*13020*/  ULOP3.LUT UR6, UR6, 0x3fffffc, URZ, 0xc0, !UPT ;  /* 0x03fffffc06067892 */ /* 0x000fca000f8ec0ff */
[----:B------:R-:W-:Y:S02]  /*13030*/  @UP4 UIADD3 UR36, UPT, UPT, UR36, 0x1, URZ ;  /* 0x0000000124244890 */ /* 0x000fe4000fffe0ff */
[----:B------:R-:W-:Y:S02]  /*13040*/  @!UP1 ULOP3.LUT UR36, URZ, UR4, URZ, 0x33, !UPT ;  /* 0x00000004ff249292 */ /* 0x000fe4000f8e33ff */
[----:B------:R-:W-:Y:S02]  /*13050*/  UISETP.LT.AND UP1, UPT, UR9, UR6, UPT ;  /* 0x000000060900728c */ /* 0x000fe4000bf21270 */
[----:B------:R-:W-:Y:S02]  /*13060*/  UIADD3 UR12, UPT, UPT, -UR36, URZ, URZ ;  /* 0x000000ff240c7290 */ /* 0x000fe4000fffe1ff */
[----:B------:R-:W-:Y:S02]  /*13070*/  USEL UR6, UR9, UR6, UP1 ;  /* 0x0000000609067287 */ /* 0x000fe40008800000 */
[----:B------:R-:W-:Y:S01]  /*13080*/  UIMAD UR12, UR4, UR12, UR8 ;  /* 0x0000000c040c72a4 */ /* 0x000fe2000f8e0208 */
[----:B------:R-:W-:Y:S11]  /*13090*/  @!P3 BRA `(.L_x_279) ;  /* 0x000000000004b947 */ /* 0x000ff60003800000 */
[----:B------:R-:W-:Y:S05]  /*130a0*/  BPT.TRAP 0x1 ;  /* 0x000000040000795c */ /* 0x000fea0000300000 */
.L_x_279:
[----:B------:R-:W-:Y:S05]  /*130b0*/  BSYNC.RECONVERGENT B0 ;  /* 0x0000000000007941 */ /* 0x000fea0003800200 */
.L_x_278:
[----:B------:R-:W1:Y:S01]  /*130c0*/  S2UR UR8, SR_CgaCtaId ;  /* 0x00000000000879c3 */ /* 0x000e620000008800 */
[----:B------:R-:W-:Y:S01]  /*130d0*/  HFMA2 R3, -RZ, RZ, 0, 5.9604644775390625e-08 ;  /* 0x00000001ff037431 */ /* 0x000fe200000001ff */
[----:B------:R-:W-:-:S04]  /*130e0*/  UMOV UR4, 0x400 ;  /* 0x0000040000047882 */ /* 0x000fc80000000000 */
[----:B------:R-:W-:Y:S01]  /*130f0*/  SHF.L.U32 R3, R3, 0x1f, RZ ;  /* 0x0000001f03037819 */ /* 0x000fe200000006ff */
[----:B-1----:R-:W-:-:S09]  /*13100*/  ULEA UR8, UR8, UR4, 0x18 ;  /* 0x0000000408087291 */ /* 0x002fd2000f8ec0ff */
[----:B------:R-:W1:Y:S02]  /*13110*/  SYNCS.PHASECHK.TRANS64.TRYWAIT P1, [UR8+0xe010], R3 ;  /* 0x00e01003ff0075a7 */ /* 0x000e640008021108 */
[----:B-1----:R-:W-:Y:S05]  /*13120*/  @!P1 BRA `(.L_x_280) ;  /* 0x0000003000789947 */ /* 0x002fea0003800000 */
.L_x_421:
[----:B------:R-:W-:Y:S01]  /*13130*/  PLOP3.LUT P5, PT, P5, P6, PT, 0xf8, 0x8f ;  /* 0x00000000008f781c */ /* 0x000fe20002fadf70 */
[----:B------:R-:W-:Y:S01]  /*13140*/  BSSY.RECONVERGENT B0, `(.L_x_281) ;  /* 0x0000005000007945 */ /* 0x000fe20003800200 */
[----:B-1----:R-:W-:-:S04]  /*13150*/  @!P0 MOV R0, 0x4000 ;  /* 0x0000400000008802 */ /* 0x002fc80000000f00 */
[----:B------:R1:W-:Y:S07]  /*13160*/  @!P0 SYNCS.ARRIVE.TRANS64 RZ, [UR8+0xe000], R0 ;  /* 0x00e00000ffff89a7 */ /* 0x0003ee0008000008 */
[----:B------:R-:W-:Y:S05]  /*13170*/  @!P5 BRA `(.L_x_282) ;  /* 0x000000000004d947 */ /* 0x000fea0003800000 */
[----:B------:R-:W-:Y:S05]  /*13180*/  BPT.TRAP 0x1 ;  /* 0x000000040000795c */ /* 0x000fea0000300000 */
.L_x_282:
[----:B------:R-:W-:Y:S05]  /*13190*/  BSYNC.RECONVERGENT B0 ;  /* 0x0000000000007941 */ /* 0x000fea0003800200 */
.L_x_281:
[----:B------:R-:W-:Y:S01]  /*131a0*/  LOP3.LUT P1, RZ, R16, 0x1f, RZ, 0xc0, !PT ;  /* 0x0000001f10ff7812 */ /* 0x000fe2000782c0ff */
[----:B------:R-:W-:Y:S03]  /*131b0*/  BSSY.RECONVERGENT B0, `(.L_x_283) ;  /* 0x0000004000007945 */ /* 0x000fe60003800200 */
[----:B------:R-:W-:-:S13]  /*131c0*/  PLOP3.LUT P1, PT, P1, P0, PT, 0x8f, 0xf8 ;  /* 0x0000000000f8781c */ /* 0x000fda0000f21177 */
[----:B------:R-:W-:Y:S05]  /*131d0*/  @P1 BRA `(.L_x_284) ;  /* 0x0000000000041947 */ /* 0x000fea0003800000 */
[----:B------:R-:W-:Y:S05]  /*131e0*/  BPT.TRAP 0x1 ;  /* 0x000000040000795c */ /* 0x000fea0000300000 */
.L_x_284:
[----:B------:R-:W-:Y:S05]  /*131f0*/  BSYNC.RECONVERGENT B0 ;  /* 0x0000000000007941 */ /* 0x000fea0003800200 */
.L_x_283:
[----:B------:R-:W2:Y:S01]  /*13200*/  LDCU.64 UR4, c[0x0][0x348] ;  /* 0x00006900ff0477ac */ /* 0x000ea20008000a00 */
[----:B------:R-:W-:Y:S01]  /*13210*/  UIADD3 UR9, UPT, UPT, UR8, 0xe000, URZ ;  /* 0x0000e00008097890 */ /* 0x000fe2000fffe0ff */
[----:B------:R-:W-:Y:S01]  /*13220*/  UMOV UR10, URZ ;  /* 0x000000ff000a7c82 */ /* 0x000fe20008000000 */
[----:B------:R-:W-:Y:S01]  /*13230*/  UMOV UR13, UR36 ;  /* 0x00000024000d7c82 */ /* 0x000fe20008000000 */
[----:B------:R-:W-:Y:S01]  /*13240*/  UMOV UR14, UR37 ;  /* 0x00000025000e7c82 */ /* 0x000fe20008000000 */
[----:B--2---:R-:W-:-:S03]  /*13250*/  UIADD3 UR16, UP1, UPT, UR4, 0x80, URZ ;  /* 0x0000008004107890 */ /* 0x004fc6000ff3e0ff */
[----:B------:R-:W-:Y:S01]  /*13260*/  UMOV UR4, 0x0 ;  /* 0x0000000000047882 */ /* 0x000fe20000000000 */
[----:B------:R-:W-:-:S03]  /*13270*/  UIADD3.X UR17, UPT, UPT, URZ, UR5, URZ, UP1, !UPT ;  /* 0x00000005ff117290 */ /* 0x000fc60008ffe4ff */
[----:B------:R-:W-:-:S06]  /*13280*/  UMOV UR5, 0x10000000 ;  /* 0x1000000000057882 */ /* 0x000fcc0000000000 */
[----:B------:R2:W-:Y:S02]  /*13290*/  UTMALDG.5D [UR8], [UR16], desc[UR4] ;  /* 0x00000408100075b4 */ /* 0x0005e40008021000 */
[----:B--2---:R-:W-:Y:S05]  /*132a0*/  BRA.U !UP0, `(.L_x_285) ;  /* 0x0000000108047547 */ /* 0x004fea000b800000 */
[----:B------:R-:W-:Y:S05]  /*132b0*/  BPT.TRAP 0x1 ;  /* 0x000000040000795c */ /* 0x000fea0000300000 */
.L_x_285:
[----:B------:R-:W2:Y:S02]  /*132c0*/  SYNCS.PHASECHK.TRANS64.TRYWAIT P1, [UR8+0xe038], R3 ;  /* 0x00e03803ff0075a7 */ /* 0x000ea40008021108 */
[----:B--2---:R-:W-:Y:S05]  /*132d0*/  @!P1 BRA `(.L_x_286) ;  /* 0x0000003000249947 */ /* 0x004fea0003800000 */
.L_x_423:
[----:B-1----:R-:W-:Y:S01]  /*132e0*/  @!P0 MOV R0, 0x2000 ;  /* 0x0000200000008802 */ /* 0x002fe20000000f00 */
[----:B------:R-:W-:-:S03]  /*132f0*/  UPLOP3.LUT UP2, UPT, UP2, UP3, UPT, 0xf8, 0x8f ;  /* 0x00000000008f789c */ /* 0x000fc60001747f70 */
[----:B------:R1:W-:Y:S06]  /*13300*/  @!P0 SYNCS.ARRIVE.TRANS64 RZ, [UR8+0xe020], R0 ;  /* 0x00e02000ffff89a7 */ /* 0x0003ec0008000008 */
[----:B------:R-:W-:Y:S05]  /*13310*/  BRA.U !UP2, `(.L_x_287) ;  /* 0x000000010a047547 */ /* 0x000fea000b800000 */
[----:B------:R-:W-:Y:S05]  /*13320*/  BPT.TRAP 0x1 ;  /* 0x000000040000795c */ /* 0x000fea0000300000 */
.L_x_287:
[----:B------:R-:W-:Y:S01]  /*13330*/  LOP3.LUT P1, R16, R16, 0x1f, RZ, 0xc0, !PT ;  /* 0x0000001f10107812 */ /* 0x000fe2000782c0ff */
[----:B------:R-:W-:Y:S03]  /*13340*/  BSSY.RECONVERGENT B0, `(.L_x_288) ;  /* 0x0000004000007945 */ /* 0x000fe60003800200 */
[----:B------:R-:W-:-:S13]  /*13350*/  PLOP3.LUT P1, PT, P1, P0, PT, 0x8f, 0xf8 ;  /* 0x0000000000f8781c */ /* 0x000fda0000f21177 */
[----:B------:R-:W-:Y:S05]  /*13360*/  @P1 BRA `(.L_x_289) ;  /* 0x0000000000041947 */ /* 0x000fea0003800000 */
[----:B------:R-:W-:Y:S05]  /*13370*/  BPT.TRAP 0x1 ;  /* 0x000000040000795c */ /* 0x000fea0000300000 */
.L_x_289:
[----:B------:R-:W-:Y:S05]  /*13380*/  BSYNC.RECONVERGENT B0 ;  /* 0x0000000000007941 */ /* 0x000fea0003800200 */
.L_x_288:
[----:B------:R-:W2:Y:S01]  /*13390*/  LDCU.64 UR4, c[0x0][0x348] ;  /* 0x00006900ff0477ac */ /* 0x000ea20008000a00 */
[----:B------:R-:W-:Y:S01]  /*133a0*/  BSSY.RECONVERGENT B0, `(.L_x_290) ;  /* 0x000000e000007945 */ /* 0x000fe20003800200 */
[----:B------:R-:W-:Y:S02]  /*133b0*/  UIADD3 UR16, UPT, UPT, UR8, 0x8000, URZ ;  /* 0x0000800008107890 */ /* 0x000fe4000fffe0ff */
[----:B------:R-:W-:Y:S01]  /*133c0*/  UIADD3 UR17, UPT, UPT, UR8, 0xe020, URZ ;  /* 0x0000e02008117890 */ /* 0x000fe2000fffe0ff */
[----:B------:R-:W-:Y:S01]  /*133d0*/  UMOV UR18, URZ ;  /* 0x000000ff00127c82 */ /* 0x000fe20008000000 */
[----:B------:R-:W-:Y:S01]  /*133e0*/  UMOV UR19, URZ ;  /* 0x000000ff00137c82 */ /* 0x000fe20008000000 */
[----:B------:R-:W-:Y:S01]  /*133f0*/  UMOV UR20, UR36 ;  /* 0x0000002400147c82 */ /* 0x000fe20008000000 */
[----:B------:R-:W-:Y:S01]  /*13400*/  UMOV UR21, UR37 ;  /* 0x0000002500157c82 */ /* 0x000fe20008000000 */
[----:B--2---:R-:W-:-:S03]  /*13410*/  UIADD3 UR14, UP1, UPT, UR4, 0x180, URZ ;  /* 0x00000180040e7890 */ /* 0x004fc6000ff3e0ff */
[----:B------:R-:W-:Y:S01]  /*13420*/  UMOV UR4, 0x0 ;  /* 0x0000000000047882 */ /* 0x000fe20000000000 */
[----:B------:R-:W-:-:S03]  /*13430*/  UIADD3.X UR15, UPT, UPT, URZ, UR5, URZ, UP1, !UPT ;  /* 0x00000005ff0f7290 */ /* 0x000fc60008ffe4ff */
[----:B------:R-:W-:-:S06]  /*13440*/  UMOV UR5, 0x10000000 ;  /* 0x1000000000057882 */ /* 0x000fcc0000000000 */
[----:B------:R2:W-:Y:S02]  /*13450*/  UTMALDG.4D [UR16], [UR14], desc[UR4] ;  /* 0x000004100e0075b4 */ /* 0x0005e40008019000 */
[----:B--2---:R-:W-:Y:S05]  /*13460*/  @!P3 BRA `(.L_x_291) ;  /* 0x000000000004b947 */ /* 0x004fea0003800000 */
[----:B------:R-:W-:Y:S05]  /*13470*/  BPT.TRAP 0x1 ;  /* 0x000000040000795c */ /* 0x000fea0000300000 */
.L_x_291:
[----:B------:R-:W-:Y:S05]  /*13480*/  BSYNC.RECONVERGENT B0 ;  /* 0x0000000000007941 */ /* 0x000fea0003800200 */
.L_x_290:
[----:B------:R-:W2:Y:S02]  /*13490*/  SYNCS.PHASECHK.TRANS64.TRYWAIT P1, [UR8+0xe018], R3 ;  /* 0x00e01803ff0075a7 */ /* 0x000ea40008021108 */
[----:B--2---:R-:W-:Y:S05]  /*134a0*/  @!P1 BRA `(.L_x_292) ;  /* 0x0000002c00c89947 */ /* 0x004fea0003800000 */
.L_x_425:
[----:B-1----:R-:W-:Y:S01]  /*134b0*/  @!P0 MOV R0, 0x4000 ;  /* 0x0000400000008802 */ /* 0x002fe20000000f00 */
[----:B------:R-:W-:Y:S03]  /*134c0*/  BSSY.RECONVERGENT B0, `(.L_x_293) ;  /* 0x0000004000007945 */ /* 0x000fe60003800200 */
[----:B------:R1:W-:Y:S01]  /*134d0*/  @!P0 SYNCS.ARRIVE.TRANS64 RZ, [UR8+0xe008], R0 ;  /* 0x00e00800ffff89a7 */ /* 0x0003e20008000008 */
[----:B------:R-:W-:Y:S05]  /*134e0*/  @!P5 BRA `(.L_x_294) ;  /* 0x000000000004d947 */ /* 0x000fea0003800000 */
[----:B------:R-:W-:Y:S05]  /*134f0*/  BPT.TRAP 0x1 ;  /* 0x000000040000795c */ /* 0x000fea0000300000 */
.L_x_294:
[----:B------:R-:W-:Y:S05]  /*13500*/  BSYNC.RECONVERGENT B0 ;  /* 0x0000000000007941 */ /* 0x000fea0003800200 */
.L_x_293:
[----:B------:R-:W-:Y:S01]  /*13510*/  ISETP.EQ.OR P2, PT, R16, RZ, P0 ;  /* 0x000000ff1000720c */ /* 0x000fe20000742670 */
[----:B------:R-:W-:-:S12]  /*13520*/  BSSY.RECONVERGENT B0, `(.L_x_295) ;  /* 0x0000003000007945 */ /* 0x000fd80003800200 */
[----:B------:R-:W-:Y:S05]  /*13530*/  @P2 BRA `(.L_x_296) ;  /* 0x0000000000042947 */ /* 0x000fea0003800000 */
[----:B------:R-:W-:Y:S05]  /*13540*/  BPT.TRAP 0x1 ;  /* 0x000000040000795c */ /* 0x000fea0000300000 */
.L_x_296:
[----:B------:R-:W-:Y:S05]  /*13550*/  BSYNC.RECONVERGENT B0 ;  /* 0x0000000000007941 */ /* 0x000fea0003800200 */
.L_x_295:
[----:B------:R-:W2:Y:S01]  /*13560*/  LDCU.64 UR4, c[0x0][0x348] ;  /* 0x00006900ff0477ac */ /* 0x000ea20008000a00 */
[----:B------:R-:W-:Y:S02]  /*13570*/  UIADD3 UR19, UPT, UPT, UR11, 0x80, URZ ;  /* 0x000000800b137890 */ /* 0x000fe4000fffe0ff */
[----:B------:R-:W-:Y:S02]  /*13580*/  UIADD3 UR16, UPT, UPT, UR8, 0x4000, URZ ;  /* 0x0000400008107890 */ /* 0x000fe4000fffe0ff */
[----:B------:R-:W-:Y:S01]  /*13590*/  UIADD3 UR17, UPT, UPT, UR8, 0xe008, URZ ;  /* 0x0000e00808117890 */ /* 0x000fe2000fffe0ff */
[----:B------:R-:W-:Y:S01]  /*135a0*/  UMOV UR18, URZ ;  /* 0x000000ff00127c82 */ /* 0x000fe20008000000 */
[----:B------:R-:W-:Y:S01]  /*135b0*/  UMOV UR20, UR12 ;  /* 0x0000000c00147c82 */ /* 0x000fe20008000000 */
        /* <DEDUP_REMOVED lines=9> */
.L_x_297:
[----:B------:R-:W2:Y:S02]  /*13650*/  SYNCS.PHASECHK.TRANS64.TRYWAIT P1, [UR8+0xe040], R3 ;  /* 0x00e04003ff0075a7 */ /* 0x000ea40008021108 */
[----:B--2---:R-:W-:Y:S05]  /*13660*/  @!P1 BRA `(.L_x_298) ;  /* 0x0000002c00709947 */ /* 0x004fea0003800000 */
.L_x_427:
[----:B-1----:R-:W-:-:S04]  /*13670*/  @!P0 MOV R0, 0x2000 ;  /* 0x0000200000008802 */ /* 0x002fc80000000f00 */
[----:B------:R1:W-:Y:S01]  /*13680*/  @!P0 SYNCS.ARRIVE.TRANS64 RZ, [UR8+0xe028], R0 ;  /* 0x00e02800ffff89a7 */ /* 0x0003e20008000008 */
[----:B------:R-:W-:Y:S05]  /*13690*/  BRA.U !UP2, `(.L_x_299) ;  /* 0x000000010a047547 */ /* 0x000fea000b800000 */
[----:B------:R-:W-:Y:S05]  /*136a0*/  BPT.TRAP 0x1 ;  /* 0x000000040000795c */ /* 0x000fea0000300000 */
.L_x_299:
[----:B------:R-:W-:Y:S04]  /*136b0*/  BSSY.RECONVERGENT B0, `(.L_x_300) ;  /* 0x0000003000007945 */ /* 0x000fe80003800200 */
[----:B------:R-:W-:Y:S05]  /*136c0*/  @P2 BRA `(.L_x_301) ;  /* 0x0000000000042947 */ /* 0x000fea0003800000 */
[----:B------:R-:W-:Y:S05]  /*136d0*/  BPT.TRAP 0x1 ;  /* 0x000000040000795c */ /* 0x000fea0000300000 */
.L_x_301:
[----:B------:R-:W-:Y:S05]  /*136e0*/  BSYNC.RECONVERGENT B0 ;  /* 0x0000000000007941 */ /* 0x000fea0003800200 */
.L_x_300:
[----:B------:R-:W2:Y:S01]  /*136f0*/  LDCU.64 UR4, c[0x0][0x348] ;  /* 0x00006900ff0477ac */ /* 0x000ea20008000a00 */
[----:B------:R-:W-:Y:S02]  /*13700*/  UIADD3 UR32, UPT, UPT, UR8, 0xa000, URZ ;  /* 0x0000a00008207890 */ /* 0x000fe4000fffe0ff */
[----:B------:R-:W-:Y:S01]  /*13710*/  UIADD3 UR33, UPT, UPT, UR8, 0xe028, URZ ;  /* 0x0000e02808217890 */ /* 0x000fe2000fffe0ff */
[----:B------:R-:W-:Y:S01]  /*13720*/  UMOV UR34, URZ ;  /* 0x000000ff00227c82 */ /* 0x000fe20008000000 */
[----:B------:R-:W-:Y:S01]  /*13730*/  UMOV UR35, URZ ;  /* 0x000000ff00237c82 */ /* 0x000fe20008000000 */
[----:B--2---:R-:W-:-:S03]  /*13740*/  UIADD3 UR10, UP1, UPT, UR4, 0x280, URZ ;  /* 0x00000280040a7890 */ /* 0x004fc6000ff3e0ff */
[----:B------:R-:W-:Y:S01]  /*13750*/  UMOV UR4, 0x0 ;  /* 0x0000000000047882 */ /* 0x000fe20000000000 */
[----:B------:R-:W-:-:S03]  /*13760*/  UIADD3.X UR11, UPT, UPT, URZ, UR5, URZ, UP1, !UPT ;  /* 0x00000005ff0b7290 */ /* 0x000fc60008ffe4ff */
[----:B------:R-:W-:-:S06]  /*13770*/  UMOV UR5, 0x10000000 ;  /* 0x1000000000057882 */ /* 0x000fcc0000000000 */
[----:B------:R2:W-:Y:S01]  /*13780*/  UTMALDG.4D [UR32], [UR10], desc[UR4] ;  /* 0x000004200a0075b4 */ /* 0x0005e20008019000 */
[----:B------:R-:W-:Y:S01]  /*13790*/  NOP ;  /* 0x0000000000007918 */ /* 0x000fe20000000000 */
[----:B------:R-:W-:-:S06]  /*137a0*/  UISETP.GE.AND UP1, UPT, UR6, 0x2, UPT ;  /* 0x000000020600788c */ /* 0x000fcc000bf26270 */
[----:B------:R-:W-:-:S13]  /*137b0*/  PLOP3.LUT P1, PT, PT, PT, UP1, 0x80, 0x8 ;  /* 0x000000000008781c */ /* 0x000fda0003f2f018 */
[----:B--2---:R-:W-:Y:S05]  /*137c0*/  @!P1 EXIT ;  /* 0x000000000000994d */ /* 0x004fea0003800000 */
[----:B------:R-:W-:Y:S01]  /*137d0*/  UIADD3 UR9, UPT, UPT, UR6, -0x2, URZ ;  /* 0xfffffffe06097890 */ /* 0x000fe2000fffe0ff */
[----:B------:R-:W-:Y:S01]  /*137e0*/  HFMA2 R2, -RZ, RZ, 0, 5.9604644775390625e-08 ;  /* 0x00000001ff027431 */ /* 0x000fe200000001ff */
[----:B------:R-:W-:Y:S02]  /*137f0*/  UIADD3 UR7, UPT, UPT, UR6, -0x1, URZ ;  /* 0xffffffff06077890 */ /* 0x000fe4000fffe0ff */
[----:B------:R-:W-:Y:S01]  /*13800*/  UISETP.GE.U32.AND UP1, UPT, UR9, 0x3, UPT ;  /* 0x000000030900788c */ /* 0x000fe2000bf26070 */
[----:B------:R-:W2:Y:S01]  /*13810*/  LDCU.64 UR4, c[0x0][0x348] ;  /* 0x00006900ff0477ac */ /* 0x000ea20008000a00 */
[----:B------:R-:W-:Y:S01]  /*13820*/  ULOP3.LUT UR6, UR7, 0x3, URZ, 0xc0, !UPT ;  /* 0x0000000307067892 */ /* 0x000fe2000f8ec0ff */
[----:B------:R-:W-:Y:S01]  /*13830*/  UMOV UR10, 0x2 ;  /* 0x00000002000a7882 */ /* 0x000fe20000000000 */
[----:B------:R-:W-:-:S05]  /*13840*/  UMOV UR9, 0x1 ;  /* 0x0000000100097882 */ /* 0x000fca0000000000 */
[----:B------:R-:W-:Y:S05]  /*13850*/  BRA.U !UP1, `(.L_x_302) ;  /* 0x0000001109107547 */ /* 0x000fea000b800000 */
[----:B------:R-:W-:Y:S01]  /*13860*/  ULOP3.LUT UR7, UR7, 0xfffffffc, URZ, 0xc0, !UPT ;  /* 0xfffffffc07077892 */ /* 0x000fe2000f8ec0ff */
[----:B------:R-:W-:Y:S01]  /*13870*/  MOV R2, 0x1 ;  /* 0x0000000100027802 */ /* 0x000fe20000000f00 */
[----:B------:R-:W-:Y:S01]  /*13880*/  UMOV UR10, 0x2 ;  /* 0x00000002000a7882 */ /* 0x000fe20000000000 */
[----:B------:R-:W-:Y:S01]  /*13890*/  UMOV UR27, 0x80 ;  /* 0x00000080001b7882 */ /* 0x000fe20000000000 */
[----:B------:R-:W-:-:S03]  /*138a0*/  UIADD3 UR9, UPT, UPT, -UR7, URZ, URZ ;  /* 0x000000ff07097290 */ /* 0x000fc6000fffe1ff */
[----:B------:R-:W-:-:S09]  /*138b0*/  UMOV UR7, URZ ;  /* 0x000000ff00077c82 */ /* 0x000fd20008000000 */
.L_x_343:
[----:B------:R-:W-:Y:S05]  /*138c0*/  BRA.U !UP0, `(.L_x_303) ;  /* 0x0000000108047547 */ /* 0x000fea000b800000 */
[----:B--2---:R-:W-:Y:S05]  /*138d0*/  BPT.TRAP 0x1 ;  /* 0x000000040000795c */ /* 0x004fea0000300000 */
.L_x_303:
[----:B------:R-:W3:Y:S01]  /*138e0*/  S2UR UR8, SR_CgaCtaId ;  /* 0x00000000000879c3 */ /* 0x000ee20000008800 */
[----:B------:R-:W-:Y:S01]  /*138f0*/  UMOV UR11, 0x400 ;  /* 0x00000400000b7882 */ /* 0x000fe20000000000 */
[----:B------:R-:W-:Y:S01]  /*13900*/  SHF.L.U32 R3, R2, 0x1f, RZ ;  /* 0x0000001f02037819 */ /* 0x000fe200000006ff */
[----:B---3--:R-:W-:-:S04]  /*13910*/  ULEA UR8, UR8, UR11, 0x18 ;  /* 0x0000000b08087291 */ /* 0x008fc8000f8ec0ff */
[----:B------:R-:W-:-:S09]  /*13920*/  ULEA UR33, UR10, UR8, 0x3 ;  /* 0x000000080a217291 */ /* 0x000fd2000f8e18ff */
[----:B------:R-:W3:Y:S02]  /*13930*/  SYNCS.PHASECHK.TRANS64.TRYWAIT P1, [UR33+0xe038], R3 ;  /* 0x00e03803ff0075a7 */ /* 0x000ee40008021121 */
[----:B---3--:R-:W-:Y:S05]  /*13940*/  @!P1 BRA `(.L_x_304) ;  /* 0x0000002800d09947 */ /* 0x008fea0003800000 */
.L_x_429:
[----:B-1----:R-:W-:-:S04]  /*13950*/  @!P0 MOV R0, 0x2000 ;  /* 0x0000200000008802 */ /* 0x002fc80000000f00 */
[----:B------:R1:W-:Y:S01]  /*13960*/  @!P0 SYNCS.ARRIVE.TRANS64 RZ, [UR33+0xe020], R0 ;  /* 0x00e02000ffff89a7 */ /* 0x0003e20008000021 */
[----:B------:R-:W-:Y:S05]  /*13970*/  BRA.U !UP2, `(.L_x_305) ;  /* 0x000000010a047547 */ /* 0x000fea000b800000 */
[----:B--2---:R-:W-:Y:S05]  /*13980*/  BPT.TRAP 0x1 ;  /* 0x000000040000795c */ /* 0x004fea0000300000 */
.L_x_305:
[----:B------:R-:W-:Y:S04]  /*13990*/  BSSY.RECONVERGENT B0, `(.L_x_306) ;  /* 0x0000003000007945 */ /* 0x000fe80003800200 */
[----:B------:R-:W-:Y:S05]  /*139a0*/  @P2 BRA `(.L_x_307) ;  /* 0x0000000000042947 */ /* 0x000fea0003800000 */
[----:B--2---:R-:W-:Y:S05]  /*139b0*/  BPT.TRAP 0x1 ;  /* 0x000000040000795c */ /* 0x004fea0000300000 */
.L_x_307:
[----:B--2---:R-:W-:Y:S05]  /*139c0*/  BSYNC.RECONVERGENT B0 ;  /* 0x0000000000007941 */ /* 0x004fea0003800200 */
.L_x_306:
[----:B------:R-:W-:Y:S02]  /*139d0*/  ULEA UR32, UR10, UR8, 0xd ;  /* 0x000000080a207291 */ /* 0x000fe4000f8e68ff */
[----:B------:R-:W-:Y:S02]  /*139e0*/  UIADD3 UR14, UP1, UPT, UR4, 0x180, URZ ;  /* 0x00000180040e7890 */ /* 0x000fe4000ff3e0ff */
[----:B------:R-:W-:Y:S02]  /*139f0*/  UIADD3 UR35, UPT, UPT, UR27, -0x40, URZ ;  /* 0xffffffc01b237890 */ /* 0x000fe4000fffe0ff */
[----:B------:R-:W-:Y:S02]  /*13a00*/  UIADD3 UR33, UPT, UPT, UR33, 0xe020, URZ ;  /* 0x0000e02021217890 */ /* 0x000fe4000fffe0ff */
[----:B------:R-:W-:Y:S02]  /*13a10*/  UIADD3 UR32, UPT, UPT, UR32, 0x8000, URZ ;  /* 0x0000800020207890 */ /* 0x000fe4000fffe0ff */
[----:B------:R-:W-:Y:S01]  /*13a20*/  UIADD3.X UR15, UPT, UPT, URZ, UR5, URZ, UP1, !UPT ;  /* 0x00000005ff0f7290 */ /* 0x000fe20008ffe4ff */
[----:B------:R-:W-:Y:S01]  /*13a30*/  UMOV UR12, 0x0 ;  /* 0x00000000000c7882 */ /* 0x000fe20000000000 */
[----:B------:R-:W-:Y:S01]  /*13a40*/  UMOV UR13, 0x10000000 ;  /* 0x10000000000d7882 */ /* 0x000fe20000000000 */
[----:B------:R-:W-:Y:S01]  /*13a50*/  UMOV UR34, URZ ;  /* 0x000000ff00227c82 */ /* 0x000fe20008000000 */
[----:B------:R-:W-:-:S05]  /*13a60*/  UIADD3 UR10, UPT, UPT, UR10, 0x1, URZ ;  /* 0x000000010a0a7890 */ /* 0x000fca000fffe0ff */
[----:B------:R2:W-:Y:S01]  /*13a70*/  UTMALDG.4D [UR32], [UR14], desc[UR12] ;  /* 0x00000c200e0075b4 */ /* 0x0005e20008019000 */
[----:B------:R-:W-:-:S04]  /*13a80*/  UISETP.NE.AND UP1, UPT, UR10, 0x3, UPT ;  /* 0x000000030a00788c */ /* 0x000fc8000bf25270 */
[----:B------:R-:W-:Y:S02]  /*13a90*/  USEL UR11, URZ, 0x1, UP1 ;  /* 0x00000001ff0b7887 */ /* 0x000fe40008800000 */
[----:B------:R-:W-:-:S04]  /*13aa0*/  USEL UR10, UR10, URZ, UP1 ;  /* 0x000000ff0a0a7287 */ /* 0x000fc80008800000 */
[----:B------:R-:W-:Y:S01]  /*13ab0*/  LOP3.LUT R2, R2, UR11, RZ, 0x3c, !PT ;  /* 0x0000000b02027c12 */ /* 0x000fe2000f8e3cff */
[----:B--2---:R-:W-:Y:S07]  /*13ac0*/  BRA.U !UP0, `(.L_x_308) ;  /* 0x0000000108047547 */ /* 0x004fee000b800000 */
[----:B------:R-:W-:Y:S05]  /*13ad0*/  BPT.TRAP 0x1 ;  /* 0x000000040000795c */ /* 0x000fea0000300000 */
.L_x_308:
[----:B------:R-:W-:Y:S01]  /*13ae0*/  ULEA UR17, UR10, UR8, 0x3 ;  /* 0x000000080a117291 */ /* 0x000fe2000f8e18ff */
[----:B------:R-:W-:-:S08]  /*13af0*/  SHF.L.U32 R3, R2, 0x1f, RZ ;  /* 0x0000001f02037819 */ /* 0x000fd000000006ff */
[----:B------:R-:W2:Y:S02]  /*13b00*/  SYNCS.PHASECHK.TRANS64.TRYWAIT P1, [UR17+0xe038], R3 ;  /* 0x00e03803ff0075a7 */ /* 0x000ea40008021111 */
[----:B--2---:R-:W-:Y:S05]  /*13b10*/  @!P1 BRA `(.L_x_309) ;  /* 0x0000002800749947 */ /* 0x004fea0003800000 */
.L_x_431:
[----:B-1----:R-:W-:-:S04]  /*13b20*/  @!P0 MOV R0, 0x2000 ;  /* 0x0000200000008802 */ /* 0x002fc80000000f00 */
[----:B------:R1:W-:Y:S01]  /*13b30*/  @!P0 SYNCS.ARRIVE.TRANS64 RZ, [UR17+0xe020], R0 ;  /* 0x00e02000ffff89a7 */ /* 0x0003e20008000011 */
[----:B------:R-:W-:Y:S05]  /*13b40*/  BRA.U !UP2, `(.L_x_310) ;  /* 0x000000010a047547 */ /* 0x000fea000b800000 */
[----:B------:R-:W-:Y:S05]  /*13b50*/  BPT.TRAP 0x1 ;  /* 0x000000040000795c */ /* 0x000fea0000300000 */
.L_x_310:
[----:B------:R-:W-:Y:S04]  /*13b60*/  BSSY.RECONVERGENT B0, `(.L_x_311) ;  /* 0x0000003000007945 */ /* 0x000fe80003800200 */
[----:B------:R-:W-:Y:S05]  /*13b70*/  @P2 BRA `(.L_x_312) ;  /* 0x0000000000042947 */ /* 0x000fea0003800000 */
[----:B------:R-:W-:Y:S05]  /*13b80*/  BPT.TRAP 0x1 ;  /* 0x000000040000795c */ /* 0x000fea0000300000 */
.L_x_312:
[----:B------:R-:W-:Y:S05]  /*13b90*/  BSYNC.RECONVERGENT B0 ;  /* 0x0000000000007941 */ /* 0x000fea0003800200 */
.L_x_311:
        /* <DEDUP_REMOVED lines=9> */
[----:B------:R-:W-:Y:S01]  /*13c30*/  UMOV UR20, UR36 ;  /* 0x0000002400147c82 */ /* 0x000fe20008000000 */
[----:B------:R-:W-:Y:S01]  /*13c40*/  UMOV UR21, UR37 ;  /* 0x0000002500157c82 */ /* 0x000fe20008000000 */
[----:B------:R-:W-:-:S03]  /*13c50*/  UIADD3 UR10, UPT, UPT, UR10, 0x1, URZ ;  /* 0x000000010a0a7890 */ /* 0x000fc6000fffe0ff */
[----:B------:R2:W-:Y:S01]  /*13c60*/  UTMALDG.4D [UR16], [UR14], desc[UR12] ;  /* 0x00000c100e0075b4 */ /* 0x0005e20008019000 */
[----:B------:R-:W-:-:S04]  /*13c70*/  UISETP.NE.AND UP1, UPT, UR10, 0x3, UPT ;  /* 0x000000030a00788c */ /* 0x000fc8000bf25270 */
[----:B------:R-:W-:Y:S02]  /*13c80*/  USEL UR11, URZ, 0x1, UP1 ;  /* 0x00000001ff0b7887 */ /* 0x000fe40008800000 */
[----:B------:R-:W-:-:S04]  /*13c90*/  USEL UR10, UR10, URZ, UP1 ;  /* 0x000000ff0a0a7287 */ /* 0x000fc80008800000 */
[----:B------:R-:W-:Y:S01]  /*13ca0*/  LOP3.LUT R2, R2, UR11, RZ, 0x3c, !PT ;  /* 0x0000000b02027c12 */ /* 0x000fe2000f8e3cff */
[----:B--2---:R-:W-:Y:S07]  /*13cb0*/  BRA.U !UP0, `(.L_x_313) ;  /* 0x0000000108047547 */ /* 0x004fee000b800000 */
[----:B------:R-:W-:Y:S05]  /*13cc0*/  BPT.TRAP 0x1 ;  /* 0x000000040000795c */ /* 0x000fea0000300000 */
.L_x_313:
[----:B------:R-:W-:Y:S01]  /*13cd0*/  ULEA UR25, UR10, UR8, 0x3 ;  /* 0x000000080a197291 */ /* 0x000fe2000f8e18ff */
[----:B------:R-:W-:-:S08]  /*13ce0*/  SHF.L.U32 R3, R2, 0x1f, RZ ;  /* 0x0000001f02037819 */ /* 0x000fd000000006ff */
[----:B------:R-:W2:Y:S02]  /*13cf0*/  SYNCS.PHASECHK.TRANS64.TRYWAIT P1, [UR25+0xe038], R3 ;  /* 0x00e03803ff0075a7 */ /* 0x000ea40008021119 */
[----:B--2---:R-:W-:Y:S05]  /*13d00*/  @!P1 BRA `(.L_x_314) ;  /* 0x0000002800109947 */ /* 0x004fea0003800000 */
.L_x_433:
[----:B-1----:R-:W-:-:S04]  /*13d10*/  @!P0 MOV R0, 0x2000 ;  /* 0x0000200000008802 */ /* 0x002fc80000000f00 */
[----:B------:R1:W-:Y:S01]  /*13d20*/  @!P0 SYNCS.ARRIVE.TRANS64 RZ, [UR25+0xe020], R0 ;  /* 0x00e02000ffff89a7 */ /* 0x0003e20008000019 */
[----:B------:R-:W-:Y:S05]  /*13d30*/  BRA.U !UP2, `(.L_x_315) ;  /* 0x000000010a047547 */ /* 0x000fea000b800000 */
[----:B------:R-:W-:Y:S05]  /*13d40*/  BPT.TRAP 0x1 ;  /* 0x000000040000795c */ /* 0x000fea0000300000 */
.L_x_315:
[----:B------:R-:W-:Y:S04]  /*13d50*/  BSSY.RECONVERGENT B0, `(.L_x_316) ;  /* 0x0000003000007945 */ /* 0x000fe80003800200 */
[----:B------:R-:W-:Y:S05]  /*13d60*/  @P2 BRA `(.L_x_317) ;  /* 0x0000000000042947 */ /* 0x000fea0003800000 */
[----:B------:R-:W-:Y:S05]  /*13d70*/  BPT.TRAP 0x1 ;  /* 0x000000040000795c */ /* 0x000fea0000300000 */
.L_x_317:
[----:B------:R-:W-:Y:S05]  /*13d80*/  BSYNC.RECONVERGENT B0 ;  /* 0x0000000000007941 */ /* 0x000fea0003800200 */
.L_x_316:
[----:B------:R-:W-:Y:S02]  /*13d90*/  ULEA UR24, UR10, UR8, 0xd ;  /* 0x000000080a187291 */ /* 0x000fe4000f8e68ff */
[----:B------:R-:W-:Y:S02]  /*13da0*/  UIADD3 UR14, UP1, UPT, UR4, 0x180, URZ ;  /* 0x00000180040e7890 */ /* 0x000fe4000ff3e0ff */
        /* <DEDUP_REMOVED lines=16> */
.L_x_318:
[----:B------:R-:W-:Y:S01]  /*13eb0*/  ULEA UR17, UR10, UR8, 0x3 ;  /* 0x000000080a117291 */ /* 0x000fe2000f8e18ff */
[----:B------:R-:W-:-:S08]  /*13ec0*/  SHF.L.U32 R3, R2, 0x1f, RZ ;  /* 0x0000001f02037819 */ /* 0x000fd000000006ff */
[----:B------:R-:W2:Y:S02]  /*13ed0*/  SYNCS.PHASECHK.TRANS64.TRYWAIT P1, [UR17+0xe038], R3 ;  /* 0x00e03803ff0075a7 */ /* 0x000ea40008021111 */
[----:B--2---:R-:W-:Y:S05]  /*13ee0*/  @!P1 BRA `(.L_x_319) ;  /* 0x0000002400b09947 */ /* 0x004fea0003800000 */
.L_x_435:
[----:B-1----:R-:W-:-:S04]  /*13ef0*/  @!P0 MOV R0, 0x2000 ;  /* 0x0000200000008802 */ /* 0x002fc80000000f00 */
[----:B------:R1:W-:Y:S01]  /*13f00*/  @!P0 SYNCS.ARRIVE.TRANS64 RZ, [UR17+0xe020], R0 ;  /* 0x00e02000ffff89a7 */ /* 0x0003e20008000011 */
[----:B------:R-:W-:Y:S05]  /*13f10*/  BRA.U !UP2, `(.L_x_320) ;  /* 0x000000010a047547 */ /* 0x000fea000b800000 */
[----:B------:R-:W-:Y:S05]  /*13f20*/  BPT.TRAP 0x1 ;  /* 0x000000040000795c */ /* 0x000fea0000300000 */
.L_x_320:
[----:B------:R-:W-:Y:S04]  /*13f30*/  BSSY.RECONVERGENT B0, `(.L_x_321) ;  /* 0x0000003000007945 */ /* 0x000fe80003800200 */
[----:B------:R-:W-:Y:S05]  /*13f40*/  @P2 BRA `(.L_x_322) ;  /* 0x0000000000042947 */ /* 0x000fea0003800000 */
[----:B------:R-:W-:Y:S05]  /*13f50*/  BPT.TRAP 0x1 ;  /* 0x000000040000795c */ /* 0x000fea0000300000 */
.L_x_322:
[----:B------:R-:W-:Y:S05]  /*13f60*/  BSYNC.RECONVERGENT B0 ;  /* 0x0000000000007941 */ /* 0x000fea0003800200 */
.L_x_321:
        /* <DEDUP_REMOVED lines=10> */
[----:B------:R-:W-:Y:S01]  /*14010*/  UMOV UR21, UR37 ;  /* 0x0000002500157c82 */ /* 0x000fe20008000000 */
[----:B------:R-:W-:-:S02]  /*14020*/  UIADD3 UR10, UPT, UPT, UR10, 0x1, URZ ;  /* 0x000000010a0a7890 */ /* 0x000fc4000fffe0ff */
[----:B------:R2:W-:Y:S02]  /*14030*/  UTMALDG.4D [UR16], [UR14], desc[UR12] ;  /* 0x00000c100e0075b4 */ /* 0x0005e40008019000 */
[----:B------:R-:W-:-:S04]  /*14040*/  UISETP.NE.AND UP1, UPT, UR10, 0x3, UPT ;  /* 0x000000030a00788c */ /* 0x000fc8000bf25270 */
[----:B------:R-:W-:Y:S02]  /*14050*/  USEL UR11, URZ, 0x1, UP1 ;  /* 0x00000001ff0b7887 */ /* 0x000fe40008800000 */
[----:B------:R-:W-:-:S04]  /*14060*/  USEL UR10, UR10, URZ, UP1 ;  /* 0x000000ff0a0a7287 */ /* 0x000fc80008800000 */
[----:B------:R-:W-:Y:S01]  /*14070*/  LOP3.LUT R2, R2, UR11, RZ, 0x3c, !PT ;  /* 0x0000000b02027c12 */ /* 0x000fe2000f8e3cff */
[----:B--2---:R-:W-:Y:S07]  /*14080*/  BRA.U !UP0, `(.L_x_323) ;  /* 0x0000000108047547 */ /* 0x004fee000b800000 */
[----:B------:R-:W-:Y:S05]  /*14090*/  BPT.TRAP 0x1 ;  /* 0x000000040000795c */ /* 0x000fea0000300000 */
.L_x_323:
[----:B------:R-:W-:Y:S01]  /*140a0*/  ULEA UR17, UR10, UR8, 0x3 ;  /* 0x000000080a117291 */ /* 0x000fe2000f8e18ff */
[----:B------:R-:W-:-:S08]  /*140b0*/  SHF.L.U32 R3, R2, 0x1f, RZ ;  /* 0x0000001f02037819 */ /* 0x000fd000000006ff */
[----:B------:R-:W2:Y:S02]  /*140c0*/  SYNCS.PHASECHK.TRANS64.TRYWAIT P1, [UR17+0xe038], R3 ;  /* 0x00e03803ff0075a7 */ /* 0x000ea40008021111 */
[----:B--2---:R-:W-:Y:S05]  /*140d0*/  @!P1 BRA `(.L_x_324) ;  /* 0x00000024004c9947 */ /* 0x004fea0003800000 */
.L_x_437:
[----:B-1----:R-:W-:-:S04]  /*140e0*/  @!P0 MOV R0, 0x2000 ;  /* 0x0000200000008802 */ /* 0x002fc80000000f00 */
[----:B------:R1:W-:Y:S01]  /*140f0*/  @!P0 SYNCS.ARRIVE.TRANS64 RZ, [UR17+0xe020], R0 ;  /* 0x00e02000ffff89a7 */ /* 0x0003e20008000011 */
[----:B------:R-:W-:Y:S05]  /*14100*/  BRA.U !UP2, `(.L_x_325) ;  /* 0x000000010a047547 */ /* 0x000fea000b800000 */
[----:B------:R-:W-:Y:S05]  /*14110*/  BPT.TRAP 0x1 ;  /* 0x000000040000795c */ /* 0x000fea0000300000 */
.L_x_325:
[----:B------:R-:W-:Y:S04]  /*14120*/  BSSY.RECONVERGENT B0, `(.L_x_326) ;  /* 0x0000003000007945 */ /* 0x000fe80003800200 */
[----:B------:R-:W-:Y:S05]  /*14130*/  @P2 BRA `(.L_x_327) ;  /* 0x0000000000042947 */ /* 0x000fea0003800000 */
[----:B------:R-:W-:Y:S05]  /*14140*/  BPT.TRAP 0x1 ;  /* 0x000000040000795c */ /* 0x000fea0000300000 */
.L_x_327:
[----:B------:R-:W-:Y:S05]  /*14150*/  BSYNC.RECONVERGENT B0 ;  /* 0x0000000000007941 */ /* 0x000fea0003800200 */
.L_x_326:
[----:B------:R-:W-:Y:S02]  /*14160*/  ULEA UR16, UR10, UR8, 0xd ;  /* 0x000000080a107291 */ /* 0x000fe4000f8e68ff */
[----:B------:R-:W-:Y:S02]  /*14170*/  UIADD3 UR14, UP1, UPT, UR4, 0x180, URZ ;  /* 0x00000180040e7890 */ /* 0x000fe4000ff3e0ff */
[----:B------:R-:W-:Y:S02]  /*14180*/  UIADD3 UR19, UPT, UPT, UR27, 0x40, URZ ;  /* 0x000000401b137890 */ /* 0x000fe4000fffe0ff */
        /* <DEDUP_REMOVED lines=16> */
.L_x_328:
[----:B------:R-:W-:Y:S01]  /*14290*/  ULEA UR17, UR10, UR8, 0x3 ;  /* 0x000000080a117291 */ /* 0x000fe2000f8e18ff */
[----:B------:R-:W-:-:S08]  /*142a0*/  SHF.L.U32 R3, R2, 0x1f, RZ ;  /* 0x0000001f02037819 */ /* 0x000fd000000006ff */
[----:B------:R-:W2:Y:S02]  /*142b0*/  SYNCS.PHASECHK.TRANS64.TRYWAIT P1, [UR17+0xe038], R3 ;  /* 0x00e03803ff0075a7 */ /* 0x000ea40008021111 */
[----:B--2---:R-:W-:Y:S05]  /*142c0*/  @!P1 BRA `(.L_x_329) ;  /* 0x0000002000e89947 */ /* 0x004fea0003800000 */
.L_x_439:
[----:B-1----:R-:W-:-:S04]  /*142d0*/  @!P0 MOV R0, 0x2000 ;  /* 0x0000200000008802 */ /* 0x002fc80000000f00 */
[----:B------:R1:W-:Y:S01]  /*142e0*/  @!P0 SYNCS.ARRIVE.TRANS64 RZ, [UR17+0xe020], R0 ;  /* 0x00e02000ffff89a7 */ /* 0x0003e20008000011 */
[----:B------:R-:W-:Y:S05]  /*142f0*/  BRA.U !UP2, `(.L_x_330) ;  /* 0x000000010a047547 */ /* 0x000fea000b800000 */
[----:B------:R-:W-:Y:S05]  /*14300*/  BPT.TRAP 0x1 ;  /* 0x000000040000795c */ /* 0x000fea0000300000 */
.L_x_330:
[----:B------:R-:W-:Y:S04]  /*14310*/  BSSY.RECONVERGENT B0, `(.L_x_331) ;  /* 0x0000003000007945 */ /* 0x000fe80003800200 */
[----:B------:R-:W-:Y:S05]  /*14320*/  @P2 BRA `(.L_x_332) ;  /* 0x0000000000042947 */ /* 0x000fea0003800000 */
[----:B------:R-:W-:Y:S05]  /*14330*/  BPT.TRAP 0x1 ;  /* 0x000000040000795c */ /* 0x000fea0000300000 */
.L_x_332:
[----:B------:R-:W-:Y:S05]  /*14340*/  BSYNC.RECONVERGENT B0 ;  /* 0x0000000000007941 */ /* 0x000fea0003800200 */
.L_x_331:
        /* <DEDUP_REMOVED lines=19> */
.L_x_333:
[----:B------:R-:W-:Y:S01]  /*14480*/  ULEA UR17, UR10, UR8, 0x3 ;  /* 0x000000080a117291 */ /* 0x000fe2000f8e18ff */
[----:B------:R-:W-:-:S08]  /*14490*/  SHF.L.U32 R3, R2, 0x1f, RZ ;  /* 0x0000001f02037819 */ /* 0x000fd000000006ff */
[----:B------:R-:W2:Y:S02]  /*144a0*/  SYNCS.PHASECHK.TRANS64.TRYWAIT P1, [UR17+0xe038], R3 ;  /* 0x00e03803ff0075a7 */ /* 0x000ea40008021111 */
[----:B--2---:R-:W-:Y:S05]  /*144b0*/  @!P1 BRA `(.L_x_334) ;  /* 0x0000002000849947 */ /* 0x004fea0003800000 */
.L_x_441:
[----:B-1----:R-:W-:-:S04]  /*144c0*/  @!P0 MOV R0, 0x2000 ;  /* 0x0000200000008802 */ /* 0x002fc80000000f00 */
[----:B------:R1:W-:Y:S01]  /*144d0*/  @!P0 SYNCS.ARRIVE.TRANS64 RZ, [UR17+0xe020], R0 ;  /* 0x00e02000ffff89a7 */ /* 0x0003e20008000011 */
[----:B------:R-:W-:Y:S05]  /*144e0*/  BRA.U !UP2, `(.L_x_335) ;  /* 0x000000010a047547 */ /* 0x000fea000b800000 */
[----:B------:R-:W-:Y:S05]  /*144f0*/  BPT.TRAP 0x1 ;  /* 0x000000040000795c */ /* 0x000fea0000300000 */
.L_x_335:
[----:B------:R-:W-:Y:S04]  /*14500*/  BSSY.RECONVERGENT B0, `(.L_x_336) ;  /* 0x0000003000007945 */ /* 0x000fe80003800200 */
[----:B------:R-:W-:Y:S05]  /*14510*/  @P2 BRA `(.L_x_337) ;  /* 0x0000000000042947 */ /* 0x000fea0003800000 */
[----:B------:R-:W-:Y:S05]  /*14520*/  BPT.TRAP 0x1 ;  /* 0x000000040000795c */ /* 0x000fea0000300000 */
.L_x_337:
[----:B------:R-:W-:Y:S05]  /*14530*/  BSYNC.RECONVERGENT B0 ;  /* 0x0000000000007941 */ /* 0x000fea0003800200 */
.L_x_336:
        /* <DEDUP_REMOVED lines=19> */
.L_x_338:
[----:B------:R-:W-:Y:S01]  /*14670*/  ULEA UR17, UR10, UR8, 0x3 ;  /* 0x000000080a117291 */ /* 0x000fe2000f8e18ff */
[----:B------:R-:W-:-:S08]  /*14680*/  SHF.L.U32 R3, R2, 0x1f, RZ ;  /* 0x0000001f02037819 */ /* 0x000fd000000006ff */
[----:B------:R-:W2:Y:S02]  /*14690*/  SYNCS.PHASECHK.TRANS64.TRYWAIT P1, [UR17+0xe038], R3 ;  /* 0x00e03803ff0075a7 */ /* 0x000ea40008021111 */
[----:B--2---:R-:W-:Y:S05]  /*146a0*/  @!P1 BRA `(.L_x_339) ;  /* 0x0000002000209947 */ /* 0x004fea0003800000 */
.L_x_443:
[----:B-1----:R-:W-:-:S04]  /*146b0*/  @!P0 MOV R0, 0x2000 ;  /* 0x0000200000008802 */ /* 0x002fc80000000f00 */
[----:B------:R1:W-:Y:S01]  /*146c0*/  @!P0 SYNCS.ARRIVE.TRANS64 RZ, [UR17+0xe020], R0 ;  /* 0x00e02000ffff89a7 */ /* 0x0003e20008000011 */
[----:B------:R-:W-:Y:S05]  /*146d0*/  BRA.U !UP2, `(.L_x_340) ;  /* 0x000000010a047547 */ /* 0x000fea000b800000 */
[----:B------:R-:W-:Y:S05]  /*146e0*/  BPT.TRAP 0x1 ;  /* 0x000000040000795c */ /* 0x000fea0000300000 */
.L_x_340:
[----:B------:R-:W-:Y:S04]  /*146f0*/  BSSY.RECONVERGENT B0, `(.L_x_341) ;  /* 0x0000003000007945 */ /* 0x000fe80003800200 */
[----:B------:R-:W-:Y:S05]  /*14700*/  @P2 BRA `(.L_x_342) ;  /* 0x0000000000042947 */ /* 0x000fea0003800000 */
[----:B------:R-:W-:Y:S05]  /*14710*/  BPT.TRAP 0x1 ;  /* 0x000000040000795c */ /* 0x000fea0000300000 */
.L_x_342:
[----:B------:R-:W-:Y:S05]  /*14720*/  BSYNC.RECONVERGENT B0 ;  /* 0x0000000000007941 */ /* 0x000fea0003800200 */
.L_x_341:
        /* <DEDUP_REMOVED lines=13> */
[----:B------:R-:W-:Y:S02]  /*14800*/  UIADD3 UR9, UPT, UPT, UR9, 0x4, URZ ;  /* 0x0000000409097890 */ /* 0x000fe4000fffe0ff */
[----:B------:R-:W-:Y:S02]  /*14810*/  UISETP.NE.AND UP1, UPT, UR10, 0x3, UPT ;  /* 0x000000030a00788c */ /* 0x000fe4000bf25270 */
[----:B------:R-:W-:Y:S02]  /*14820*/  UIADD3 UR7, UPT, UPT, UR7, 0x4, URZ ;  /* 0x0000000407077890 */ /* 0x000fe4000fffe0ff */
[----:B------:R-:W-:Y:S02]  /*14830*/  USEL UR11, URZ, 0x1, UP1 ;  /* 0x00000001ff0b7887 */ /* 0x000fe40008800000 */
[----:B------:R-:W-:Y:S02]  /*14840*/  USEL UR10, UR10, URZ, UP1 ;  /* 0x000000ff0a0a7287 */ /* 0x000fe40008800000 */
[----:B------:R-:W-:-:S02]  /*14850*/  UISETP.NE.AND UP1, UPT, UR9, URZ, UPT ;  /* 0x000000ff0900728c */ /* 0x000fc4000bf25270 */
[----:B------:R-:W-:Y:S01]  /*14860*/  LOP3.LUT R2, R2, UR11, RZ, 0x3c, !PT ;  /* 0x0000000b02027c12 */ /* 0x000fe2000f8e3cff */
[----:B------:R-:W-:-:S06]  /*14870*/  UIADD3 UR27, UPT, UPT, UR27, 0x100, URZ ;  /* 0x000001001b1b7890 */ /* 0x000fcc000fffe0ff */
[----:B---3--:R-:W-:Y:S06]  /*14880*/  BRA.U UP1, `(.L_x_343) ;  /* 0xfffffff1010c7547 */ /* 0x008fec000b83ffff */
[----:B------:R-:W-:Y:S02]  /*14890*/  UIADD3 UR9, UPT, UPT, UR7, 0x1, URZ ;  /* 0x0000000107097890 */ /* 0x000fe4000fffe0ff */
.L_x_302:
[----:B------:R-:W-:-:S13]  /*148a0*/  ISETP.NE.AND P1, PT, RZ, UR6, PT ;  /* 0x00000006ff007c0c */ /* 0x000fda000bf25270 */
[----:B--2---:R-:W-:Y:S05]  /*148b0*/  @!P1 EXIT ;  /* 0x000000000000994d */ /* 0x004fea0003800000 */
[----:B------:R-:W-:Y:S02]  /*148c0*/  UIADD3 UR7, UPT, UPT, -UR6, URZ, URZ ;  /* 0x000000ff06077290 */ /* 0x000fe4000fffe1ff */
[----:B------:R-:W-:-:S12]  /*148d0*/  USHF.L.U32 UR27, UR9, 0x6, URZ ;  /* 0x00000006091b7899 */ /* 0x000fd800080006ff */
.L_x_354:
[----:B------:R-:W-:Y:S05]  /*148e0*/  BRA.U !UP0, `(.L_x_344) ;  /* 0x0000000108047547 */ /* 0x000fea000b800000 */
[----:B------:R-:W-:Y:S05]  /*148f0*/  BPT.TRAP 0x1 ;  /* 0x000000040000795c */ /* 0x000fea0000300000 */
.L_x_344:
[----:B------:R-:W-:Y:S01]  /*14900*/  ULEA UR25, UR10, UR8, 0x3 ;  /* 0x000000080a197291 */ /* 0x000fe2000f8e18ff */
[----:B------:R-:W-:-:S08]  /*14910*/  SHF.L.U32 R3, R2, 0x1f, RZ ;  /* 0x0000001f02037819 */ /* 0x000fd000000006ff */
[----:B------:R-:W2:Y:S02]  /*14920*/  SYNCS.PHASECHK.TRANS64.TRYWAIT P1, [UR25+0xe038], R3 ;  /* 0x00e03803ff0075a7 */ /* 0x000ea40008021119 */
[----:B--2---:R-:W-:Y:S05]  /*14930*/  @!P1 BRA `(.L_x_345) ;  /* 0x0000001c00949947 */ /* 0x004fea0003800000 */
.L_x_445:
[----:B-1----:R-:W-:-:S04]  /*14940*/  @!P0 MOV R0, 0x2000 ;  /* 0x0000200000008802 */ /* 0x002fc80000000f00 */
[----:B------:R1:W-:Y:S01]  /*14950*/  @!P0 SYNCS.ARRIVE.TRANS64 RZ, [UR25+0xe020], R0 ;  /* 0x00e02000ffff89a7 */ /* 0x0003e20008000019 */
[----:B------:R-:W-:Y:S05]  /*14960*/  BRA.U !UP2, `(.L_x_346) ;  /* 0x000000010a047547 */ /* 0x000fea000b800000 */
[----:B------:R-:W-:Y:S05]  /*14970*/  BPT.TRAP 0x1 ;  /* 0x000000040000795c */ /* 0x000fea0000300000 */
.L_x_346:
[----:B------:R-:W-:Y:S04]  /*14980*/  BSSY.RECONVERGENT B0, `(.L_x_347) ;  /* 0x0000003000007945 */ /* 0x000fe80003800200 */
[----:B------:R-:W-:Y:S05]  /*14990*/  @P2 BRA `(.L_x_348) ;  /* 0x0000000000042947 */ /* 0x000fea0003800000 */
[----:B------:R-:W-:Y:S05]  /*149a0*/  BPT.TRAP 0x1 ;  /* 0x000000040000795c */ /* 0x000fea0000300000 */
.L_x_348:
[----:B------:R-:W-:Y:S05]  /*149b0*/  BSYNC.RECONVERGENT B0 ;  /* 0x0000000000007941 */ /* 0x000fea0003800200 */
.L_x_347:
        /* <DEDUP_REMOVED lines=18> */
.L_x_349:
[----:B------:R-:W-:Y:S01]  /*14ae0*/  ULEA UR17, UR6, UR8, 0x3 ;  /* 0x0000000806117291 */ /* 0x000fe2000f8e18ff */
[----:B------:R-:W-:-:S08]  /*14af0*/  SHF.L.U32 R3, R2, 0x1f, RZ ;  /* 0x0000001f02037819 */ /* 0x000fd000000006ff */
[----:B------:R-:W2:Y:S02]  /*14b00*/  SYNCS.PHASECHK.TRANS64.TRYWAIT P1, [UR17+0xe038], R3 ;  /* 0x00e03803ff0075a7 */ /* 0x000ea40008021111 */
[----:B--2---:R-:W-:Y:S05]  /*14b10*/  @!P1 BRA `(.L_x_350) ;  /* 0x0000001c00349947 */ /* 0x004fea0003800000 */
.L_x_447:
[----:B-1----:R-:W-:-:S04]  /*14b20*/  @!P0 MOV R0, 0x2000 ;  /* 0x0000200000008802 */ /* 0x002fc80000000f00 */
[----:B------:R1:W-:Y:S01]  /*14b30*/  @!P0 SYNCS.ARRIVE.TRANS64 RZ, [UR17+0xe020], R0 ;  /* 0x00e02000ffff89a7 */ /* 0x0003e20008000011 */
[----:B------:R-:W-:Y:S05]  /*14b40*/  BRA.U !UP2, `(.L_x_351) ;  /* 0x000000010a047547 */ /* 0x000fea000b800000 */
[----:B------:R-:W-:Y:S05]  /*14b50*/  BPT.TRAP 0x1 ;  /* 0x000000040000795c */ /* 0x000fea0000300000 */
.L_x_351:
[----:B------:R-:W-:Y:S04]  /*14b60*/  BSSY.RECONVERGENT B0, `(.L_x_352) ;  /* 0x0000003000007945 */ /* 0x000fe80003800200 */
[----:B------:R-:W-:Y:S05]  /*14b70*/  @P2 BRA `(.L_x_353) ;  /* 0x0000000000042947 */ /* 0x000fea0003800000 */
[----:B------:R-:W-:Y:S05]  /*14b80*/  BPT.TRAP 0x1 ;  /* 0x000000040000795c */ /* 0x000fea0000300000 */
.L_x_353:
[----:B------:R-:W-:Y:S05]  /*14b90*/  BSYNC.RECONVERGENT B0 ;  /* 0x0000000000007941 */ /* 0x000fea0003800200 */
.L_x_352:
        /* <DEDUP_REMOVED lines=12> */
[----:B------:R2:W-:Y:S01]  /*14c60*/  UTMALDG.4D [UR16], [UR14], desc[UR12] ;  /* 0x00000c100e0075b4 */ /* 0x0005e20008019000 */
[----:B------:R-:W-:Y:S02]  /*14c70*/  UIADD3 UR7, UPT, UPT, UR7, 0x1, URZ ;  /* 0x0000000107077890 */ /* 0x000fe4000fffe0ff */
[----:B------:R-:W-:Y:S02]  /*14c80*/  UISETP.NE.AND UP1, UPT, UR10, 0x3, UPT ;  /* 0x000000030a00788c */ /* 0x000fe4000bf25270 */
[----:B------:R-:W-:Y:S02]  /*14c90*/  UIADD3 UR27, UPT, UPT, UR27, 0x40, URZ ;  /* 0x000000401b1b7890 */ /* 0x000fe4000fffe0ff */
[----:B------:R-:W-:Y:S02]  /*14ca0*/  USEL UR6, URZ, 0x1, UP1 ;  /* 0x00000001ff067887 */ /* 0x000fe40008800000 */
[----:B------:R-:W-:Y:S02]  /*14cb0*/  USEL UR10, UR10, URZ, UP1 ;  /* 0x000000ff0a0a7287 */ /* 0x000fe40008800000 */
[----:B------:R-:W-:-:S02]  /*14cc0*/  UISETP.NE.AND UP1, UPT, UR7, URZ, UPT ;  /* 0x000000ff0700728c */ /* 0x000fc4000bf25270 */
[----:B------:R-:W-:-:S07]  /*14cd0*/  LOP3.LUT R2, R2, UR6, RZ, 0x3c, !PT ;  /* 0x0000000602027c12 */ /* 0x000fce000f8e3cff */
[----:B--2---:R-:W-:Y:S05]  /*14ce0*/  BRA.U UP1, `(.L_x_354) ;  /* 0xfffffff901fc7547 */ /* 0x004fea000b83ffff */
[----:B------:R-:W-:Y:S05]  /*14cf0*/  EXIT ;  /* 0x000000000000794d */ /* 0x000fea0003800000 */
.L_x_466:
[----:B------:R-:W-:-:S08]  /*14d00*/  NOP ;  /* 0x0000000000007918 */ /* 0x000fd00000000000 */
[----:B------:R-:W1:-:S00]  /*14d10*/  USETMAXREG.DEALLOC.CTAPOOL 0x20 ;  /* 0x00000020000079c8 */ /* 0x000e4000080e0500 */
[----:B------:R-:W2:Y:S08]  /*14d20*/  S2UR UR18, SR_CTAID.X ;  /* 0x00000000001279c3 */ /* 0x000eb00000002500 */
[----:B-1----:R-:W1:Y:S01]  /*14d30*/  LDC R0, c[0x0][0x380] ;  /* 0x0000e000ff007b82 */ /* 0x002e620000000800 */
[----:B--2---:R-:W-:-:S06]  /*14d40*/  USHF.L.U32 UR18, UR18, 0x8, URZ ;  /* 0x0000000812127899 */ /* 0x004fcc00080006ff */
[----:B-1----:R-:W-:-:S13]  /*14d50*/  ISETP.LE.U32.AND P0, PT, R0, UR18, PT ;  /* 0x0000001200007c0c */ /* 0x002fda000bf03070 */
[----:B------:R-:W-:Y:S05]  /*14d60*/  @P0 EXIT ;  /* 0x000000000000094d */ /* 0x000fea0003800000 */
[----:B------:R-:W1:Y:S01]  /*14d70*/  LDCU UR19, c[0x0][0x38c] ;  /* 0x00007180ff1377ac */ /* 0x000e620008000800 */
[----:B------:R-:W2:Y:S01]  /*14d80*/  S2UR UR4, SR_CTAID.Y ;  /* 0x00000000000479c3 */ /* 0x000ea20000002600 */
[----:B------:R-:W-:Y:S01]  /*14d90*/  UMOV UR6, URZ ;  /* 0x000000ff00067c82 */ /* 0x000fe20008000000 */
[----:B------:R-:W-:Y:S01]  /*14da0*/  ELECT P0, URZ, PT ;  /* 0x0000000000ff782f */ /* 0x000fe20003800000 */
[----:B-1----:R-:W1:Y:S01]  /*14db0*/  I2F.U32.RP R2, UR19 ;  /* 0x0000001300027d06 */ /* 0x002e620008209000 */
[----:B------:R-:W-:-:S07]  /*14dc0*/  UISETP.NE.U32.AND UP0, UPT, UR19, URZ, UPT ;  /* 0x000000ff1300728c */ /* 0x000fce000bf05070 */
[----:B-1----:R-:W1:Y:S02]  /*14dd0*/  MUFU.RCP R0, R2 ;  /* 0x0000000200007308 */ /* 0x002e640000001000 */
[----:B-1----:R-:W-:-:S06]  /*14de0*/  VIADD R0, R0, 0xffffffe ;  /* 0x0ffffffe00007836 */ /* 0x002fcc0000000000 */
[----:B------:R-:W1:Y:S02]  /*14df0*/  F2I.FTZ.U32.TRUNC.NTZ R0, R0 ;  /* 0x0000000000007305 */ /* 0x000e64000021f000 */
[----:B-1----:R-:W-:-:S13]  /*14e00*/  R2UR UR7, R0 ;  /* 0x00000000000772ca */ /* 0x002fda00000e0000 */
[----:B------:R-:W-:-:S04]  /*14e10*/  UIADD3 UR5, UPT, UPT, URZ, -UR7, URZ ;  /* 0x80000007ff057290 */ /* 0x000fc8000fffe0ff */
[----:B------:R-:W-:-:S04]  /*14e20*/  UIMAD UR5, UR5, UR19, URZ ;  /* 0x00000013050572a4 */ /* 0x000fc8000f8e02ff */
[----:B------:R-:W-:-:S04]  /*14e30*/  UIMAD.WIDE.U32 UR6, UR7, UR5, UR6 ;  /* 0x00000005070672a5 */ /* 0x000fc8000f8e0006 */
[----:B--2---:R-:W-:-:S07]  /*14e40*/  UIMAD.WIDE.U32 UR20, UR7, UR4, URZ ;  /* 0x00000004071472a5 */ /* 0x004fce000f8e00ff */
[----:B------:R-:W-:Y:S02]  /*14e50*/  UMOV UR20, UR21 ;  /* 0x0000001500147c82 */ /* 0x000fe40008000000 */
[----:B------:R-:W-:Y:S02]  /*14e60*/  UIADD3 UR5, UPT, UPT, -UR20, URZ, URZ ;  /* 0x000000ff14057290 */ /* 0x000fe4000fffe1ff */
[----:B------:R-:W1:Y:S02]  /*14e70*/  S2UR UR21, SR_CTAID.Z ;  /* 0x00000000001579c3 */ /* 0x000e640000002700 */
[----:B------:R-:W-:-:S04]  /*14e80*/  UIMAD UR5, UR19, UR5, UR4 ;  /* 0x00000005130572a4 */ /* 0x000fc8000f8e0204 */
[----:B------:R-:W-:-:S11]  /*14e90*/  UISETP.GE.U32.AND UP2, UPT, UR5, UR19, UPT ;  /* 0x000000130500728c */ /* 0x000fd6000bf46070 */
[----:B------:R-:W-:Y:S02]  /*14ea0*/  @UP2 UIADD3 UR5, UPT, UPT, UR5, -UR19, URZ ;  /* 0x8000001305052290 */ /* 0x000fe4000fffe0ff */
[----:B------:R-:W-:Y:S02]  /*14eb0*/  @UP2 UIADD3 UR20, UPT, UPT, UR20, 0x1, URZ ;  /* 0x0000000114142890 */ /* 0x000fe4000fffe0ff */
[----:B------:R-:W-:-:S11]  /*14ec0*/  UISETP.GE.U32.AND UP1, UPT, UR5, UR19, UPT ;  /* 0x000000130500728c */ /* 0x000fd6000bf26070 */
[----:B------:R-:W-:Y:S02]  /*14ed0*/  @UP1 UIADD3 UR20, UPT, UPT, UR20, 0x1, URZ ;  /* 0x0000000114141890 */ /* 0x000fe4000fffe0ff */
[----:B------:R-:W-:-:S04]  /*14ee0*/  @!UP0 ULOP3.LUT UR20, URZ, UR19, URZ, 0x33, !UPT ;  /* 0x00000013ff148292 */ /* 0x000fc8000f8e33ff */
[----:B------:R-:W-:-:S04]  /*14ef0*/  UIADD3 UR5, UPT, UPT, -UR20, URZ, URZ ;  /* 0x000000ff14057290 */ /* 0x000fc8000fffe1ff */
[----:B------:R-:W-:Y:S01]  /*14f00*/  UIMAD UR19, UR19, UR5, UR4 ;  /* 0x00000005131372a4 */ /* 0x000fe2000f8e0204 */
[----:B-1----:R-:W-:Y:S11]  /*14f10*/  BRA.U UP6, `(.L_x_355) ;  /* 0x0000000106047547 */ /* 0x002ff6000b800000 */
[----:B------:R-:W-:Y:S05]  /*14f20*/  BPT.TRAP 0x1 ;  /* 0x000000040000795c */ /* 0x000fea0000300000 */
.L_x_355:
[----:B------:R-:W1:Y:S01]  /*14f30*/  S2UR UR4, SR_CgaCtaId ;  /* 0x00000000000479c3 */ /* 0x000e620000008800 */
[----:B------:R-:W-:Y:S01]  /*14f40*/  UMOV UR16, 0x400 ;  /* 0x0000040000107882 */ /* 0x000fe20000000000 */
[----:B------:R-:W-:Y:S01]  /*14f50*/  SHF.L.U32 R3, RZ, 0x1f, RZ ;  /* 0x0000001fff037819 */ /* 0x000fe200000006ff */
[----:B-1----:R-:W-:-:S09]  /*14f60*/  ULEA UR16, UR4, UR16, 0x18 ;  /* 0x0000001004107291 */ /* 0x002fd2000f8ec0ff */
[----:B------:R-:W1:Y:S02]  /*14f70*/  SYNCS.PHASECHK.TRANS64.TRYWAIT P0, [UR16+0xe0b0], R3 ;  /* 0x00e0b003ff0075a7 */ /* 0x000e640008001110 */
[----:B-1----:R-:W-:Y:S05]  /*14f80*/  @!P0 BRA `(.L_x_356) ;  /* 0x0000001800308947 */ /* 0x002fea0003800000 */
.L_x_449:
[----:B------:R-:W2:Y:S01]  /*14f90*/  LDCU.64 UR6, c[0x0][0x348] ;  /* 0x00006900ff0677ac */ /* 0x000ea20008000a00 */
[----:B------:R-:W-:Y:S01]  /*14fa0*/  UMOV UR17, URZ ;  /* 0x000000ff00117c82 */ /* 0x000fe20008000000 */
[----:B--2---:R-:W-:-:S04]  /*14fb0*/  UIADD3 UR6, UP0, UPT, UR6, 0x400, URZ ;  /* 0x0000040006067890 */ /* 0x004fc8000ff1e0ff */
[----:B------:R-:W-:-:S09]  /*14fc0*/  UIADD3.X UR7, UPT, UPT, URZ, UR7, URZ, UP0, !UPT ;  /* 0x00000007ff077290 */ /* 0x000fd200087fe4ff */
[----:B------:R2:W-:Y:S01]  /*14fd0*/  UTMASTG.5D [UR16], [UR6] ;  /* 0x00000010060073b5 */ /* 0x0005e20008020000 */
[----:B------:R0:W-:Y:S01]  /*14fe0*/  UTMACMDFLUSH ;  /* 0x00000000000079b7 */ /* 0x0001e20000000000 */
[----:B--2---:R-:W-:Y:S05]  /*14ff0*/  BRA.U UP6, `(.L_x_357) ;  /* 0x0000000106047547 */ /* 0x004fea000b800000 */
[----:B------:R-:W-:Y:S05]  /*15000*/  BPT.TRAP 0x1 ;  /* 0x000000040000795c */ /* 0x000fea0000300000 */
.L_x_357:
[----:B------:R-:W2:Y:S02]  /*15010*/  SYNCS.PHASECHK.TRANS64.TRYWAIT P0, [UR16+0xe0b8], R3 ;  /* 0x00e0b803ff0075a7 */ /* 0x000ea40008001110 */
[----:B--2---:R-:W-:Y:S05]  /*15020*/  @!P0 BRA `(.L_x_358) ;  /* 0x0000001800208947 */ /* 0x004fea0003800000 */
.L_x_451:
[----:B------:R-:W2:Y:S01]  /*15030*/  LDCU.64 UR6, c[0x0][0x348] ;  /* 0x00006900ff0677ac */ /* 0x000ea20008000a00 */
[----:B------:R-:W-:Y:S02]  /*15040*/  UIADD3 UR10, UPT, UPT, UR18, 0x80, URZ ;  /* 0x00000080120a7890 */ /* 0x000fe4000fffe0ff */
[----:B------:R-:W-:Y:S01]  /*15050*/  UIADD3 UR8, UPT, UPT, UR16, 0x4000, URZ ;  /* 0x0000400010087890 */ /* 0x000fe2000fffe0ff */
[----:B------:R-:W-:Y:S01]  /*15060*/  UMOV UR9, URZ ;  /* 0x000000ff00097c82 */ /* 0x000fe20008000000 */
[----:B------:R-:W-:Y:S01]  /*15070*/  UMOV UR11, UR19 ;  /* 0x00000013000b7c82 */ /* 0x000fe20008000000 */
[----:B------:R-:W-:Y:S01]  /*15080*/  UMOV UR12, UR20 ;  /* 0x00000014000c7c82 */ /* 0x000fe20008000000 */
[----:B------:R-:W-:Y:S01]  /*15090*/  UMOV UR13, UR21 ;  /* 0x00000015000d7c82 */ /* 0x000fe20008000000 */
[----:B--2---:R-:W-:-:S04]  /*150a0*/  UIADD3 UR6, UP0, UPT, UR6, 0x400, URZ ;  /* 0x0000040006067890 */ /* 0x004fc8000ff1e0ff */
[----:B------:R-:W-:-:S09]  /*150b0*/  UIADD3.X UR7, UPT, UPT, URZ, UR7, URZ, UP0, !UPT ;  /* 0x00000007ff077290 */ /* 0x000fd200087fe4ff */
[----:B------:R2:W-:Y:S01]  /*150c0*/  UTMASTG.5D [UR8], [UR6] ;  /* 0x00000008060073b5 */ /* 0x0005e20008020000 */
[----:B------:R0:W-:Y:S01]  /*150d0*/  UTMACMDFLUSH ;  /* 0x00000000000079b7 */ /* 0x0001e20000000000 */
[----:B------:R-:W-:-:S04]  /*150e0*/  DEPBAR.LE SB0, 0x1 ;  /* 0x000080400000791a */ /* 0x000fc80000000000 */
[----:B--2---:R-:W-:Y:S05]  /*150f0*/  BRA.U UP6, `(.L_x_359) ;  /* 0x0000000106047547 */ /* 0x004fea000b800000 */
[----:B------:R-:W-:Y:S05]  /*15100*/  BPT.TRAP 0x1 ;  /* 0x000000040000795c */ /* 0x000fea0000300000 */
.L_x_359:
[----:B------:R-:W-:-:S04]  /*15110*/  UIADD3 UR5, UPT, UPT, UR16, 0xe0c0, URZ ;  /* 0x0000e0c010057890 */ /* 0x000fc8000fffe0ff */
[----:B------:R-:W-:-:S09]  /*15120*/  UPRMT UR5, UR4, 0x654, UR5 ;  /* 0x0000065404057896 */ /* 0x000fd20008000005 */
[----:B------:R-:W-:Y:S01]  /*15130*/  SYNCS.ARRIVE.TRANS64.RED.A1T0 RZ, [UR5], RZ ;  /* 0x000000ffffff79a7 */ /* 0x000fe20008100405 */
[----:B------:R-:W-:-:S04]  /*15140*/  DEPBAR.LE SB0, 0x0 ;  /* 0x000080000000791a */ /* 0x000fc80000000000 */
[----:B------:R-:W-:Y:S05]  /*15150*/  BRA.U UP6, `(.L_x_360) ;  /* 0x0000000106047547 */ /* 0x000fea000b800000 */
[----:B------:R-:W-:Y:S05]  /*15160*/  BPT.TRAP 0x1 ;  /* 0x000000040000795c */ /* 0x000fea0000300000 */
.L_x_360:
[----:B------:R-:W-:Y:S01]  /*15170*/  UIADD3 UR5, UPT, UPT, UR16, 0xe0c8, URZ ;  /* 0x0000e0c810057890 */ /* 0x000fe2000fffe0ff */
[----:B------:R-:W-:Y:S02]  /*15180*/  IMAD.MOV.U32 R2, RZ, RZ, 0xffff ;  /* 0x0000ffffff027424 */ /* 0x000fe400078e00ff */
[----:B-1----:R-:W-:Y:S01]  /*15190*/  IMAD.MOV.U32 R0, RZ, RZ, 0x1 ;  /* 0x00000001ff007424 */ /* 0x002fe200078e00ff */
[----:B------:R-:W-:-:S09]  /*151a0*/  UPRMT UR5, UR4, 0x654, UR5 ;  /* 0x0000065404057896 */ /* 0x000fd20008000005 */
[----:B------:R-:W-:Y:S01]  /*151b0*/  SYNCS.ARRIVE.TRANS64.RED.A1T0 RZ, [UR5], RZ ;  /* 0x000000ffffff79a7 */ /* 0x000fe20008100405 */
[----:B------:R-:W1:Y:S01]  /*151c0*/  LDS R3, [UR16+0xe0e0] ;  /* 0x00e0e010ff037984 */ /* 0x000e620008000800 */
[----:B------:R-:W-:Y:S02]  /*151d0*/  UMOV UR6, 0x40 ;  /* 0x0000004000067882 */ /* 0x000fe40000000000 */
[----:B------:R-:W-:Y:S01]  /*151e0*/  ULEA UR6, UR4, UR6, 0x18 ;  /* 0x0000000604067291 */ /* 0x000fe2000f8ec0ff */
[----:B------:R-:W-:-:S08]  /*151f0*/  NOP ;  /* 0x0000000000007918 */ /* 0x000fd00000000000 */
[----:B------:R-:W2:Y:S01]  /*15200*/  LDS R5, [UR6+0x14] ;  /* 0x00001406ff057984 */ /* 0x000ea20008000800 */
[----:B-1----:R-:W-:-:S04]  /*15210*/  LOP3.LUT R3, R3, 0xffff, RZ, 0xc0, !PT ;  /* 0x0000ffff03037812 */ /* 0x002fc800078ec0ff */
[----:B------:R-:W-:-:S04]  /*15220*/  SHF.R.U32.HI R3, RZ, 0x5, R3 ;  /* 0x00000005ff037819 */ /* 0x000fc80000011603 */
[-C--:B------:R-:W-:Y:S02]  /*15230*/  SHF.L.U32 R2, R2, R3.reuse, RZ ;  /* 0x0000000302027219 */ /* 0x080fe400000006ff */
[----:B------:R-:W-:Y:S02]  /*15240*/  SHF.L.U32 R3, R0, R3, RZ ;  /* 0x0000000300037219 */ /* 0x000fe400000006ff */
[----:B--2---:R-:W-:-:S04]  /*15250*/  LOP3.LUT R5, R5, R2, RZ, 0xc0, !PT ;  /* 0x0000000205057212 */ /* 0x004fc800078ec0ff */
[----:B------:R-:W-:-:S13]  /*15260*/  ISETP.NE.AND P0, PT, R5, R2, PT ;  /* 0x000000020500720c */ /* 0x000fda0003f05270 */
[----:B------:R-:W-:Y:S05]  /*15270*/  @P0 BRA `(.L_x_361) ;  /* 0x00000000005c0947 */ /* 0x000fea0003800000 */
[----:B------:R-:W1:Y:S02]  /*15280*/  LDS R0, [UR6+0x18] ;  /* 0x00001806ff007984 */ /* 0x000e640008000800 */
[----:B-1----:R-:W-:-:S04]  /*15290*/  LOP3.LUT R0, R0, R3, RZ, 0xc0, !PT ;  /* 0x0000000300007212 */ /* 0x002fc800078ec0ff */
[----:B------:R-:W-:-:S13]  /*152a0*/  ISETP.NE.AND P0, PT, R0, R3, PT ;  /* 0x000000030000720c */ /* 0x000fda0003f05270 */
[----:B------:R-:W-:Y:S05]  /*152b0*/  @P0 BRA `(.L_x_362) ;  /* 0x0000000000400947 */ /* 0x000fea0003800000 */
[----:B------:R-:W-:Y:S01]  /*152c0*/  R2UR UR8, R2 ;  /* 0x00000000020872ca */ /* 0x000fe200000e0000 */
[----:B------:R-:W-:Y:S01]  /*152d0*/  VOTEU.ANY UR7, UPT, PT ;  /* 0x0000000000077886 */ /* 0x000fe200038e0100 */
[----:B------:R-:W1:Y:S01]  /*152e0*/  S2R R2, SR_LANEID ;  /* 0x0000000000027919 */ /* 0x000e620000000000 */
[----:B------:R-:W-:Y:S01]  /*152f0*/  LOP3.LUT R4, RZ, R3, RZ, 0x33, !PT ;  /* 0x00000003ff047212 */ /* 0x000fe200078e33ff */
[----:B------:R-:W-:-:S03]  /*15300*/  UFLO.U32 UR7, UR7 ;  /* 0x00000007000772bd */ /* 0x000fc600080e0000 */
[----:B------:R-:W2:Y:S06]  /*15310*/  REDUX UR4, R4 ;  /* 0x00000000040473c4 */ /* 0x000eac0000000000 */
[----:B------:R-:W-:-:S06]  /*15320*/  ULOP3.LUT UR8, URZ, UR8, URZ, 0x33, !UPT ;  /* 0x00000008ff087292 */ /* 0x000fcc000f8e33ff */
[----:B------:R-:W-:-:S04]  /*15330*/  IMAD.U32 R0, RZ, RZ, UR8 ;  /* 0x00000008ff007e24 */ /* 0x000fc8000f8e00ff */
[----:B------:R-:W3:Y:S02]  /*15340*/  REDUX UR5, R0 ;  /* 0x00000000000573c4 */ /* 0x000ee40000000000 */
[----:B------:R4:W-:Y:S01]  /*15350*/  UTCATOMSWS.AND URZ, UR8 ;  /* 0x0000000800ff79e3 */ /* 0x0009e20008000000 */
[----:B-1----:R-:W-:Y:S01]  /*15360*/  ISETP.EQ.U32.AND P0, PT, R2, UR7, PT ;  /* 0x0000000702007c0c */ /* 0x002fe2000bf02070 */
[----:B--2---:R-:W-:Y:S02]  /*15370*/  IMAD.U32 R2, RZ, RZ, UR4 ;  /* 0x00000004ff027e24 */ /* 0x004fe4000f8e00ff */
[----:B---3--:R-:W-:-:S10]  /*15380*/  IMAD.U32 R3, RZ, RZ, UR5 ;  /* 0x00000005ff037e24 */ /* 0x008fd4000f8e00ff */
[----:B------:R4:W-:Y:S04]  /*15390*/  @P0 ATOMS.AND RZ, [UR6+0x14], R3 ;  /* 0x00001403ffff098c */ /* 0x0009e8000a800006 */
[----:B------:R4:W-:Y:S01]  /*153a0*/  @P0 ATOMS.AND RZ, [UR6+0x18], R2 ;  /* 0x00001802ffff098c */ /* 0x0009e2000a800006 */
[----:B------:R-:W-:Y:S05]  /*153b0*/  BRA `(.L_x_363) ;  /* 0x0000000000147947 */ /* 0x000fea0003800000 */
.L_x_362:
[----:B------:R-:W-:Y:S02]  /*153c0*/  MOV R2, 0x153e0 ;  /* 0x000153e000027802 */ /* 0x000fe40000000f00 */
[----:B------:R-:W-:Y:S05]  /*153d0*/  CALL.REL.NOINC `($__internal_0_$__cuda_sm10x_tcgen05_guardrail_trap_col_being_dealloced_not_returned_by_alloc) ;  /* 0x00000014004c7944 */ /* 0x000fea0003c00000 */
[----:B------:R-:W-:Y:S05]  /*153e0*/  BRA `(.L_x_363) ;  /* 0x0000000000087947 */ /* 0x000fea0003800000 */
.L_x_361:
[----:B------:R-:W-:Y:S02]  /*153f0*/  MOV R2, 0x15410 ;  /* 0x0001541000027802 */ /* 0x000fe40000000f00 */
[----:B------:R-:W-:Y:S05]  /*15400*/  CALL.REL.NOINC `($__internal_2_$__cuda_sm10x_tcgen05_guardrail_trap_unallocated_columns_being_dealloced) ;  /* 0x0000001400587944 */ /* 0x000fea0003c00000 */
.L_x_363:
[----:B------:R-:W-:Y:S01]  /*15410*/  NOP ;  /* 0x0000000000007918 */ /* 0x000fe20000000000 */
[----:B----4-:R-:W-:Y:S05]  /*15420*/  EXIT ;  /* 0x000000000000794d */ /* 0x010fea0003800000 */
.L_x_35:
[----:B------:R-:W-:-:S07]  /*15430*/  MOV R0, UR4 ;  /* 0x0000000400007c02 */ /* 0x000fce0008000f00 */
.L_x_364:
[----:B-1----:R1:W2:Y:S02]  /*15440*/  SYNCS.PHASECHK.TRANS64.TRYWAIT P0, [R0+URZ+0xe000], R3 ;  /* 0x00e00003000075a7 */ /* 0x0022a400080011ff */
[----:B--2---:R-:W-:Y:S05]  /*15450*/  @!P0 NANOSLEEP.SYNCS 0x989680 ;  /* 0x009896800000895d */ /* 0x004fea0003900000 */
[----:B------:R-:W2:Y:S02]  /*15460*/  @!P0 SYNCS.PHASECHK.TRANS64 P0, [R0+URZ+0xe000], R3 ;  /* 0x00e00003000085a7 */ /* 0x000ea400080010ff */
[----:B--2---:R-:W-:Y:S05]  /*15470*/  @!P0 BRA `(.L_x_364) ;  /* 0xfffffffc00f08947 */ /* 0x004fea000383ffff */
[----:B------:R-:W-:Y:S05]  /*15480*/  BRA `(.L_x_365) ;  /* 0xfffffec400d47947 */ /* 0x000fea000383ffff */
.L_x_37:
[----:B-1----:R-:W-:-:S07]  /*15490*/  MOV R0, UR4 ;  /* 0x0000000400007c02 */ /* 0x002fce0008000f00 */
.L_x_366:
[----:B-1----:R1:W2:Y:S02]  /*154a0*/  SYNCS.PHASECHK.TRANS64.TRYWAIT P0, [R0+URZ+0xe020], R3 ;  /* 0x00e02003000075a7 */ /* 0x0022a400080011ff */
[----:B--2---:R-:W-:Y:S05]  /*154b0*/  @!P0 NANOSLEEP.SYNCS 0x989680 ;  /* 0x009896800000895d */ /* 0x004fea0003900000 */
[----:B------:R-:W2:Y:S02]  /*154c0*/  @!P0 SYNCS.PHASECHK.TRANS64 P0, [R0+URZ+0xe020], R3 ;  /* 0x00e02003000085a7 */ /* 0x000ea400080010ff */
[----:B--2---:R-:W-:Y:S05]  /*154d0*/  @!P0 BRA `(.L_x_366) ;  /* 0xfffffffc00f08947 */ /* 0x004fea000383ffff */
[----:B------:R-:W-:Y:S05]  /*154e0*/  BRA `(.L_x_367) ;  /* 0xfffffec400d07947 */ /* 0x000fea000383ffff */
.L_x_39:
[----:B------:R-:W-:-:S07]  /*154f0*/  MOV R5, UR4 ;  /* 0x0000000400057c02 */ /* 0x000fce0008000f00 */
.L_x_368:
[----:B--2---:R2:W3:Y:S02]  /*15500*/  SYNCS.PHASECHK.TRANS64.TRYWAIT P0, [R5+URZ+0xe058], R2 ;  /* 0x00e05802050075a7 */ /* 0x0044e400080011ff */
[----:B---3--:R-:W-:Y:S05]  /*15510*/  @!P0 NANOSLEEP.SYNCS 0x989680 ;  /* 0x009896800000895d */ /* 0x008fea0003900000 */
[----:B------:R-:W3:Y:S02]  /*15520*/  @!P0 SYNCS.PHASECHK.TRANS64 P0, [R5+URZ+0xe058], R2 ;  /* 0x00e05802050085a7 */ /* 0x000ee400080010ff */
[----:B---3--:R-:W-:Y:S05]  /*15530*/  @!P0 BRA `(.L_x_368) ;  /* 0xfffffffc00f08947 */ /* 0x008fea000383ffff */
[----:B------:R-:W-:Y:S05]  /*15540*/  BRA `(.L_x_369) ;  /* 0xfffffec400d47947 */ /* 0x000fea000383ffff */
.L_x_43:
[----:B------:R-:W-:-:S07]  /*15550*/  MOV R0, UR4 ;  /* 0x0000000400007c02 */ /* 0x000fce0008000f00 */
.L_x_370:
[----:B-1----:R1:W3:Y:S02]  /*15560*/  SYNCS.PHASECHK.TRANS64.TRYWAIT P0, [R0+URZ+0xe008], R3 ;  /* 0x00e00803000075a7 */ /* 0x0022e400080011ff */
[----:B---3--:R-:W-:Y:S05]  /*15570*/  @!P0 NANOSLEEP.SYNCS 0x989680 ;  /* 0x009896800000895d */ /* 0x008fea0003900000 */
[----:B------:R-:W3:Y:S02]  /*15580*/  @!P0 SYNCS.PHASECHK.TRANS64 P0, [R0+URZ+0xe008], R3 ;  /* 0x00e00803000085a7 */ /* 0x000ee400080010ff */
[----:B---3--:R-:W-:Y:S05]  /*15590*/  @!P0 BRA `(.L_x_370) ;  /* 0xfffffffc00f08947 */ /* 0x008fea000383ffff */
[----:B------:R-:W-:Y:S05]  /*155a0*/  BRA `(.L_x_371) ;  /* 0xfffffec800607947 */ /* 0x000fea000383ffff */
.L_x_45:
[----:B--2---:R-:W-:-:S07]  /*155b0*/  MOV R5, UR4 ;  /* 0x0000000400057c02 */ /* 0x004fce0008000f00 */
.L_x_372:
[----:B--2---:R2:W3:Y:S02]  /*155c0*/  SYNCS.PHASECHK.TRANS64.TRYWAIT P0, [R5+URZ+0xe068], R2 ;  /* 0x00e06802050075a7 */ /* 0x0044e400080011ff */
[----:B---3--:R-:W-:Y:S05]  /*155d0*/  @!P0 NANOSLEEP.SYNCS 0x989680 ;  /* 0x009896800000895d */ /* 0x008fea0003900000 */
[----:B------:R-:W3:Y:S02]  /*155e0*/  @!P0 SYNCS.PHASECHK.TRANS64 P0, [R5+URZ+0xe068], R2 ;  /* 0x00e06802050085a7 */ /* 0x000ee400080010ff */
[----:B---3--:R-:W-:Y:S05]  /*155f0*/  @!P0 BRA `(.L_x_372) ;  /* 0xfffffffc00f08947 */ /* 0x008fea000383ffff */
[----:B------:R-:W-:Y:S05]  /*15600*/  BRA `(.L_x_373) ;  /* 0xfffffec8005c7947 */ /* 0x000fea000383ffff */
.L_x_49:
[----:B------:R-:W-:-:S07]  /*15610*/  MOV R0, UR4 ;  /* 0x0000000400007c02 */ /* 0x000fce0008000f00 */
.L_x_374:
[----:B---3--:R3:W4:Y:S02]  /*15620*/  SYNCS.PHASECHK.TRANS64.TRYWAIT P0, [R0+URZ+0xe028], R3 ;  /* 0x00e02803000075a7 */ /* 0x00872400080011ff */
[----:B----4-:R-:W-:Y:S05]  /*15630*/  @!P0 NANOSLEEP.SYNCS 0x989680 ;  /* 0x009896800000895d */ /* 0x010fea0003900000 */
[----:B------:R-:W4:Y:S02]  /*15640*/  @!P0 SYNCS.PHASECHK.TRANS64 P0, [R0+URZ+0xe028], R3 ;  /* 0x00e02803000085a7 */ /* 0x000f2400080010ff */
[----:B----4-:R-:W-:Y:S05]  /*15650*/  @!P0 BRA `(.L_x_374) ;  /* 0xfffffffc00f08947 */ /* 0x010fea000383ffff */
[----:B------:R-:W-:Y:S05]  /*15660*/  BRA `(.L_x_375) ;  /* 0xfffffec800e87947 */ /* 0x000fea000383ffff */
.L_x_51:
[----:B--2---:R-:W-:-:S07]  /*15670*/  MOV R5, UR4 ;  /* 0x0000000400057c02 */ /* 0x004fce0008000f00 */
.L_x_376:
[----:B--2---:R2:W4:Y:S02]  /*15680*/  SYNCS.PHASECHK.TRANS64.TRYWAIT P0, [R5+URZ+0xe0a0], R2 ;  /* 0x00e0a002050075a7 */ /* 0x00452400080011ff */
[----:B----4-:R-:W-:Y:S05]  /*15690*/  @!P0 NANOSLEEP.SYNCS 0x989680 ;  /* 0x009896800000895d */ /* 0x010fea0003900000 */
[----:B------:R-:W4:Y:S02]  /*156a0*/  @!P0 SYNCS.PHASECHK.TRANS64 P0, [R5+URZ+0xe0a0], R2 ;  /* 0x00e0a002050085a7 */ /* 0x000f2400080010ff */
[----:B----4-:R-:W-:Y:S05]  /*156b0*/  @!P0 BRA `(.L_x_376) ;  /* 0xfffffffc00f08947 */ /* 0x010fea000383ffff */
[----:B------:R-:W-:Y:S05]  /*156c0*/  BRA `(.L_x_377) ;  /* 0xfffffec800e07947 */ /* 0x000fea000383ffff */
.L_x_53:
[----:B---3--:R-:W-:-:S07]  /*156d0*/  MOV R0, UR4 ;  /* 0x0000000400007c02 */ /* 0x008fce0008000f00 */
.L_x_378:
[----:B---3--:R3:W4:Y:S02]  /*156e0*/  SYNCS.PHASECHK.TRANS64.TRYWAIT P0, [R0+URZ+0xe058], R3 ;  /* 0x00e05803000075a7 */ /* 0x00872400080011ff */
[----:B----4-:R-:W-:Y:S05]  /*156f0*/  @!P0 NANOSLEEP.SYNCS 0x989680 ;  /* 0x009896800000895d */ /* 0x010fea0003900000 */
[----:B------:R-:W4:Y:S02]  /*15700*/  @!P0 SYNCS.PHASECHK.TRANS64 P0, [R0+URZ+0xe058], R3 ;  /* 0x00e05803000085a7 */ /* 0x000f2400080010ff */
[----:B----4-:R-:W-:Y:S05]  /*15710*/  @!P0 BRA `(.L_x_378) ;  /* 0xfffffffc00f08947 */ /* 0x010fea000383ffff */
[----:B------:R-:W-:Y:S05]  /*15720*/  BRA `(.L_x_379) ;  /* 0xfffffec800d87947 */ /* 0x000fea000383ffff */
.L_x_57:
[----:B------:R-:W-:Y:S07]  /*15730*/  MOV R0, UR7 ;  /* 0x0000000700007c02 */ /* 0x000fee0008000f00 */
.L_x_380:
[----:B--2---:R2:W3:Y:S02]  /*15740*/  SYNCS.PHASECHK.TRANS64.TRYWAIT P0, [R0+URZ+0xe020], R3 ;  /* 0x00e02003000075a7 */ /* 0x0044e400080011ff */
[----:B---3--:R-:W-:Y:S05]  /*15750*/  @!P0 NANOSLEEP.SYNCS 0x989680 ;  /* 0x009896800000895d */ /* 0x008fea0003900000 */
[----:B------:R-:W3:Y:S02]  /*15760*/  @!P0 SYNCS.PHASECHK.TRANS64 P0, [R0+URZ+0xe020], R3 ;  /* 0x00e02003000085a7 */ /* 0x000ee400080010ff */
[----:B---3--:R-:W-:Y:S05]  /*15770*/  @!P0 BRA `(.L_x_380) ;  /* 0xfffffffc00f08947 */ /* 0x008fea000383ffff */
[----:B------:R-:W-:Y:S05]  /*15780*/  BRA `(.L_x_381) ;  /* 0xfffffecc00b07947 */ /* 0x000fea000383ffff */
.L_x_60:
[----:B------:R-:W-:Y:S07]  /*15790*/  MOV R0, UR4 ;  /* 0x0000000400007c02 */ /* 0x000fee0008000f00 */
.L_x_382:
[----:B--2---:R2:W3:Y:S02]  /*157a0*/  SYNCS.PHASECHK.TRANS64.TRYWAIT P0, [R0+URZ+0xe0a8], R3 ;  /* 0x00e0a803000075a7 */ /* 0x0044e400080011ff */
[----:B---3--:R-:W-:Y:S05]  /*157b0*/  @!P0 NANOSLEEP.SYNCS 0x989680 ;  /* 0x009896800000895d */ /* 0x008fea0003900000 */
[----:B------:R-:W3:Y:S02]  /*157c0*/  @!P0 SYNCS.PHASECHK.TRANS64 P0, [R0+URZ+0xe0a8], R3 ;  /* 0x00e0a803000085a7 */ /* 0x000ee400080010ff */
[----:B---3--:R-:W-:Y:S05]  /*157d0*/  @!P0 BRA `(.L_x_382) ;  /* 0xfffffffc00f08947 */ /* 0x008fea000383ffff */
[----:B------:R-:W-:Y:S05]  /*157e0*/  BRA `(.L_x_383) ;  /* 0xfffffed000587947 */ /* 0x000fea000383ffff */
.L_x_62:
[----:B------:R-:W-:Y:S07]  /*157f0*/  MOV R0, UR4 ;  /* 0x0000000400007c02 */ /* 0x000fee0008000f00 */
.L_x_384:
[----:B--2---:R2:W3:Y:S02]  /*15800*/  SYNCS.PHASECHK.TRANS64.TRYWAIT P0, [R0+URZ+0xe068], R3 ;  /* 0x00e06803000075a7 */ /* 0x0044e400080011ff */
[----:B---3--:R-:W-:Y:S05]  /*15810*/  @!P0 NANOSLEEP.SYNCS 0x989680 ;  /* 0x009896800000895d */ /* 0x008fea0003900000 */
[----:B------:R-:W3:Y:S02]  /*15820*/  @!P0 SYNCS.PHASECHK.TRANS64 P0, [R0+URZ+0xe068], R3 ;  /* 0x00e06803000085a7 */ /* 0x000ee400080010ff */
[----:B---3--:R-:W-:Y:S05]  /*15830*/  @!P0 BRA `(.L_x_384) ;  /* 0xfffffffc00f08947 */ /* 0x008fea000383ffff */
[----:B------:R-:W-:Y:S05]  /*15840*/  BRA `(.L_x_385) ;  /* 0xfffffed000547947 */ /* 0x000fea000383ffff */
.L_x_68:
[----:B------:R-:W-:Y:S07]  /*15850*/  MOV R0, UR7 ;  /* 0x0000000700007c02 */ /* 0x000fee0008000f00 */
.L_x_386:
[----:B--2---:R2:W3:Y:S02]  /*15860*/  SYNCS.PHASECHK.TRANS64.TRYWAIT P0, [R0+URZ+0xe020], R3 ;  /* 0x00e02003000075a7 */ /* 0x0044e400080011ff */
[----:B---3--:R-:W-:Y:S05]  /*15870*/  @!P0 NANOSLEEP.SYNCS 0x989680 ;  /* 0x009896800000895d */ /* 0x008fea0003900000 */
[----:B------:R-:W3:Y:S02]  /*15880*/  @!P0 SYNCS.PHASECHK.TRANS64 P0, [R0+URZ+0xe020], R3 ;  /* 0x00e02003000085a7 */ /* 0x000ee400080010ff */
[----:B---3--:R-:W-:Y:S05]  /*15890*/  @!P0 BRA `(.L_x_386) ;  /* 0xfffffffc00f08947 */ /* 0x008fea000383ffff */
[----:B------:R-:W-:Y:S05]  /*158a0*/  BRA `(.L_x_387) ;  /* 0xfffffed400d07947 */ /* 0x000fea000383ffff */
.L_x_70:
[----:B------:R-:W-:Y:S07]  /*158b0*/  MOV R0, UR4 ;  /* 0x0000000400007c02 */ /* 0x000fee0008000f00 */
.L_x_388:
[----:B--2---:R2:W3:Y:S02]  /*158c0*/  SYNCS.PHASECHK.TRANS64.TRYWAIT P0, [R0+URZ+0xe0a0], R3 ;  /* 0x00e0a003000075a7 */ /* 0x0044e400080011ff */
[----:B---3--:R-:W-:Y:S05]  /*158d0*/  @!P0 NANOSLEEP.SYNCS 0x989680 ;  /* 0x009896800000895d */ /* 0x008fea0003900000 */
[----:B------:R-:W3:Y:S02]  /*158e0*/  @!P0 SYNCS.PHASECHK.TRANS64 P0, [R0+URZ+0xe0a0], R3 ;  /* 0x00e0a003000085a7 */ /* 0x000ee400080010ff */
[----:B---3--:R-:W-:Y:S05]  /*158f0*/  @!P0 BRA `(.L_x_388) ;  /* 0xfffffffc00f08947 */ /* 0x008fea000383ffff */
[----:B------:R-:W-:Y:S05]  /*15900*/  BRA `(.L_x_389) ;  /* 0xfffffed400cc7947 */ /* 0x000fea000383ffff */
.L_x_72:
[----:B------:R-:W-:Y:S07]  /*15910*/  MOV R0, UR4 ;  /* 0x0000000400007c02 */ /* 0x000fee0008000f00 */
.L_x_390:
[----:B--2---:R2:W3:Y:S02]  /*15920*/  SYNCS.PHASECHK.TRANS64.TRYWAIT P0, [R0+URZ+0xe058], R3 ;  /* 0x00e05803000075a7 */ /* 0x0044e400080011ff */
[----:B---3--:R-:W-:Y:S05]  /*15930*/  @!P0 NANOSLEEP.SYNCS 0x989680 ;  /* 0x009896800000895d */ /* 0x008fea0003900000 */
[----:B------:R-:W3:Y:S02]  /*15940*/  @!P0 SYNCS.PHASECHK.TRANS64 P0, [R0+URZ+0xe058], R3 ;  /* 0x00e05803000085a7 */ /* 0x000ee400080010ff */
[----:B---3--:R-:W-:Y:S05]  /*15950*/  @!P0 BRA `(.L_x_390) ;  /* 0xfffffffc00f08947 */ /* 0x008fea000383ffff */
[----:B------:R-:W-:Y:S05]  /*15960*/  BRA `(.L_x_391) ;  /* 0xfffffed400c87947 */ /* 0x000fea000383ffff */
.L_x_80:
[----:B------:R-:W-:-:S07]  /*15970*/  MOV R0, UR4 ;  /* 0x0000000400007c02 */ /* 0x000fce0008000f00 */
.L_x_392:
[----:B--2---:R2:W3:Y:S02]  /*15980*/  SYNCS.PHASECHK.TRANS64.TRYWAIT P0, [R0+URZ+0xe0a8], R3 ;  /* 0x00e0a803000075a7 */ /* 0x0044e400080011ff */
[----:B---3--:R-:W-:Y:S05]  /*15990*/  @!P0 NANOSLEEP.SYNCS 0x989680 ;  /* 0x009896800000895d */ /* 0x008fea0003900000 */
[----:B------:R-:W3:Y:S02]  /*159a0*/  @!P0 SYNCS.PHASECHK.TRANS64 P0, [R0+URZ+0xe0a8], R3 ;  /* 0x00e0a803000085a7 */ /* 0x000ee400080010ff */
[----:B---3--:R-:W-:Y:S05]  /*159b0*/  @!P0 BRA `(.L_x_392) ;  /* 0xfffffffc00f08947 */ /* 0x008fea000383ffff */
[----:B------:R-:W-:Y:S05]  /*159c0*/  BRA `(.L_x_393) ;  /* 0xfffffed800c87947 */ /* 0x000fea000383ffff */
.L_x_82:
[----:B--2---:R-:W-:-:S07]  /*159d0*/  MOV R0, UR4 ;  /* 0x0000000400007c02 */ /* 0x004fce0008000f00 */
.L_x_394:
[----:B--2---:R2:W3:Y:S02]  /*159e0*/  SYNCS.PHASECHK.TRANS64.TRYWAIT P0, [R0+URZ+0xe068], R5 ;  /* 0x00e06805000075a7 */ /* 0x0044e400080011ff */
[----:B---3--:R-:W-:Y:S05]  /*159f0*/  @!P0 NANOSLEEP.SYNCS 0x989680 ;  /* 0x009896800000895d */ /* 0x008fea0003900000 */
[----:B------:R-:W3:Y:S02]  /*15a00*/  @!P0 SYNCS.PHASECHK.TRANS64 P0, [R0+URZ+0xe068], R5 ;  /* 0x00e06805000085a7 */ /* 0x000ee400080010ff */
[----:B---3--:R-:W-:Y:S05]  /*15a10*/  @!P0 BRA `(.L_x_394) ;  /* 0xfffffffc00f08947 */ /* 0x008fea000383ffff */
[----:B------:R-:W-:Y:S05]  /*15a20*/  BRA `(.L_x_395) ;  /* 0xfffffed800c47947 */ /* 0x000fea000383ffff */
.L_x_89:
[----:B-1----:R1:W2:Y:S02]  /*15a30*/  SYNCS.PHASECHK.TRANS64.TRYWAIT P0, [R17+URZ+0xe0c0], R0 ;  /* 0x00e0c000110075a7 */ /* 0x0022a400080011ff */
[----:B--2---:R-:W-:Y:S05]  /*15a40*/  @!P0 NANOSLEEP.SYNCS 0x989680 ;  /* 0x009896800000895d */ /* 0x004fea0003900000 */
[----:B------:R-:W2:Y:S02]  /*15a50*/  @!P0 SYNCS.PHASECHK.TRANS64 P0, [R17+URZ+0xe0c0], R0 ;  /* 0x00e0c000110085a7 */ /* 0x000ea400080010ff */
[----:B--2---:R-:W-:Y:S05]  /*15a60*/  @!P0 BRA `(.L_x_89) ;  /* 0xfffffffc00f08947 */ /* 0x004fea000383ffff */
[----:B------:R-:W-:Y:S05]  /*15a70*/  BRA `(.L_x_396) ;  /* 0xfffffedc00f47947 */ /* 0x000fea000383ffff */
.L_x_155:
[----:B-1----:R1:W5:Y:S02]  /*15a80*/  SYNCS.PHASECHK.TRANS64.TRYWAIT P0, [R17+URZ+0xe0c8], R4 ;  /* 0x00e0c804110075a7 */ /* 0x00236400080011ff */
[----:B-----5:R-:W-:Y:S05]  /*15a90*/  @!P0 NANOSLEEP.SYNCS 0x989680 ;  /* 0x009896800000895d */ /* 0x020fea0003900000 */
[----:B------:R-:W5:Y:S02]  /*15aa0*/  @!P0 SYNCS.PHASECHK.TRANS64 P0, [R17+URZ+0xe0c8], R4 ;  /* 0x00e0c804110085a7 */ /* 0x000f6400080010ff */
[----:B-----5:R-:W-:Y:S05]  /*15ab0*/  @!P0 BRA `(.L_x_155) ;  /* 0xfffffffc00f08947 */ /* 0x020fea000383ffff */
[----:B------:R-:W-:Y:S05]  /*15ac0*/  BRA `(.L_x_397) ;  /* 0xffffff1800d87947 */ /* 0x000fea000383ffff */
.L_x_160:
[----:B-1----:R-:W-:-:S04]  /*15ad0*/  MOV R0, UR39 ;  /* 0x0000002700007c02 */ /* 0x002fc80008000f00 */
[----:B------:R1:W2:Y:S03]  /*15ae0*/  SYNCS.PHASECHK.TRANS64.TRYWAIT P0, [R0+URZ+0xe070], R3 ;  /* 0x00e07003000075a7 */ /* 0x0002a600080011ff */
[----:B--2---:R-:W-:Y:S05]  /*15af0*/  @!P0 NANOSLEEP.SYNCS 0x989680 ;  /* 0x009896800000895d */ /* 0x004fea0003900000 */
[----:B------:R-:W2:Y:S02]  /*15b00*/  @!P0 SYNCS.PHASECHK.TRANS64 P0, [R0+URZ+0xe070], R3 ;  /* 0x00e07003000085a7 */ /* 0x000ea400080010ff */
[----:B--2---:R-:W-:Y:S05]  /*15b10*/  @!P0 BRA `(.L_x_160) ;  /* 0xfffffffc00ec8947 */ /* 0x004fea000383ffff */
[----:B------:R-:W-:Y:S05]  /*15b20*/  BRA `(.L_x_398) ;  /* 0xffffff1c00d87947 */ /* 0x000fea000383ffff */
.L_x_163:
[----:B-1----:R-:W-:-:S04]  /*15b30*/  MOV R0, UR39 ;  /* 0x0000002700007c02 */ /* 0x002fc80008000f00 */
[----:B------:R1:W2:Y:S03]  /*15b40*/  SYNCS.PHASECHK.TRANS64.TRYWAIT P0, [R0+URZ+0xe080], R3 ;  /* 0x00e08003000075a7 */ /* 0x0002a600080011ff */
[----:B--2---:R-:W-:Y:S05]  /*15b50*/  @!P0 NANOSLEEP.SYNCS 0x989680 ;  /* 0x009896800000895d */ /* 0x004fea0003900000 */
[----:B------:R-:W2:Y:S02]  /*15b60*/  @!P0 SYNCS.PHASECHK.TRANS64 P0, [R0+URZ+0xe080], R3 ;  /* 0x00e08003000085a7 */ /* 0x000ea400080010ff */
[----:B--2---:R-:W-:Y:S05]  /*15b70*/  @!P0 BRA `(.L_x_163) ;  /* 0xfffffffc00ec8947 */ /* 0x004fea000383ffff */
[----:B------:R-:W-:Y:S05]  /*15b80*/  BRA `(.L_x_399) ;  /* 0xffffff1c00f07947 */ /* 0x000fea000383ffff */
.L_x_166:
[----:B-1----:R-:W-:-:S04]  /*15b90*/  MOV R0, UR39 ;  /* 0x0000002700007c02 */ /* 0x002fc80008000f00 */
[----:B------:R1:W2:Y:S03]  /*15ba0*/  SYNCS.PHASECHK.TRANS64.TRYWAIT P0, [R0+URZ+0xe070], R3 ;  /* 0x00e07003000075a7 */ /* 0x0002a600080011ff */
[----:B--2---:R-:W-:Y:S05]  /*15bb0*/  @!P0 NANOSLEEP.SYNCS 0x989680 ;  /* 0x009896800000895d */ /* 0x004fea0003900000 */
[----:B------:R-:W2:Y:S02]  /*15bc0*/  @!P0 SYNCS.PHASECHK.TRANS64 P0, [R0+URZ+0xe070], R3 ;  /* 0x00e07003000085a7 */ /* 0x000ea400080010ff */
[----:B--2---:R-:W-:Y:S05]  /*15bd0*/  @!P0 BRA `(.L_x_166) ;  /* 0xfffffffc00ec8947 */ /* 0x004fea000383ffff */
[----:B------:R-:W-:Y:S05]  /*15be0*/  BRA `(.L_x_400) ;  /* 0xffffff20006c7947 */ /* 0x000fea000383ffff */
.L_x_168:
[----:B-1----:R-:W-:-:S04]  /*15bf0*/  MOV R0, UR39 ;  /* 0x0000002700007c02 */ /* 0x002fc80008000f00 */
[----:B------:R1:W2:Y:S03]  /*15c00*/  SYNCS.PHASECHK.TRANS64.TRYWAIT P0, [R0+URZ+0xe090], R3 ;  /* 0x00e09003000075a7 */ /* 0x0002a600080011ff */
[----:B--2---:R-:W-:Y:S05]  /*15c10*/  @!P0 NANOSLEEP.SYNCS 0x989680 ;  /* 0x009896800000895d */ /* 0x004fea0003900000 */
[----:B------:R-:W2:Y:S02]  /*15c20*/  @!P0 SYNCS.PHASECHK.TRANS64 P0, [R0+URZ+0xe090], R3 ;  /* 0x00e09003000085a7 */ /* 0x000ea400080010ff */
[----:B--2---:R-:W-:Y:S05]  /*15c30*/  @!P0 BRA `(.L_x_168) ;  /* 0xfffffffc00ec8947 */ /* 0x004fea000383ffff */
[----:B------:R-:W-:Y:S05]  /*15c40*/  BRA `(.L_x_401) ;  /* 0xffffff2000ac7947 */ /* 0x000fea000383ffff */
.L_x_181:
[----:B-1----:R-:W-:-:S04]  /*15c50*/  MOV R0, UR39 ;  /* 0x0000002700007c02 */ /* 0x002fc80008000f00 */
[----:B------:R1:W4:Y:S03]  /*15c60*/  SYNCS.PHASECHK.TRANS64.TRYWAIT P1, [R0+URZ+0xe080], R3 ;  /* 0x00e08003000075a7 */ /* 0x00032600080211ff */
[----:B----4-:R-:W-:Y:S05]  /*15c70*/  @!P1 NANOSLEEP.SYNCS 0x989680 ;  /* 0x009896800000995d */ /* 0x010fea0003900000 */
[----:B------:R-:W4:Y:S02]  /*15c80*/  @!P1 SYNCS.PHASECHK.TRANS64 P1, [R0+URZ+0xe080], R3 ;  /* 0x00e08003000095a7 */ /* 0x000f2400080210ff */
[----:B----4-:R-:W-:Y:S05]  /*15c90*/  @!P1 BRA `(.L_x_181) ;  /* 0xfffffffc00ec9947 */ /* 0x010fea000383ffff */
[----:B------:R-:W-:Y:S05]  /*15ca0*/  BRA `(.L_x_402) ;  /* 0xffffff3000287947 */ /* 0x000fea000383ffff */
.L_x_184:
[----:B-1----:R-:W-:-:S04]  /*15cb0*/  MOV R0, UR39 ;  /* 0x0000002700007c02 */ /* 0x002fc80008000f00 */
[----:B------:R1:W4:Y:S03]  /*15cc0*/  SYNCS.PHASECHK.TRANS64.TRYWAIT P0, [R0+URZ+0xe098], R3 ;  /* 0x00e09803000075a7 */ /* 0x00032600080011ff */
[----:B----4-:R-:W-:Y:S05]  /*15cd0*/  @!P0 NANOSLEEP.SYNCS 0x989680 ;  /* 0x009896800000895d */ /* 0x010fea0003900000 */
[----:B------:R-:W4:Y:S02]  /*15ce0*/  @!P0 SYNCS.PHASECHK.TRANS64 P0, [R0+URZ+0xe098], R3 ;  /* 0x00e09803000085a7 */ /* 0x000f2400080010ff */
[----:B----4-:R-:W-:Y:S05]  /*15cf0*/  @!P0 BRA `(.L_x_184) ;  /* 0xfffffffc00ec8947 */ /* 0x010fea000383ffff */
[----:B------:R-:W-:Y:S05]  /*15d00*/  BRA `(.L_x_403) ;  /* 0xffffff3000b07947 */ /* 0x000fea000383ffff */
.L_x_199:
[----:B-1----:R-:W-:-:S04]  /*15d10*/  MOV R0, UR40 ;  /* 0x0000002800007c02 */ /* 0x002fc80008000f00 */
[----:B------:R1:W5:Y:S03]  /*15d20*/  SYNCS.PHASECHK.TRANS64.TRYWAIT P0, [R0+URZ+0xe070], R3 ;  /* 0x00e07003000075a7 */ /* 0x00036600080011ff */
[----:B-----5:R-:W-:Y:S05]  /*15d30*/  @!P0 NANOSLEEP.SYNCS 0x989680 ;  /* 0x009896800000895d */ /* 0x020fea0003900000 */
[----:B------:R-:W5:Y:S02]  /*15d40*/  @!P0 SYNCS.PHASECHK.TRANS64 P0, [R0+URZ+0xe070], R3 ;  /* 0x00e07003000085a7 */ /* 0x000f6400080010ff */
[----:B-----5:R-:W-:Y:S05]  /*15d50*/  @!P0 BRA `(.L_x_199) ;  /* 0xfffffffc00ec8947 */ /* 0x020fea000383ffff */
[----:B------:R-:W-:Y:S05]  /*15d60*/  BRA `(.L_x_404) ;  /* 0xffffff4000547947 */ /* 0x000fea000383ffff */
.L_x_202:
[----:B-1----:R-:W-:-:S04]  /*15d70*/  MOV R0, UR40 ;  /* 0x0000002800007c02 */ /* 0x002fc80008000f00 */
[----:B------:R1:W5:Y:S03]  /*15d80*/  SYNCS.PHASECHK.TRANS64.TRYWAIT P0, [R0+URZ+0xe090], R3 ;  /* 0x00e09003000075a7 */ /* 0x00036600080011ff */
[----:B-----5:R-:W-:Y:S05]  /*15d90*/  @!P0 NANOSLEEP.SYNCS 0x989680 ;  /* 0x009896800000895d */ /* 0x020fea0003900000 */
[----:B------:R-:W5:Y:S02]  /*15da0*/  @!P0 SYNCS.PHASECHK.TRANS64 P0, [R0+URZ+0xe090], R3 ;  /* 0x00e09003000085a7 */ /* 0x000f6400080010ff */
[----:B-----5:R-:W-:Y:S05]  /*15db0*/  @!P0 BRA `(.L_x_202) ;  /* 0xfffffffc00ec8947 */ /* 0x020fea000383ffff */
[----:B------:R-:W-:Y:S05]  /*15dc0*/  BRA `(.L_x_405) ;  /* 0xffffff4000707947 */ /* 0x000fea000383ffff */
.L_x_204:
[----:B-1----:R-:W-:-:S04]  /*15dd0*/  MOV R0, UR40 ;  /* 0x0000002800007c02 */ /* 0x002fc80008000f00 */
[----:B------:R1:W2:Y:S03]  /*15de0*/  SYNCS.PHASECHK.TRANS64.TRYWAIT P0, [R0+URZ+0xe0c0], R5 ;  /* 0x00e0c005000075a7 */ /* 0x0002a600080011ff */
[----:B--2---:R-:W-:Y:S05]  /*15df0*/  @!P0 NANOSLEEP.SYNCS 0x989680 ;  /* 0x009896800000895d */ /* 0x004fea0003900000 */
[----:B------:R-:W2:Y:S02]  /*15e00*/  @!P0 SYNCS.PHASECHK.TRANS64 P0, [R0+URZ+0xe0c0], R5 ;  /* 0x00e0c005000085a7 */ /* 0x000ea400080010ff */
[----:B--2---:R-:W-:Y:S05]  /*15e10*/  @!P0 BRA `(.L_x_204) ;  /* 0xfffffffc00ec8947 */ /* 0x004fea000383ffff */
[----:B------:R-:W-:Y:S05]  /*15e20*/  BRA `(.L_x_406) ;  /* 0xffffff4000787947 */ /* 0x000fea000383ffff */
.L_x_216:
[----:B---3--:R-:W-:-:S04]  /*15e30*/  MOV R0, UR40 ;  /* 0x0000002800007c02 */ /* 0x008fc80008000f00 */
[----:B------:R3:W1:Y:S03]  /*15e40*/  SYNCS.PHASECHK.TRANS64.TRYWAIT P1, [R0+URZ+0xe080], R3 ;  /* 0x00e08003000075a7 */ /* 0x00066600080211ff */
[----:B-1----:R-:W-:Y:S05]  /*15e50*/  @!P1 NANOSLEEP.SYNCS 0x989680 ;  /* 0x009896800000995d */ /* 0x002fea0003900000 */
[----:B------:R-:W1:Y:S02]  /*15e60*/  @!P1 SYNCS.PHASECHK.TRANS64 P1, [R0+URZ+0xe080], R3 ;  /* 0x00e08003000095a7 */ /* 0x000e6400080210ff */
[----:B-1----:R-:W-:Y:S05]  /*15e70*/  @!P1 BRA `(.L_x_216) ;  /* 0xfffffffc00ec9947 */ /* 0x002fea000383ffff */
[----:B------:R-:W-:Y:S05]  /*15e80*/  BRA `(.L_x_407) ;  /* 0xffffff5400547947 */ /* 0x000fea000383ffff */
.L_x_220:
[----:B-1----:R-:W-:-:S04]  /*15e90*/  MOV R0, UR40 ;  /* 0x0000002800007c02 */ /* 0x002fc80008000f00 */
[----:B------:R1:W3:Y:S03]  /*15ea0*/  SYNCS.PHASECHK.TRANS64.TRYWAIT P0, [R0+URZ+0xe098], R3 ;  /* 0x00e09803000075a7 */ /* 0x0002e600080011ff */
[----:B---3--:R-:W-:Y:S05]  /*15eb0*/  @!P0 NANOSLEEP.SYNCS 0x989680 ;  /* 0x009896800000895d */ /* 0x008fea0003900000 */
[----:B------:R-:W3:Y:S02]  /*15ec0*/  @!P0 SYNCS.PHASECHK.TRANS64 P0, [R0+URZ+0xe098], R3 ;  /* 0x00e09803000085a7 */ /* 0x000ee400080010ff */
[----:B---3--:R-:W-:Y:S05]  /*15ed0*/  @!P0 BRA `(.L_x_220) ;  /* 0xfffffffc00ec8947 */ /* 0x008fea000383ffff */
[----:B------:R-:W-:Y:S05]  /*15ee0*/  BRA `(.L_x_408) ;  /* 0xffffff5400bc7947 */ /* 0x000fea000383ffff */
.L_x_222:
[----:B-1----:R-:W-:-:S04]  /*15ef0*/  MOV R0, UR40 ;  /* 0x0000002800007c02 */ /* 0x002fc80008000f00 */
[----:B------:R1:W3:Y:S03]  /*15f00*/  SYNCS.PHASECHK.TRANS64.TRYWAIT P0, [R0+URZ+0xe0c8], R3 ;  /* 0x00e0c803000075a7 */ /* 0x0002e600080011ff */
[----:B---3--:R-:W-:Y:S05]  /*15f10*/  @!P0 NANOSLEEP.SYNCS 0x989680 ;  /* 0x009896800000895d */ /* 0x008fea0003900000 */
[----:B------:R-:W3:Y:S02]  /*15f20*/  @!P0 SYNCS.PHASECHK.TRANS64 P0, [R0+URZ+0xe0c8], R3 ;  /* 0x00e0c803000085a7 */ /* 0x000ee400080010ff */
[----:B---3--:R-:W-:Y:S05]  /*15f30*/  @!P0 BRA `(.L_x_222) ;  /* 0xfffffffc00ec8947 */ /* 0x008fea000383ffff */
[----:B------:R-:W-:Y:S05]  /*15f40*/  BRA `(.L_x_409) ;  /* 0xffffff5400c47947 */ /* 0x000fea000383ffff */
.L_x_234:
[----:B-1----:R-:W-:-:S04]  /*15f50*/  MOV R0, UR59 ;  /* 0x0000003b00007c02 */ /* 0x002fc80008000f00 */
[----:B------:R1:W2:Y:S03]  /*15f60*/  SYNCS.PHASECHK.TRANS64.TRYWAIT P0, [R0+URZ], R3 ;  /* 0x00000003000075a7 */ /* 0x0002a600080011ff */
[----:B--2---:R-:W-:Y:S05]  /*15f70*/  @!P0 NANOSLEEP.SYNCS 0x989680 ;  /* 0x009896800000895d */ /* 0x004fea0003900000 */
[----:B------:R-:W2:Y:S02]  /*15f80*/  @!P0 SYNCS.PHASECHK.TRANS64 P0, [R0+URZ], R3 ;  /* 0x00000003000085a7 */ /* 0x000ea400080010ff */
[----:B--2---:R-:W-:Y:S05]  /*15f90*/  @!P0 BRA `(.L_x_234) ;  /* 0xfffffffc00ec8947 */ /* 0x004fea000383ffff */
[----:B------:R-:W-:Y:S05]  /*15fa0*/  BRA `(.L_x_410) ;  /* 0xffffff6800f87947 */ /* 0x000fea000383ffff */
.L_x_237:
[----:B-1----:R-:W-:-:S04]  /*15fb0*/  MOV R0, UR44 ;  /* 0x0000002c00007c02 */ /* 0x002fc80008000f00 */
[----:B------:R1:W3:Y:S03]  /*15fc0*/  SYNCS.PHASECHK.TRANS64.TRYWAIT P1, [R0+URZ], R3 ;  /* 0x00000003000075a7 */ /* 0x0002e600080211ff */
[----:B---3--:R-:W-:Y:S05]  /*15fd0*/  @!P1 NANOSLEEP.SYNCS 0x989680 ;  /* 0x009896800000995d */ /* 0x008fea0003900000 */
[----:B------:R-:W3:Y:S02]  /*15fe0*/  @!P1 SYNCS.PHASECHK.TRANS64 P1, [R0+URZ], R3 ;  /* 0x00000003000095a7 */ /* 0x000ee400080210ff */
[----:B---3--:R-:W-:Y:S05]  /*15ff0*/  @!P1 BRA `(.L_x_237) ;  /* 0xfffffffc00ec9947 */ /* 0x008fea000383ffff */
[----:B------:R-:W-:Y:S05]  /*16000*/  BRA `(.L_x_411) ;  /* 0xffffff6c00987947 */ /* 0x000fea000383ffff */
.L_x_242:
[----:B-1----:R-:W-:-:S04]  /*16010*/  MOV R4, UR47 ;  /* 0x0000002f00047c02 */ /* 0x002fc80008000f00 */
[----:B------:R1:W2:Y:S03]  /*16020*/  SYNCS.PHASECHK.TRANS64.TRYWAIT P2, [R4+URZ+0xe0d0], R3 ;  /* 0x00e0d003040075a7 */ /* 0x0002a600080411ff */
[----:B--2---:R-:W-:Y:S05]  /*16030*/  @!P2 NANOSLEEP.SYNCS 0x989680 ;  /* 0x009896800000a95d */ /* 0x004fea0003900000 */
[----:B------:R-:W2:Y:S02]  /*16040*/  @!P2 SYNCS.PHASECHK.TRANS64 P2, [R4+URZ+0xe0d0], R3 ;  /* 0x00e0d0030400a5a7 */ /* 0x000ea400080410ff */
[----:B--2---:R-:W-:Y:S05]  /*16050*/  @!P2 BRA `(.L_x_242) ;  /* 0xfffffffc00eca947 */ /* 0x004fea000383ffff */
[----:B------:R-:W-:Y:S05]  /*16060*/  BRA `(.L_x_412) ;  /* 0xffffff74008c7947 */ /* 0x000fea000383ffff */
.L_x_246:
[----:B--2---:R-:W-:-:S04]  /*16070*/  MOV R3, UR59 ;  /* 0x0000003b00037c02 */ /* 0x004fc80008000f00 */
[----:B------:R2:W3:Y:S03]  /*16080*/  SYNCS.PHASECHK.TRANS64.TRYWAIT P2, [R3+URZ], R0 ;  /* 0x00000000030075a7 */ /* 0x0004e600080411ff */
[----:B---3--:R-:W-:Y:S05]  /*16090*/  @!P2 NANOSLEEP.SYNCS 0x989680 ;  /* 0x009896800000a95d */ /* 0x008fea0003900000 */
[----:B------:R-:W3:Y:S02]  /*160a0*/  @!P2 SYNCS.PHASECHK.TRANS64 P2, [R3+URZ], R0 ;  /* 0x000000000300a5a7 */ /* 0x000ee400080410ff */
[----:B---3--:R-:W-:Y:S05]  /*160b0*/  @!P2 BRA `(.L_x_246) ;  /* 0xfffffffc00eca947 */ /* 0x008fea000383ffff */
[----:B------:R-:W-:Y:S05]  /*160c0*/  BRA `(.L_x_413) ;  /* 0xffffff8c00147947 */ /* 0x000fea000383ffff */
.L_x_251:
[----:B--2---:R-:W-:-:S04]  /*160d0*/  MOV R0, UR44 ;  /* 0x0000002c00007c02 */ /* 0x004fc80008000f00 */
[----:B------:R2:W3:Y:S03]  /*160e0*/  SYNCS.PHASECHK.TRANS64.TRYWAIT P1, [R0+URZ], R3 ;  /* 0x00000003000075a7 */ /* 0x0004e600080211ff */
[----:B---3--:R-:W-:Y:S05]  /*160f0*/  @!P1 NANOSLEEP.SYNCS 0x989680 ;  /* 0x009896800000995d */ /* 0x008fea0003900000 */
[----:B------:R-:W3:Y:S02]  /*16100*/  @!P1 SYNCS.PHASECHK.TRANS64 P1, [R0+URZ], R3 ;  /* 0x00000003000095a7 */ /* 0x000ee400080210ff */
[----:B---3--:R-:W-:Y:S05]  /*16110*/  @!P1 BRA `(.L_x_251) ;  /* 0xfffffffc00ec9947 */ /* 0x008fea000383ffff */
[----:B------:R-:W-:Y:S05]  /*16120*/  BRA `(.L_x_414) ;  /* 0xffffff8c00c07947 */ /* 0x000fea000383ffff */
.L_x_256:
[----:B----4-:R-:W-:-:S04]  /*16130*/  MOV R0, UR42 ;  /* 0x0000002a00007c02 */ /* 0x010fc80008000f00 */
[----:B------:R4:W5:Y:S03]  /*16140*/  SYNCS.PHASECHK.TRANS64.TRYWAIT P1, [R0+URZ], R3 ;  /* 0x00000003000075a7 */ /* 0x00096600080211ff */
[----:B-----5:R-:W-:Y:S05]  /*16150*/  @!P1 NANOSLEEP.SYNCS 0x989680 ;  /* 0x009896800000995d */ /* 0x020fea0003900000 */
[----:B------:R-:W5:Y:S02]  /*16160*/  @!P1 SYNCS.PHASECHK.TRANS64 P1, [R0+URZ], R3 ;  /* 0x00000003000095a7 */ /* 0x000f6400080210ff */
[----:B-----5:R-:W-:Y:S05]  /*16170*/  @!P1 BRA `(.L_x_256) ;  /* 0xfffffffc00ec9947 */ /* 0x020fea000383ffff */
[----:B------:R-:W-:Y:S05]  /*16180*/  BRA `(.L_x_415) ;  /* 0xffffff9000987947 */ /* 0x000fea000383ffff */
.L_x_262:
[----:B-1----:R-:W-:-:S04]  /*16190*/  MOV R4, UR47 ;  /* 0x0000002f00047c02 */ /* 0x002fc80008000f00 */
[----:B------:R1:W2:Y:S03]  /*161a0*/  SYNCS.PHASECHK.TRANS64.TRYWAIT P2, [R4+URZ+0xe0d0], R3 ;  /* 0x00e0d003040075a7 */ /* 0x0002a600080411ff */
[----:B--2---:R-:W-:Y:S05]  /*161b0*/  @!P2 NANOSLEEP.SYNCS 0x989680 ;  /* 0x009896800000a95d */ /* 0x004fea0003900000 */
[----:B------:R-:W2:Y:S02]  /*161c0*/  @!P2 SYNCS.PHASECHK.TRANS64 P2, [R4+URZ+0xe0d0], R3 ;  /* 0x00e0d0030400a5a7 */ /* 0x000ea400080410ff */
[----:B--2---:R-:W-:Y:S05]  /*161d0*/  @!P2 BRA `(.L_x_262) ;  /* 0xfffffffc00eca947 */ /* 0x004fea000383ffff */
[----:B------:R-:W-:Y:S05]  /*161e0*/  BRA `(.L_x_416) ;  /* 0xffffffac00947947 */ /* 0x000fea000383ffff */
.L_x_266:
[----:B--2---:R-:W-:-:S04]  /*161f0*/  MOV R3, UR59 ;  /* 0x0000003b00037c02 */ /* 0x004fc80008000f00 */
[----:B------:R2:W3:Y:S03]  /*16200*/  SYNCS.PHASECHK.TRANS64.TRYWAIT P2, [R3+URZ], R0 ;  /* 0x00000000030075a7 */ /* 0x0004e600080411ff */
[----:B---3--:R-:W-:Y:S05]  /*16210*/  @!P2 NANOSLEEP.SYNCS 0x989680 ;  /* 0x009896800000a95d */ /* 0x008fea0003900000 */
[----:B------:R-:W3:Y:S02]  /*16220*/  @!P2 SYNCS.PHASECHK.TRANS64 P2, [R3+URZ], R0 ;  /* 0x000000000300a5a7 */ /* 0x000ee400080410ff */
[----:B---3--:R-:W-:Y:S05]  /*16230*/  @!P2 BRA `(.L_x_266) ;  /* 0xfffffffc00eca947 */ /* 0x008fea000383ffff */
[----:B------:R-:W-:Y:S05]  /*16240*/  BRA `(.L_x_417) ;  /* 0xffffffc400107947 */ /* 0x000fea000383ffff */
.L_x_271:
[----:B--2---:R-:W-:-:S04]  /*16250*/  MOV R0, UR42 ;  /* 0x0000002a00007c02 */ /* 0x004fc80008000f00 */
[----:B------:R2:W3:Y:S03]  /*16260*/  SYNCS.PHASECHK.TRANS64.TRYWAIT P1, [R0+URZ], R3 ;  /* 0x00000003000075a7 */ /* 0x0004e600080211ff */
[----:B---3--:R-:W-:Y:S05]  /*16270*/  @!P1 NANOSLEEP.SYNCS 0x989680 ;  /* 0x009896800000995d */ /* 0x008fea0003900000 */
[----:B------:R-:W3:Y:S02]  /*16280*/  @!P1 SYNCS.PHASECHK.TRANS64 P1, [R0+URZ], R3 ;  /* 0x00000003000095a7 */ /* 0x000ee400080210ff */
[----:B---3--:R-:W-:Y:S05]  /*16290*/  @!P1 BRA `(.L_x_271) ;  /* 0xfffffffc00ec9947 */ /* 0x008fea000383ffff */
[----:B------:R-:W-:Y:S05]  /*162a0*/  BRA `(.L_x_418) ;  /* 0xffffffc400bc7947 */ /* 0x000fea000383ffff */
.L_x_276:
[----:B-1----:R-:W-:-:S04]  /*162b0*/  MOV R0, UR59 ;  /* 0x0000003b00007c02 */ /* 0x002fc80008000f00 */
[----:B------:R1:W2:Y:S03]  /*162c0*/  SYNCS.PHASECHK.TRANS64.TRYWAIT P0, [R0+URZ], R3 ;  /* 0x00000003000075a7 */ /* 0x0002a600080011ff */
[----:B--2---:R-:W-:Y:S05]  /*162d0*/  @!P0 NANOSLEEP.SYNCS 0x989680 ;  /* 0x009896800000895d */ /* 0x004fea0003900000 */
[----:B------:R-:W2:Y:S02]  /*162e0*/  @!P0 SYNCS.PHASECHK.TRANS64 P0, [R0+URZ], R3 ;  /* 0x00000003000085a7 */ /* 0x000ea400080010ff */
[----:B--2---:R-:W-:Y:S05]  /*162f0*/  @!P0 BRA `(.L_x_276) ;  /* 0xfffffffc00ec8947 */ /* 0x004fea000383ffff */
[----:B------:R-:W-:Y:S05]  /*16300*/  BRA `(.L_x_419) ;  /* 0xffffffc800607947 */ /* 0x000fea000383ffff */
.L_x_280:
[----:B------:R-:W-:-:S07]  /*16310*/  MOV R0, UR8 ;  /* 0x0000000800007c02 */ /* 0x000fce0008000f00 */
.L_x_420:
[----:B-1----:R1:W2:Y:S02]  /*16320*/  SYNCS.PHASECHK.TRANS64.TRYWAIT P1, [R0+URZ+0xe010], R3 ;  /* 0x00e01003000075a7 */ /* 0x0022a400080211ff */
[----:B--2---:R-:W-:Y:S05]  /*16330*/  @!P1 NANOSLEEP.SYNCS 0x989680 ;  /* 0x009896800000995d */ /* 0x004fea0003900000 */
[----:B------:R-:W2:Y:S02]  /*16340*/  @!P1 SYNCS.PHASECHK.TRANS64 P1, [R0+URZ+0xe010], R3 ;  /* 0x00e01003000095a7 */ /* 0x000ea400080210ff */
[----:B--2---:R-:W-:Y:S05]  /*16350*/  @!P1 BRA `(.L_x_420) ;  /* 0xfffffffc00f09947 */ /* 0x004fea000383ffff */
[----:B------:R-:W-:Y:S05]  /*16360*/  BRA `(.L_x_421) ;  /* 0xffffffcc00707947 */ /* 0x000fea000383ffff */
.L_x_286:
[----:B-1----:R-:W-:-:S07]  /*16370*/  MOV R0, UR8 ;  /* 0x0000000800007c02 */ /* 0x002fce0008000f00 */
.L_x_422:
[----:B-1----:R1:W2:Y:S02]  /*16380*/  SYNCS.PHASECHK.TRANS64.TRYWAIT P1, [R0+URZ+0xe038], R3 ;  /* 0x00e03803000075a7 */ /* 0x0022a400080211ff */
[----:B--2---:R-:W-:Y:S05]  /*16390*/  @!P1 NANOSLEEP.SYNCS 0x989680 ;  /* 0x009896800000995d */ /* 0x004fea0003900000 */
[----:B------:R-:W2:Y:S02]  /*163a0*/  @!P1 SYNCS.PHASECHK.TRANS64 P1, [R0+URZ+0xe038], R3 ;  /* 0x00e03803000095a7 */ /* 0x000ea400080210ff */
[----:B--2---:R-:W-:Y:S05]  /*163b0*/  @!P1 BRA `(.L_x_422) ;  /* 0xfffffffc00f09947 */ /* 0x004fea000383ffff */
[----:B------:R-:W-:Y:S05]  /*163c0*/  BRA `(.L_x_423) ;  /* 0xffffffcc00c47947 */ /* 0x000fea000383ffff */
.L_x_292:
[----:B-1----:R-:W-:-:S07]  /*163d0*/  MOV R0, UR8 ;  /* 0x0000000800007c02 */ /* 0x002fce0008000f00 */
.L_x_424:
[----:B-1----:R1:W2:Y:S02]  /*163e0*/  SYNCS.PHASECHK.TRANS64.TRYWAIT P1, [R0+URZ+0xe018], R3 ;  /* 0x00e01803000075a7 */ /* 0x0022a400080211ff */
[----:B--2---:R-:W-:Y:S05]  /*163f0*/  @!P1 NANOSLEEP.SYNCS 0x989680 ;  /* 0x009896800000995d */ /* 0x004fea0003900000 */
[----:B------:R-:W2:Y:S02]  /*16400*/  @!P1 SYNCS.PHASECHK.TRANS64 P1, [R0+URZ+0xe018], R3 ;  /* 0x00e01803000095a7 */ /* 0x000ea400080210ff */
[----:B--2---:R-:W-:Y:S05]  /*16410*/  @!P1 BRA `(.L_x_424) ;  /* 0xfffffffc00f09947 */ /* 0x004fea000383ffff */
[----:B------:R-:W-:Y:S05]  /*16420*/  BRA `(.L_x_425) ;  /* 0xffffffd000207947 */ /* 0x000fea000383ffff */
.L_x_298:
[----:B-1----:R-:W-:-:S07]  /*16430*/  MOV R0, UR8 ;  /* 0x0000000800007c02 */ /* 0x002fce0008000f00 */
.L_x_426:
[----:B-1----:R1:W2:Y:S02]  /*16440*/  SYNCS.PHASECHK.TRANS64.TRYWAIT P1, [R0+URZ+0xe040], R3 ;  /* 0x00e04003000075a7 */ /* 0x0022a400080211ff */
[----:B--2---:R-:W-:Y:S05]  /*16450*/  @!P1 NANOSLEEP.SYNCS 0x989680 ;  /* 0x009896800000995d */ /* 0x004fea0003900000 */
[----:B------:R-:W2:Y:S02]  /*16460*/  @!P1 SYNCS.PHASECHK.TRANS64 P1, [R0+URZ+0xe040], R3 ;  /* 0x00e04003000095a7 */ /* 0x000ea400080210ff */
[----:B--2---:R-:W-:Y:S05]  /*16470*/  @!P1 BRA `(.L_x_426) ;  /* 0xfffffffc00f09947 */ /* 0x004fea000383ffff */
[----:B------:R-:W-:Y:S05]  /*16480*/  BRA `(.L_x_427) ;  /* 0xffffffd000787947 */ /* 0x000fea000383ffff */
.L_x_304:
[----:B-1----:R-:W-:-:S07]  /*16490*/  MOV R0, UR33 ;  /* 0x0000002100007c02 */ /* 0x002fce0008000f00 */
.L_x_428:
[----:B-1----:R1:W3:Y:S02]  /*164a0*/  SYNCS.PHASECHK.TRANS64.TRYWAIT P1, [R0+URZ+0xe038], R3 ;  /* 0x00e03803000075a7 */ /* 0x0022e400080211ff */
[----:B---3--:R-:W-:Y:S05]  /*164b0*/  @!P1 NANOSLEEP.SYNCS 0x989680 ;  /* 0x009896800000995d */ /* 0x008fea0003900000 */
[----:B------:R-:W3:Y:S02]  /*164c0*/  @!P1 SYNCS.PHASECHK.TRANS64 P1, [R0+URZ+0xe038], R3 ;  /* 0x00e03803000095a7 */ /* 0x000ee400080210ff */
[----:B---3--:R-:W-:Y:S05]  /*164d0*/  @!P1 BRA `(.L_x_428) ;  /* 0xfffffffc00f09947 */ /* 0x008fea000383ffff */
[----:B------:R-:W-:Y:S05]  /*164e0*/  BRA `(.L_x_429) ;  /* 0xffffffd400187947 */ /* 0x000fea000383ffff */
.L_x_309:
[----:B-1----:R-:W-:-:S07]  /*164f0*/  MOV R0, UR17 ;  /* 0x0000001100007c02 */ /* 0x002fce0008000f00 */
.L_x_430:
[----:B-1----:R1:W2:Y:S02]  /*16500*/  SYNCS.PHASECHK.TRANS64.TRYWAIT P1, [R0+URZ+0xe038], R3 ;  /* 0x00e03803000075a7 */ /* 0x0022a400080211ff */
[----:B--2---:R-:W-:Y:S05]  /*16510*/  @!P1 NANOSLEEP.SYNCS 0x989680 ;  /* 0x009896800000995d */ /* 0x004fea0003900000 */
[----:B------:R-:W2:Y:S02]  /*16520*/  @!P1 SYNCS.PHASECHK.TRANS64 P1, [R0+URZ+0xe038], R3 ;  /* 0x00e03803000095a7 */ /* 0x000ea400080210ff */
[----:B--2---:R-:W-:Y:S05]  /*16530*/  @!P1 BRA `(.L_x_430) ;  /* 0xfffffffc00f09947 */ /* 0x004fea000383ffff */
[----:B------:R-:W-:Y:S05]  /*16540*/  BRA `(.L_x_431) ;  /* 0xffffffd400747947 */ /* 0x000fea000383ffff */
.L_x_314:
[----:B-1----:R-:W-:-:S07]  /*16550*/  MOV R0, UR25 ;  /* 0x0000001900007c02 */ /* 0x002fce0008000f00 */
.L_x_432:
[----:B-1----:R1:W2:Y:S02]  /*16560*/  SYNCS.PHASECHK.TRANS64.TRYWAIT P1, [R0+URZ+0xe038], R3 ;  /* 0x00e03803000075a7 */ /* 0x0022a400080211ff */
[----:B--2---:R-:W-:Y:S05]  /*16570*/  @!P1 NANOSLEEP.SYNCS 0x989680 ;  /* 0x009896800000995d */ /* 0x004fea0003900000 */
[----:B------:R-:W2:Y:S02]  /*16580*/  @!P1 SYNCS.PHASECHK.TRANS64 P1, [R0+URZ+0xe038], R3 ;  /* 0x00e03803000095a7 */ /* 0x000ea400080210ff */
[----:B--2---:R-:W-:Y:S05]  /*16590*/  @!P1 BRA `(.L_x_432) ;  /* 0xfffffffc00f09947 */ /* 0x004fea000383ffff */
[----:B------:R-:W-:Y:S05]  /*165a0*/  BRA `(.L_x_433) ;  /* 0xffffffd400d87947 */ /* 0x000fea000383ffff */
.L_x_319:
[----:B-1----:R-:W-:-:S07]  /*165b0*/  MOV R0, UR17 ;  /* 0x0000001100007c02 */ /* 0x002fce0008000f00 */
.L_x_434:
[----:B-1----:R1:W2:Y:S02]  /*165c0*/  SYNCS.PHASECHK.TRANS64.TRYWAIT P1, [R0+URZ+0xe038], R3 ;  /* 0x00e03803000075a7 */ /* 0x0022a400080211ff */
[----:B--2---:R-:W-:Y:S05]  /*165d0*/  @!P1 NANOSLEEP.SYNCS 0x989680 ;  /* 0x009896800000995d */ /* 0x004fea0003900000 */
[----:B------:R-:W2:Y:S02]  /*165e0*/  @!P1 SYNCS.PHASECHK.TRANS64 P1, [R0+URZ+0xe038], R3 ;  /* 0x00e03803000095a7 */ /* 0x000ea400080210ff */
[----:B--2---:R-:W-:Y:S05]  /*165f0*/  @!P1 BRA `(.L_x_434) ;  /* 0xfffffffc00f09947 */ /* 0x004fea000383ffff */
[----:B------:R-:W-:Y:S05]  /*16600*/  BRA `(.L_x_435) ;  /* 0xffffffd800387947 */ /* 0x000fea000383ffff */
.L_x_324:
[----:B-1----:R-:W-:-:S07]  /*16610*/  MOV R0, UR17 ;  /* 0x0000001100007c02 */ /* 0x002fce0008000f00 */
.L_x_436:
[----:B-1----:R1:W2:Y:S02]  /*16620*/  SYNCS.PHASECHK.TRANS64.TRYWAIT P1, [R0+URZ+0xe038], R3 ;  /* 0x00e03803000075a7 */ /* 0x0022a400080211ff */
[----:B--2---:R-:W-:Y:S05]  /*16630*/  @!P1 NANOSLEEP.SYNCS 0x989680 ;  /* 0x009896800000995d */ /* 0x004fea0003900000 */
[----:B------:R-:W2:Y:S02]  /*16640*/  @!P1 SYNCS.PHASECHK.TRANS64 P1, [R0+URZ+0xe038], R3 ;  /* 0x00e03803000095a7 */ /* 0x000ea400080210ff */
[----:B--2---:R-:W-:Y:S05]  /*16650*/  @!P1 BRA `(.L_x_436) ;  /* 0xfffffffc00f09947 */ /* 0x004fea000383ffff */
[----:B------:R-:W-:Y:S05]  /*16660*/  BRA `(.L_x_437) ;  /* 0xffffffd8009c7947 */ /* 0x000fea000383ffff */
.L_x_329:
[----:B-1----:R-:W-:-:S07]  /*16670*/  MOV R0, UR17 ;  /* 0x0000001100007c02 */ /* 0x002fce0008000f00 */
.L_x_438:
[----:B-1----:R1:W2:Y:S02]  /*16680*/  SYNCS.PHASECHK.TRANS64.TRYWAIT P1, [R0+URZ+0xe038], R3 ;  /* 0x00e03803000075a7 */ /* 0x0022a400080211ff */
[----:B--2---:R-:W-:Y:S05]  /*16690*/  @!P1 NANOSLEEP.SYNCS 0x989680 ;  /* 0x009896800000995d */ /* 0x004fea0003900000 */
[----:B------:R-:W2:Y:S02]  /*166a0*/  @!P1 SYNCS.PHASECHK.TRANS64 P1, [R0+URZ+0xe038], R3 ;  /* 0x00e03803000095a7 */ /* 0x000ea400080210ff */
[----:B--2---:R-:W-:Y:S05]  /*166b0*/  @!P1 BRA `(.L_x_438) ;  /* 0xfffffffc00f09947 */ /* 0x004fea000383ffff */
[----:B------:R-:W-:Y:S05]  /*166c0*/  BRA `(.L_x_439) ;  /* 0xffffffdc00007947 */ /* 0x000fea000383ffff */
.L_x_334:
[----:B-1----:R-:W-:-:S07]  /*166d0*/  MOV R0, UR17 ;  /* 0x0000001100007c02 */ /* 0x002fce0008000f00 */
.L_x_440:
[----:B-1----:R1:W2:Y:S02]  /*166e0*/  SYNCS.PHASECHK.TRANS64.TRYWAIT P1, [R0+URZ+0xe038], R3 ;  /* 0x00e03803000075a7 */ /* 0x0022a400080211ff */
[----:B--2---:R-:W-:Y:S05]  /*166f0*/  @!P1 NANOSLEEP.SYNCS 0x989680 ;  /* 0x009896800000995d */ /* 0x004fea0003900000 */
[----:B------:R-:W2:Y:S02]  /*16700*/  @!P1 SYNCS.PHASECHK.TRANS64 P1, [R0+URZ+0xe038], R3 ;  /* 0x00e03803000095a7 */ /* 0x000ea400080210ff */
[----:B--2---:R-:W-:Y:S05]  /*16710*/  @!P1 BRA `(.L_x_440) ;  /* 0xfffffffc00f09947 */ /* 0x004fea000383ffff */
[----:B------:R-:W-:Y:S05]  /*16720*/  BRA `(.L_x_441) ;  /* 0xffffffdc00647947 */ /* 0x000fea000383ffff */
.L_x_339:
[----:B-1----:R-:W-:-:S07]  /*16730*/  MOV R0, UR17 ;  /* 0x0000001100007c02 */ /* 0x002fce0008000f00 */
.L_x_442:
[----:B-1----:R1:W2:Y:S02]  /*16740*/  SYNCS.PHASECHK.TRANS64.TRYWAIT P1, [R0+URZ+0xe038], R3 ;  /* 0x00e03803000075a7 */ /* 0x0022a400080211ff */
[----:B--2---:R-:W-:Y:S05]  /*16750*/  @!P1 NANOSLEEP.SYNCS 0x989680 ;  /* 0x009896800000995d */ /* 0x004fea0003900000 */
[----:B------:R-:W2:Y:S02]  /*16760*/  @!P1 SYNCS.PHASECHK.TRANS64 P1, [R0+URZ+0xe038], R3 ;  /* 0x00e03803000095a7 */ /* 0x000ea400080210ff */
[----:B--2---:R-:W-:Y:S05]  /*16770*/  @!P1 BRA `(.L_x_442) ;  /* 0xfffffffc00f09947 */ /* 0x004fea000383ffff */
[----:B------:R-:W-:Y:S05]  /*16780*/  BRA `(.L_x_443) ;  /* 0xffffffdc00c87947 */ /* 0x000fea000383ffff */
.L_x_345:
[----:B-1----:R-:W-:-:S07]  /*16790*/  MOV R0, UR25 ;  /* 0x0000001900007c02 */ /* 0x002fce0008000f00 */
.L_x_444:
[----:B-1----:R1:W2:Y:S02]  /*167a0*/  SYNCS.PHASECHK.TRANS64.TRYWAIT P1, [R0+URZ+0xe038], R3 ;  /* 0x00e03803000075a7 */ /* 0x0022a400080211ff */
[----:B--2---:R-:W-:Y:S05]  /*167b0*/  @!P1 NANOSLEEP.SYNCS 0x989680 ;  /* 0x009896800000995d */ /* 0x004fea0003900000 */
[----:B------:R-:W2:Y:S02]  /*167c0*/  @!P1 SYNCS.PHASECHK.TRANS64 P1, [R0+URZ+0xe038], R3 ;  /* 0x00e03803000095a7 */ /* 0x000ea400080210ff */
[----:B--2---:R-:W-:Y:S05]  /*167d0*/  @!P1 BRA `(.L_x_444) ;  /* 0xfffffffc00f09947 */ /* 0x004fea000383ffff */
[----:B------:R-:W-:Y:S05]  /*167e0*/  BRA `(.L_x_445) ;  /* 0xffffffe000547947 */ /* 0x000fea000383ffff */
.L_x_350:
[----:B-1----:R-:W-:-:S07]  /*167f0*/  MOV R0, UR17 ;  /* 0x0000001100007c02 */ /* 0x002fce0008000f00 */
.L_x_446:
[----:B-1----:R1:W2:Y:S02]  /*16800*/  SYNCS.PHASECHK.TRANS64.TRYWAIT P1, [R0+URZ+0xe038], R3 ;  /* 0x00e03803000075a7 */ /* 0x0022a400080211ff */
[----:B--2---:R-:W-:Y:S05]  /*16810*/  @!P1 NANOSLEEP.SYNCS 0x989680 ;  /* 0x009896800000995d */ /* 0x004fea0003900000 */
[----:B------:R-:W2:Y:S02]  /*16820*/  @!P1 SYNCS.PHASECHK.TRANS64 P1, [R0+URZ+0xe038], R3 ;  /* 0x00e03803000095a7 */ /* 0x000ea400080210ff */
[----:B--2---:R-:W-:Y:S05]  /*16830*/  @!P1 BRA `(.L_x_446) ;  /* 0xfffffffc00f09947 */ /* 0x004fea000383ffff */
[----:B------:R-:W-:Y:S05]  /*16840*/  BRA `(.L_x_447) ;  /* 0xffffffe000b47947 */ /* 0x000fea000383ffff */
.L_x_356:
[----:B------:R-:W-:-:S07]  /*16850*/  MOV R0, UR16 ;  /* 0x0000001000007c02 */ /* 0x000fce0008000f00 */
.L_x_448:
[----:B-1----:R1:W2:Y:S02]  /*16860*/  SYNCS.PHASECHK.TRANS64.TRYWAIT P0, [R0+URZ+0xe0b0], R3 ;  /* 0x00e0b003000075a7 */ /* 0x0022a400080011ff */
[----:B--2---:R-:W-:Y:S05]  /*16870*/  @!P0 NANOSLEEP.SYNCS 0x989680 ;  /* 0x009896800000895d */ /* 0x004fea0003900000 */
[----:B------:R-:W2:Y:S02]  /*16880*/  @!P0 SYNCS.PHASECHK.TRANS64 P0, [R0+URZ+0xe0b0], R3 ;  /* 0x00e0b003000085a7 */ /* 0x000ea400080010ff */
[----:B--2---:R-:W-:Y:S05]  /*16890*/  @!P0 BRA `(.L_x_448) ;  /* 0xfffffffc00f08947 */ /* 0x004fea000383ffff */
[----:B------:R-:W-:Y:S05]  /*168a0*/  BRA `(.L_x_449) ;  /* 0xffffffe400b87947 */ /* 0x000fea000383ffff */
.L_x_358:
[----:B-1----:R-:W-:-:S07]  /*168b0*/  MOV R0, UR16 ;  /* 0x0000001000007c02 */ /* 0x002fce0008000f00 */
.L_x_450:
[----:B-1----:R1:W2:Y:S02]  /*168c0*/  SYNCS.PHASECHK.TRANS64.TRYWAIT P0, [R0+URZ+0xe0b8], R3 ;  /* 0x00e0b803000075a7 */ /* 0x0022a400080011ff */
[----:B--2---:R-:W-:Y:S05]  /*168d0*/  @!P0 NANOSLEEP.SYNCS 0x989680 ;  /* 0x009896800000895d */ /* 0x004fea0003900000 */
[----:B------:R-:W2:Y:S02]  /*168e0*/  @!P0 SYNCS.PHASECHK.TRANS64 P0, [R0+URZ+0xe0b8], R3 ;  /* 0x00e0b803000085a7 */ /* 0x000ea400080010ff */
[----:B--2---:R-:W-:Y:S05]  /*168f0*/  @!P0 BRA `(.L_x_450) ;  /* 0xfffffffc00f08947 */ /* 0x004fea000383ffff */
[----:B------:R-:W-:Y:S05]  /*16900*/  BRA `(.L_x_451) ;  /* 0xffffffe400c87947 */ /* 0x000fea000383ffff */
        .weak           $__internal_0_$__cuda_sm10x_tcgen05_guardrail_trap_col_being_dealloced_not_returned_by_alloc
        .type           $__internal_0_$__cuda_sm10x_tcgen05_guardrail_trap_col_being_dealloced_not_returned_by_alloc,@function
        .size           $__internal_0_$__cuda_sm10x_tcgen05_guardrail_trap_col_being_dealloced_not_returned_by_alloc,($__internal_1_$__cuda_sm10x_tcgen05_guardrail_trap_phase_invalid_during_alloc - $__internal_0_$__cuda_sm10x_tcgen05_guardrail_trap_col_being_dealloced_not_returned_by_alloc)
$__internal_0_$__cuda_sm10x_tcgen05_guardrail_trap_col_being_dealloced_not_returned_by_alloc:
[----:B------:R-:W-:Y:S05]  /*16910*/  BPT.TRAP 0x1 ;  /* 0x000000040000795c */ /* 0x000fea0000300000 */
[----:B------:R-:W-:-:S04]  /*16920*/  HFMA2 R3, -RZ, RZ, 0, 0 ;  /* 0x00000000ff037431 */ /* 0x000fc800000001ff */
[----:B------:R-:W-:Y:S05]  /*16930*/  RET.REL.NODEC R2 `(_ZN7cutlass13device_kernelINS_4fmha6kernel36Sm100FmhaFwdKernelTmaWarpspecializedIN4cute5tupleIJiiiNS5_IJNS5_IJiiEEEiEEEEEENS1_10collective38Sm100FmhaFwdMainloopTmaWarpspecializedINS_6half_tEffNS5_IJNS4_1CILi256EEENSC_ILi64EEESE_EEENS5_IJiNSC_ILi1EEES7_EEENS5_IJiSG_NS5_IJNS5_IJNSC_ILi0EEEiEEEiEEEEEESL_NS9_10CausalMaskILb1EEENS5_IJNSC_ILi2EEESG_SG_EEENSC_ILb0EEEEENS9_38Sm100FmhaFwdEpilogueTmaWarpspecializedISB_fNS5_IJNSC_ILi128EEESE_SE_EEESH_NS5_IJSG_S7_EEESQ_EENS2_23IndividualTileSchedulerENS2_41Sm100FmhaCtxKernelWarpspecializedScheduleEEEEEvNT_6ParamsE) ;  /* 0xfffffe9402b07950 */ /* 0x000fea0003c3ffff */
        .weak           $__internal_1_$__cuda_sm10x_tcgen05_guardrail_trap_phase_invalid_during_alloc
        .type           $__internal_1_$__cuda_sm10x_tcgen05_guardrail_trap_phase_invalid_during_alloc,@function
        .size           $__internal_1_$__cuda_sm10x_tcgen05_guardrail_trap_phase_invalid_during_alloc,($__internal_2_$__cuda_sm10x_tcgen05_guardrail_trap_unallocated_columns_being_dealloced - $__internal_1_$__cuda_sm10x_tcgen05_guardrail_trap_phase_invalid_during_alloc)
$__internal_1_$__cuda_sm10x_tcgen05_guardrail_trap_phase_invalid_during_alloc:
[----:B------:R-:W-:Y:S05]  /*16940*/  BPT.TRAP 0x1 ;  /* 0x000000040000795c */ /* 0x000fea0000300000 */
[----:B------:R-:W-:-:S04]  /*16950*/  MOV R3, 0x0 ;  /* 0x0000000000037802 */ /* 0x000fc80000000f00 */
[----:B------:R-:W-:Y:S05]  /*16960*/  RET.REL.NODEC R2 `(_ZN7cutlass13device_kernelINS_4fmha6kernel36Sm100FmhaFwdKernelTmaWarpspecializedIN4cute5tupleIJiiiNS5_IJNS5_IJiiEEEiEEEEEENS1_10collective38Sm100FmhaFwdMainloopTmaWarpspecializedINS_6half_tEffNS5_IJNS4_1CILi256EEENSC_ILi64EEESE_EEENS5_IJiNSC_ILi1EEES7_EEENS5_IJiSG_NS5_IJNS5_IJNSC_ILi0EEEiEEEiEEEEEESL_NS9_10CausalMaskILb1EEENS5_IJNSC_ILi2EEESG_SG_EEENSC_ILb0EEEEENS9_38Sm100FmhaFwdEpilogueTmaWarpspecializedISB_fNS5_IJNSC_ILi128EEESE_SE_EEESH_NS5_IJSG_S7_EEESQ_EENS2_23IndividualTileSchedulerENS2_41Sm100FmhaCtxKernelWarpspecializedScheduleEEEEEvNT_6ParamsE) ;  /* 0xfffffe9402a47950 */ /* 0x000fea0003c3ffff */
        .weak           $__internal_2_$__cuda_sm10x_tcgen05_guardrail_trap_unallocated_columns_being_dealloced
        .type           $__internal_2_$__cuda_sm10x_tcgen05_guardrail_trap_unallocated_columns_being_dealloced,@function
        .size           $__internal_2_$__cuda_sm10x_tcgen05_guardrail_trap_unallocated_columns_being_dealloced,($__internal_3_$__cuda_sm3x_div_rn_noftz_f32_slowpath - $__internal_2_$__cuda_sm10x_tcgen05_guardrail_trap_unallocated_columns_being_dealloced)
$__internal_2_$__cuda_sm10x_tcgen05_guardrail_trap_unallocated_columns_being_dealloced:
[----:B------:R-:W-:Y:S05]  /*16970*/  BPT.TRAP 0x1 ;  /* 0x000000040000795c */ /* 0x000fea0000300000 */
[----:B------:R-:W-:-:S04]  /*16980*/  HFMA2 R3, -RZ, RZ, 0, 0 ;  /* 0x00000000ff037431 */ /* 0x000fc800000001ff */
[----:B------:R-:W-:Y:S05]  /*16990*/  RET.REL.NODEC R2 `(_ZN7cutlass13device_kernelINS_4fmha6kernel36Sm100FmhaFwdKernelTmaWarpspecializedIN4cute5tupleIJiiiNS5_IJNS5_IJiiEEEiEEEEEENS1_10collective38Sm100FmhaFwdMainloopTmaWarpspecializedINS_6half_tEffNS5_IJNS4_1CILi256EEENSC_ILi64EEESE_EEENS5_IJiNSC_ILi1EEES7_EEENS5_IJiSG_NS5_IJNS5_IJNSC_ILi0EEEiEEEiEEEEEESL_NS9_10CausalMaskILb1EEENS5_IJNSC_ILi2EEESG_SG_EEENSC_ILb0EEEEENS9_38Sm100FmhaFwdEpilogueTmaWarpspecializedISB_fNS5_IJNSC_ILi128EEESE_SE_EEESH_NS5_IJSG_S7_EEESQ_EENS2_23IndividualTileSchedulerENS2_41Sm100FmhaCtxKernelWarpspecializedScheduleEEEEEvNT_6ParamsE) ;  /* 0xfffffe9402987950 */ /* 0x000fea0003c3ffff */
        .weak           $__internal_3_$__cuda_sm3x_div_rn_noftz_f32_slowpath
        .type           $__internal_3_$__cuda_sm3x_div_rn_noftz_f32_slowpath,@function
        .size           $__internal_3_$__cuda_sm3x_div_rn_noftz_f32_slowpath,(.L_x_468 - $__internal_3_$__cuda_sm3x_div_rn_noftz_f32_slowpath)
$__internal_3_$__cuda_sm3x_div_rn_noftz_f32_slowpath:
[----:B------:R-:W-:Y:S01]  /*169a0*/  SHF.R.U32.HI R3, RZ, 0x17, R22 ;  /* 0x00000017ff037819 */ /* 0x000fe20000011616 */
[----:B------:R-:W-:Y:S01]  /*169b0*/  BSSY.RECONVERGENT B1, `(.L_x_452) ;  /* 0x0000065000017945 */ /* 0x000fe20003800200 */
[--C-:B------:R-:W-:Y:S01]  /*169c0*/  SHF.R.U32.HI R8, RZ, 0x17, R34.reuse ;  /* 0x00000017ff087819 */ /* 0x100fe20000011622 */
[----:B------:R-:W-:Y:S01]  /*169d0*/  IMAD.MOV.U32 R7, RZ, RZ, R34 ;  /* 0x000000ffff077224 */ /* 0x000fe200078e0022 */
[----:B------:R-:W-:Y:S01]  /*169e0*/  LOP3.LUT R3, R3, 0xff, RZ, 0xc0, !PT ;  /* 0x000000ff03037812 */ /* 0x000fe200078ec0ff */
[----:B------:R-:W-:Y:S01]  /*169f0*/  IMAD.MOV.U32 R6, RZ, RZ, R22 ;  /* 0x000000ffff067224 */ /* 0x000fe200078e0016 */
[----:B------:R-:W-:-:S03]  /*16a00*/  LOP3.LUT R8, R8, 0xff, RZ, 0xc0, !PT ;  /* 0x000000ff08087812 */ /* 0x000fc600078ec0ff */
[----:B------:R-:W-:Y:S02]  /*16a10*/  VIADD R0, R3, 0xffffffff ;  /* 0xffffffff03007836 */ /* 0x000fe40000000000 */
[----:B------:R-:W-:-:S03]  /*16a20*/  VIADD R5, R8, 0xffffffff ;  /* 0xffffffff08057836 */ /* 0x000fc60000000000 */
[----:B------:R-:W-:-:S04]  /*16a30*/  ISETP.GT.U32.AND P0, PT, R0, 0xfd, PT ;  /* 0x000000fd0000780c */ /* 0x000fc80003f04070 */
[----:B------:R-:W-:-:S13]  /*16a40*/  ISETP.GT.U32.OR P0, PT, R5, 0xfd, P0 ;  /* 0x000000fd0500780c */ /* 0x000fda0000704470 */
[----:B------:R-:W-:Y:S01]  /*16a50*/  @!P0 IMAD.MOV.U32 R10, RZ, RZ, RZ ;  /* 0x000000ffff0a8224 */ /* 0x000fe200078e00ff */
[----:B------:R-:W-:Y:S06]  /*16a60*/  @!P0 BRA `(.L_x_453) ;  /* 0x00000000005c8947 */ /* 0x000fec0003800000 */
[----:B------:R-:W-:Y:S02]  /*16a70*/  FSETP.GTU.FTZ.AND P1, PT, |R34|, +INF , PT ;  /* 0x7f8000002200780b */ /* 0x000fe40003f3c200 */
[----:B------:R-:W-:-:S04]  /*16a80*/  FSETP.GTU.FTZ.AND P0, PT, |R22|, +INF , PT ;  /* 0x7f8000001600780b */ /* 0x000fc80003f1c200 */
[----:B------:R-:W-:-:S13]  /*16a90*/  PLOP3.LUT P0, PT, P1, P0, PT, 0xf8, 0x8f ;  /* 0x00000000008f781c */ /* 0x000fda0000f01f70 */
[----:B------:R-:W-:Y:S05]  /*16aa0*/  @P0 BRA `(.L_x_454) ;  /* 0x0000000400500947 */ /* 0x000fea0003800000 */
[----:B------:R-:W-:-:S13]  /*16ab0*/  LOP3.LUT P0, RZ, R6, 0x7fffffff, R7, 0xc8, !PT ;  /* 0x7fffffff06ff7812 */ /* 0x000fda000780c807 */
[----:B------:R-:W-:Y:S05]  /*16ac0*/  @!P0 BRA `(.L_x_455) ;  /* 0x0000000400408947 */ /* 0x000fea0003800000 */
[----:B------:R-:W-:Y:S02]  /*16ad0*/  FSETP.NEU.FTZ.AND P0, PT, |R34|, +INF , PT ;  /* 0x7f8000002200780b */ /* 0x000fe40003f1d200 */
[----:B------:R-:W-:Y:S02]  /*16ae0*/  FSETP.NEU.FTZ.AND P1, PT, |R22|, +INF , PT ;  /* 0x7f8000001600780b */ /* 0x000fe40003f3d200 */
[----:B------:R-:W-:-:S11]  /*16af0*/  FSETP.NEU.FTZ.AND P2, PT, |R34|, +INF , PT ;  /* 0x7f8000002200780b */ /* 0x000fd60003f5d200 */
[----:B------:R-:W-:Y:S05]  /*16b00*/  @!P1 BRA !P0, `(.L_x_455) ;  /* 0x0000000400309947 */ /* 0x000fea0004000000 */
[----:B------:R-:W-:-:S04]  /*16b10*/  LOP3.LUT P0, RZ, R7, 0x7fffffff, RZ, 0xc0, !PT ;  /* 0x7fffffff07ff7812 */ /* 0x000fc8000780c0ff */
[----:B------:R-:W-:-:S13]  /*16b20*/  PLOP3.LUT P0, PT, P1, P0, PT, 0x2f, 0xf2 ;  /* 0x0000000000f2781c */ /* 0x000fda0000f00577 */
[----:B------:R-:W-:Y:S05]  /*16b30*/  @P0 BRA `(.L_x_456) ;  /* 0x00000004001c0947 */ /* 0x000fea0003800000 */
[----:B------:R-:W-:-:S04]  /*16b40*/  LOP3.LUT P0, RZ, R6, 0x7fffffff, RZ, 0xc0, !PT ;  /* 0x7fffffff06ff7812 */ /* 0x000fc8000780c0ff */
[----:B------:R-:W-:-:S13]  /*16b50*/  PLOP3.LUT P0, PT, P2, P0, PT, 0x2f, 0xf2 ;  /* 0x0000000000f2781c */ /* 0x000fda0001700577 */
[----:B------:R-:W-:Y:S05]  /*16b60*/  @P0 BRA `(.L_x_457) ;  /* 0x0000000400040947 */ /* 0x000fea0003800000 */
[----:B------:R-:W-:Y:S02]  /*16b70*/  ISETP.GE.AND P1, PT, R5, RZ, PT ;  /* 0x000000ff0500720c */ /* 0x000fe40003f26270 */
[----:B------:R-:W-:-:S11]  /*16b80*/  ISETP.GE.AND P0, PT, R0, RZ, PT ;  /* 0x000000ff0000720c */ /* 0x000fd60003f06270 */
[----:B------:R-:W-:Y:S01]  /*16b90*/  @P1 MOV R10, RZ ;  /* 0x000000ff000a1202 */ /* 0x000fe20000000f00 */
[----:B------:R-:W-:Y:S01]  /*16ba0*/  @!P1 FFMA R7, R34, 1.84467440737095516160e+19, RZ ;  /* 0x5f80000022079823 */ /* 0x000fe200000000ff */
[----:B------:R-:W-:Y:S01]  /*16bb0*/  @!P1 MOV R10, 0xffffffc0 ;  /* 0xffffffc0000a9802 */ /* 0x000fe20000000f00 */
[----:B------:R-:W-:-:S03]  /*16bc0*/  @!P0 FFMA R6, R22, 1.84467440737095516160e+19, RZ ;  /* 0x5f80000016068823 */ /* 0x000fc600000000ff */
[----:B------:R-:W-:-:S07]  /*16bd0*/  @!P0 IADD3 R10, PT, PT, R10, 0x40, RZ ;  /* 0x000000400a0a8810 */ /* 0x000fce0007ffe0ff */
.L_x_453:
[----:B------:R-:W-:Y:S01]  /*16be0*/  LEA R11, R3, 0xc0800000, 0x17 ;  /* 0xc0800000030b7811 */ /* 0x000fe200078eb8ff */
[----:B------:R-:W-:Y:S01]  /*16bf0*/  BSSY.RECONVERGENT B0, `(.L_x_458) ;  /* 0x0000036000007945 */ /* 0x000fe20003800200 */
[----:B------:R-:W-:Y:S02]  /*16c00*/  IADD3 R8, PT, PT, R8, -0x7f, RZ ;  /* 0xffffff8108087810 */ /* 0x000fe40007ffe0ff */
[----:B------:R-:W-:-:S03]  /*16c10*/  IADD3 R11, PT, PT, -R11, R6, RZ ;  /* 0x000000060b0b7210 */ /* 0x000fc60007ffe1ff */
[----:B------:R-:W-:Y:S01]  /*16c20*/  IMAD R9, R8, -0x800000, R7 ;  /* 0xff80000008097824 */ /* 0x000fe200078e0207 */
[----:B------:R-:W1:Y:S01]  /*16c30*/  MUFU.RCP R5, R11 ;  /* 0x0000000b00057308 */ /* 0x000e620000001000 */
[----:B------:R-:W-:-:S04]  /*16c40*/  FADD.FTZ R6, -R11, -RZ ;  /* 0x800000ff0b067221 */ /* 0x000fc80000010100 */
[----:B-1----:R-:W-:-:S04]  /*16c50*/  FFMA R0, R5, R6, 1 ;  /* 0x3f80000005007423 */ /* 0x002fc80000000006 */
[----:B------:R-:W-:-:S04]  /*16c60*/  FFMA R0, R5, R0, R5 ;  /* 0x0000000005007223 */ /* 0x000fc80000000005 */
[----:B------:R-:W-:-:S04]  /*16c70*/  FFMA R7, R9, R0, RZ ;  /* 0x0000000009077223 */ /* 0x000fc800000000ff */
[----:B------:R-:W-:-:S04]  /*16c80*/  FFMA R5, R6, R7, R9 ;  /* 0x0000000706057223 */ /* 0x000fc80000000009 */
[----:B------:R-:W-:-:S04]  /*16c90*/  FFMA R5, R0, R5, R7 ;  /* 0x0000000500057223 */ /* 0x000fc80000000007 */
[----:B------:R-:W-:Y:S01]  /*16ca0*/  FFMA R6, R6, R5, R9 ;  /* 0x0000000506067223 */ /* 0x000fe20000000009 */
[----:B------:R-:W-:-:S03]  /*16cb0*/  IADD3 R9, PT, PT, R8, 0x7f, -R3 ;  /* 0x0000007f08097810 */ /* 0x000fc60007ffe803 */
[----:B------:R-:W-:Y:S01]  /*16cc0*/  FFMA R7, R0, R6, R5 ;  /* 0x0000000600077223 */ /* 0x000fe20000000005 */
[----:B------:R-:W-:-:S04]  /*16cd0*/  IADD3 R10, PT, PT, R9, R10, RZ ;  /* 0x0000000a090a7210 */ /* 0x000fc80007ffe0ff */
[----:B------:R-:W-:-:S04]  /*16ce0*/  SHF.R.U32.HI R3, RZ, 0x17, R7 ;  /* 0x00000017ff037819 */ /* 0x000fc80000011607 */
[----:B------:R-:W-:-:S04]  /*16cf0*/  LOP3.LUT R3, R3, 0xff, RZ, 0xc0, !PT ;  /* 0x000000ff03037812 */ /* 0x000fc800078ec0ff */
[----:B------:R-:W-:-:S04]  /*16d00*/  IADD3 R3, PT, PT, R3, R10, RZ ;  /* 0x0000000a03037210 */ /* 0x000fc80007ffe0ff */
[----:B------:R-:W-:-:S04]  /*16d10*/  IADD3 R8, PT, PT, R3, -0x1, RZ ;  /* 0xffffffff03087810 */ /* 0x000fc80007ffe0ff */
[----:B------:R-:W-:-:S13]  /*16d20*/  ISETP.GE.U32.AND P0, PT, R8, 0xfe, PT ;  /* 0x000000fe0800780c */ /* 0x000fda0003f06070 */
[----:B------:R-:W-:Y:S05]  /*16d30*/  @!P0 BRA `(.L_x_459) ;  /* 0x0000000000808947 */ /* 0x000fea0003800000 */
[----:B------:R-:W-:-:S13]  /*16d40*/  ISETP.GT.AND P0, PT, R3, 0xfe, PT ;  /* 0x000000fe0300780c */ /* 0x000fda0003f04270 */
[----:B------:R-:W-:Y:S05]  /*16d50*/  @P0 BRA `(.L_x_460) ;  /* 0x00000000006c0947 */ /* 0x000fea0003800000 */
[----:B------:R-:W-:-:S13]  /*16d60*/  ISETP.GE.AND P0, PT, R3, 0x1, PT ;  /* 0x000000010300780c */ /* 0x000fda0003f06270 */
[----:B------:R-:W-:Y:S05]  /*16d70*/  @P0 BRA `(.L_x_461) ;  /* 0x0000000000740947 */ /* 0x000fea0003800000 */
[----:B------:R-:W-:Y:S02]  /*16d80*/  ISETP.GE.AND P0, PT, R3, -0x18, PT ;  /* 0xffffffe80300780c */ /* 0x000fe40003f06270 */
[----:B------:R-:W-:-:S11]  /*16d90*/  LOP3.LUT R7, R7, 0x80000000, RZ, 0xc0, !PT ;  /* 0x8000000007077812 */ /* 0x000fd600078ec0ff */
[----:B------:R-:W-:Y:S05]  /*16da0*/  @!P0 BRA `(.L_x_461) ;  /* 0x0000000000688947 */ /* 0x000fea0003800000 */
[CCC-:B------:R-:W-:Y:S01]  /*16db0*/  FFMA.RZ R8, R0.reuse, R6.reuse, R5.reuse ;  /* 0x0000000600087223 */ /* 0x1c0fe2000000c005 */
[CCC-:B------:R-:W-:Y:S01]  /*16dc0*/  FFMA.RP R9, R0.reuse, R6.reuse, R5.reuse ;  /* 0x0000000600097223 */ /* 0x1c0fe20000008005 */
[----:B------:R-:W-:Y:S01]  /*16dd0*/  FFMA.RM R6, R0, R6, R5 ;  /* 0x0000000600067223 */ /* 0x000fe20000004005 */
[C---:B------:R-:W-:Y:S01]  /*16de0*/  VIADD R0, R3.reuse, 0x20 ;  /* 0x0000002003007836 */ /* 0x040fe20000000000 */
[C---:B------:R-:W-:Y:S02]  /*16df0*/  ISETP.NE.AND P0, PT, R3.reuse, RZ, PT ;  /* 0x000000ff0300720c */ /* 0x040fe40003f05270 */
[----:B------:R-:W-:Y:S02]  /*16e00*/  LOP3.LUT R8, R8, 0x7fffff, RZ, 0xc0, !PT ;  /* 0x007fffff08087812 */ /* 0x000fe400078ec0ff */
[----:B------:R-:W-:Y:S01]  /*16e10*/  ISETP.NE.AND P1, PT, R3, RZ, PT ;  /* 0x000000ff0300720c */ /* 0x000fe20003f25270 */
[----:B------:R-:W-:Y:S01]  /*16e20*/  IMAD.MOV R3, RZ, RZ, -R3 ;  /* 0x000000ffff037224 */ /* 0x000fe200078e0a03 */
[----:B------:R-:W-:-:S02]  /*16e30*/  LOP3.LUT R5, R8, 0x800000, RZ, 0xfc, !PT ;  /* 0x0080000008057812 */ /* 0x000fc400078efcff */
[----:B------:R-:W-:Y:S02]  /*16e40*/  FSETP.NEU.FTZ.AND P2, PT, R9, R6, PT ;  /* 0x000000060900720b */ /* 0x000fe40003f5d000 */
[----:B------:R-:W-:Y:S02]  /*16e50*/  SHF.L.U32 R0, R5, R0, RZ ;  /* 0x0000000005007219 */ /* 0x000fe400000006ff */
[----:B------:R-:W-:Y:S02]  /*16e60*/  SEL R6, R3, RZ, P0 ;  /* 0x000000ff03067207 */ /* 0x000fe40000000000 */
[----:B------:R-:W-:Y:S02]  /*16e70*/  ISETP.NE.AND P1, PT, R0, RZ, P1 ;  /* 0x000000ff0000720c */ /* 0x000fe40000f25270 */
[----:B------:R-:W-:Y:S02]  /*16e80*/  SHF.R.U32.HI R5, RZ, R6, R5 ;  /* 0x00000006ff057219 */ /* 0x000fe40000011605 */
[----:B------:R-:W-:-:S02]  /*16e90*/  PLOP3.LUT P1, PT, P2, P1, PT, 0xf8, 0x8f ;  /* 0x00000000008f781c */ /* 0x000fc40001723f70 */
[----:B------:R-:W-:Y:S02]  /*16ea0*/  SHF.R.U32.HI R3, RZ, 0x1, R5 ;  /* 0x00000001ff037819 */ /* 0x000fe40000011605 */
[----:B------:R-:W-:-:S04]  /*16eb0*/  SEL R0, RZ, 0x1, !P1 ;  /* 0x00000001ff007807 */ /* 0x000fc80004800000 */
[----:B------:R-:W-:-:S04]  /*16ec0*/  LOP3.LUT R0, R0, 0x1, R3, 0xf8, !PT ;  /* 0x0000000100007812 */ /* 0x000fc800078ef803 */
[----:B------:R-:W-:-:S05]  /*16ed0*/  LOP3.LUT R0, R0, R5, RZ, 0xc0, !PT ;  /* 0x0000000500007212 */ /* 0x000fca00078ec0ff */
[----:B------:R-:W-:-:S05]  /*16ee0*/  IMAD.IADD R0, R3, 0x1, R0 ;  /* 0x0000000103007824 */ /* 0x000fca00078e0200 */
[----:B------:R-:W-:Y:S01]  /*16ef0*/  LOP3.LUT R7, R0, R7, RZ, 0xfc, !PT ;  /* 0x0000000700077212 */ /* 0x000fe200078efcff */
[----:B------:R-:W-:Y:S05]  /*16f00*/  BRA `(.L_x_461) ;  /* 0x0000000000107947 */ /* 0x000fea0003800000 */
.L_x_460:
[----:B------:R-:W-:-:S04]  /*16f10*/  LOP3.LUT R7, R7, 0x80000000, RZ, 0xc0, !PT ;  /* 0x8000000007077812 */ /* 0x000fc800078ec0ff */
[----:B------:R-:W-:Y:S01]  /*16f20*/  LOP3.LUT R7, R7, 0x7f800000, RZ, 0xfc, !PT ;  /* 0x7f80000007077812 */ /* 0x000fe200078efcff */
[----:B------:R-:W-:Y:S05]  /*16f30*/  BRA `(.L_x_461) ;  /* 0x0000000000047947 */ /* 0x000fea0003800000 */
.L_x_459:
[----:B------:R-:W-:Y:S02]  /*16f40*/  LEA R7, R10, R7, 0x17 ;  /* 0x000000070a077211 */ /* 0x000fe400078eb8ff */
.L_x_461:
[----:B------:R-:W-:Y:S05]  /*16f50*/  BSYNC.RECONVERGENT B0 ;  /* 0x0000000000007941 */ /* 0x000fea0003800200 */
.L_x_458:
[----:B------:R-:W-:Y:S01]  /*16f60*/  MOV R32, R7 ;  /* 0x0000000700207202 */ /* 0x000fe20000000f00 */
[----:B------:R-:W-:Y:S05]  /*16f70*/  BRA `(.L_x_462) ;  /* 0x0000000000207947 */ /* 0x000fea0003800000 */
.L_x_457:
[----:B------:R-:W-:-:S04]  /*16f80*/  LOP3.LUT R6, R6, 0x80000000, R7, 0x48, !PT ;  /* 0x8000000006067812 */ /* 0x000fc800078e4807 */
[----:B------:R-:W-:Y:S01]  /*16f90*/  LOP3.LUT R32, R6, 0x7f800000, RZ, 0xfc, !PT ;  /* 0x7f80000006207812 */ /* 0x000fe200078efcff */
[----:B------:R-:W-:Y:S05]  /*16fa0*/  BRA `(.L_x_462) ;  /* 0x0000000000147947 */ /* 0x000fea0003800000 */
.L_x_456:
[----:B------:R-:W-:Y:S01]  /*16fb0*/  LOP3.LUT R32, R6, 0x80000000, R7, 0x48, !PT ;  /* 0x8000000006207812 */ /* 0x000fe200078e4807 */
[----:B------:R-:W-:Y:S05]  /*16fc0*/  BRA `(.L_x_462) ;  /* 0x00000000000c7947 */ /* 0x000fea0003800000 */
.L_x_455:
[----:B------:R-:W1:Y:S01]  /*16fd0*/  MUFU.RSQ R32, -QNAN ;  /* 0xffc0000000207908 */ /* 0x000e620000001400 */
[----:B------:R-:W-:Y:S05]  /*16fe0*/  BRA `(.L_x_462) ;  /* 0x0000000000047947 */ /* 0x000fea0003800000 */
.L_x_454:
[----:B------:R-:W-:-:S07]  /*16ff0*/  FADD.FTZ R32, R34, R22 ;  /* 0x0000001622207221 */ /* 0x000fce0000010000 */
.L_x_462:
[----:B------:R-:W-:Y:S05]  /*17000*/  BSYNC.RECONVERGENT B1 ;  /* 0x0000000000017941 */ /* 0x000fea0003800200 */
.L_x_452:
[----:B------:R-:W-:-:S04]  /*17010*/  HFMA2 R5, -RZ, RZ, 0, 0 ;  /* 0x00000000ff057431 */ /* 0x000fc800000001ff */
[----:B-1----:R-:W-:Y:S05]  /*17020*/  RET.REL.NODEC R4 `(_ZN7cutlass13device_kernelINS_4fmha6kernel36Sm100FmhaFwdKernelTmaWarpspecializedIN4cute5tupleIJiiiNS5_IJNS5_IJiiEEEiEEEEEENS1_10collective38Sm100FmhaFwdMainloopTmaWarpspecializedINS_6half_tEffNS5_IJNS4_1CILi256EEENSC_ILi64EEESE_EEENS5_IJiNSC_ILi1EEES7_EEENS5_IJiSG_NS5_IJNS5_IJNSC_ILi0EEEiEEEiEEEEEESL_NS9_10CausalMaskILb1EEENS5_IJNSC_ILi2EEESG_SG_EEENSC_ILb0EEEEENS9_38Sm100FmhaFwdEpilogueTmaWarpspecializedISB_fNS5_IJNSC_ILi128EEESE_SE_EEESH_NS5_IJSG_S7_EEESQ_EENS2_23IndividualTileSchedulerENS2_41Sm100FmhaCtxKernelWarpspecializedScheduleEEEEEvNT_6ParamsE) ;  /* 0xfffffe8c04f47950 */ /* 0x002fea0003c3ffff */
.L_x_463:
[----:B------:R-:W-:-:S00]  /*17030*/  BRA `(.L_x_463) ;  /* 0xfffffffc00fc7947 */ /* 0x000fc0000383ffff */
[----:B------:R-:W-:-:S00]  /*17040*/  NOP ;  /* 0x0000000000007918 */ /* 0x000fc00000000000 */
        /* <DEDUP_REMOVED lines=11> */
.L_x_468:


//--------------------- .nv.global.init           --------------------------
	.section	.nv.global.init,"aw",@progbits
.nv.global.init:
	.type		$str$23,@object
	.size		$str$23,($str$37 - $str$23)
$str$23:
        /*0000*/ 	.byte	0x0a, 0x00
	.type		$str$37,@object
	.size		$str$37,($str$32 - $str$37)
$str$37:
        /*0002*/ 	.byte	0x3a, 0x00
	.type		$str$32,@object
	.size		$str$32,($str$29 - $str$32)
$str$32:
        /*0004*/ 	.byte	0x5f, 0x00
	.type		$str$29,@object
	.size		$str$29,($str$28 - $str$29)
$str$29:
        /*0006*/ 	.byte	0x25, 0x64, 0x00
	.type		$str$28,@object
	.size		$str$28,($str$30 - $str$28)
$str$28:
        /*0009*/ 	.byte	0x25, 0x63, 0x00
	.type		$str$30,@object
	.size		$str$30,($str$31 - $str$30)
$str$30:
        /*000c*/ 	.byte	0x25, 0x73, 0x00
	.type		$str$31,@object
	.size		$str$31,($str$35 - $str$31)
$str$31:
        /*000f*/ 	.byte	0x20, 0x6f, 0x20, 0x00
	.type		$str$35,@object
	.size		$str$35,($str$22 - $str$35)
$str$35:
        /*0013*/ 	.byte	0x70, 0x74, 0x72, 0x5b, 0x00
	.type		$str$22,@object
	.size		$str$22,($str$34 - $str$22)
$str$22:
        /*0018*/ 	.byte	0x73, 0x4f, 0x3a, 0x20, 0x00
	.type		$str$34,@object
	.size		$str$34,($str$36 - $str$34)
$str$34:
        /*001d*/ 	.byte	0x73, 0x6d, 0x65, 0x6d, 0x5f, 0x00
	.type		$str$36,@object
	.size		$str$36,($str$33 - $str$36)
$str$36:
        /*0023*/ 	.byte	0x62, 0x5d, 0x28, 0x25, 0x70, 0x29, 0x00
	.type		$str$33,@object
	.size		$str$33,($str$27 - $str$33)
$str$33:
        /*002a*/ 	.byte	0x53, 0x77, 0x3c, 0x25, 0x64, 0x2c, 0x25, 0x64, 0x2c, 0x25, 0x64, 0x3e, 0x00
	.type		$str$27,@object
	.size		$str$27,($str$26 - $str$27)
$str$27:
        /*0037*/ 	.byte	0x2f, 0x74, 0x6d, 0x70, 0x2f, 0x63, 0x75, 0x74, 0x6c, 0x61, 0x73, 0x73, 0x5f, 0x73, 0x77, 0x65
        /*0047*/ 	.byte	0x65, 0x70, 0x5f, 0x73, 0x72, 0x63, 0x2f, 0x69, 0x6e, 0x63, 0x6c, 0x75, 0x64, 0x65, 0x2f, 0x63
        /*0057*/ 	.byte	0x75, 0x74, 0x65, 0x2f, 0x61, 0x74, 0x6f, 0x6d, 0x2f, 0x63, 0x6f, 0x70, 0x79, 0x5f, 0x74, 0x72
        /*0067*/ 	.byte	0x61, 0x69, 0x74, 0x73, 0x5f, 0x73, 0x6d, 0x31, 0x30, 0x30, 0x2e, 0x68, 0x70, 0x70, 0x00
	.type		$str$26,@object
	.size		$str$26,(__unnamed_4 - $str$26)
$str$26:
        /*0076*/ 	.byte	0x28, 0x28, 0x75, 0x69, 0x6e, 0x74, 0x33, 0x32, 0x5f, 0x74, 0x28, 0x74, 0x68, 0x72, 0x65, 0x61
        /*0086*/ 	.byte	0x64, 0x49, 0x64, 0x78, 0x2e, 0x78, 0x29, 0x20, 0x2f, 0x20, 0x33, 0x32, 0x29, 0x20, 0x25, 0x20
        /*0096*/ 	.byte	0x34, 0x29, 0x20, 0x3d, 0x3d, 0x20, 0x28, 0x28, 0x28, 0x74, 0x6d, 0x65, 0x6d, 0x5f, 0x61, 0x64
        /*00a6*/ 	.byte	0x64, 0x72, 0x20, 0x3e, 0x3e, 0x20, 0x31, 0x36, 0x29, 0x20, 0x2f, 0x20, 0x33, 0x32, 0x29, 0x20
        /*00b6*/ 	.byte	0x25, 0x20, 0x34, 0x29, 0x00
	.type		__unnamed_4,@object
	.size		__unnamed_4,(__unnamed_1 - __unnamed_4)
__unnamed_4:
        /*00bb*/ 	.byte	0x63, 0x6f, 0x6e, 0x73, 0x74, 0x65, 0x78, 0x70, 0x72, 0x20, 0x76, 0x6f, 0x69, 0x64, 0x20, 0x63
        /* <DEDUP_REMOVED lines=36> */
        /*030b*/ 	.byte	0x30, 0x3e, 0x3e, 0x3e, 0x3e, 0x5d, 0x00
	.type		__unnamed_1,@object
	.size		__unnamed_1,(__unnamed_5 - __unnamed_1)
__unnamed_1:
        /* <DEDUP_REMOVED lines=37> */
        /*0562*/ 	.byte	0x3a, 0x43, 0x3c, 0x30, 0x3e, 0x3e, 0x3e, 0x3e, 0x5d, 0x00
	.type		__unnamed_5,@object
	.size		__unnamed_5,(__unnamed_6 - __unnamed_5)
__unnamed_5:
        /* <DEDUP_REMOVED lines=38> */
	.type		__unnamed_6,@object
	.size		__unnamed_6,(__unnamed_7 - __unnamed_6)
__unnamed_6:
        /* <DEDUP_REMOVED lines=37> */
        /*0a16*/ 	.byte	0x74, 0x65, 0x3a, 0x3a, 0x43, 0x3c, 0x30, 0x3e, 0x3e, 0x3e, 0x3e, 0x5d, 0x00
	.type		__unnamed_7,@object
	.size		__unnamed_7,(__unnamed_2 - __unnamed_7)
__unnamed_7:
        /* <DEDUP_REMOVED lines=37> */
        /*0c73*/ 	.byte	0x63, 0x75, 0x74, 0x65, 0x3a, 0x3a, 0x43, 0x3c, 0x30, 0x3e, 0x3e, 0x3e, 0x3e, 0x5d, 0x00
	.type		__unnamed_2,@object
	.size		__unnamed_2,(__unnamed_3 - __unnamed_2)
__unnamed_2:
        /* <DEDUP_REMOVED lines=38> */
	.type		__unnamed_3,@object
	.size		__unnamed_3,(.L_3 - __unnamed_3)
__unnamed_3:
        /* <DEDUP_REMOVED lines=38> */
        /*1142*/ 	.byte	0x3e, 0x3e, 0x5d, 0x00
.L_3:


//--------------------- .nv.shared._ZN7cutlass13device_kernelINS_4fmha6kernel36Sm100FmhaFwdKernelTmaWarpspecializedIN4cute5tupleIJiiiNS5_IJNS5_IJiiEEEiEEEEEENS1_10collective38Sm100FmhaFwdMainloopTmaWarpspecializedINS_6half_tEffNS5_IJNS4_1CILi256EEENSC_ILi64EEESE_EEENS5_IJiNSC_ILi1EEES7_EEENS5_IJiSG_NS5_IJNS5_IJNSC_ILi0EEEiEEEiEEEEEESL_NS9_10CausalMaskILb1EEENS5_IJNSC_ILi2EEESG_SG_EEENSC_ILb0EEEEENS9_38Sm100FmhaFwdEpilogueTmaWarpspecializedISB_fNS5_IJNSC_ILi128EEESE_SE_EEESH_NS5_IJSG_S7_EEESQ_EENS2_23IndividualTileSchedulerENS2_41Sm100FmhaCtxKernelWarpspecializedScheduleEEEEEvNT_6ParamsE --------------------------
	.section	.nv.shared._ZN7cutlass13device_kernelINS_4fmha6kernel36Sm100FmhaFwdKernelTmaWarpspecializedIN4cute5tupleIJiiiNS5_IJNS5_IJiiEEEiEEEEEENS1_10collective38Sm100FmhaFwdMainloopTmaWarpspecializedINS_6half_tEffNS5_IJNS4_1CILi256EEENSC_ILi64EEESE_EEENS5_IJiNSC_ILi1EEES7_EEENS5_IJiSG_NS5_IJNS5_IJNSC_ILi0EEEiEEEiEEEEEESL_NS9_10CausalMaskILb1EEENS5_IJNSC_ILi2EEESG_SG_EEENSC_ILb0EEEEENS9_38Sm100FmhaFwdEpilogueTmaWarpspecializedISB_fNS5_IJNSC_ILi128EEESE_SE_EEESH_NS5_IJSG_S7_EEESQ_EENS2_23IndividualTileSchedulerENS2_41Sm100FmhaCtxKernelWarpspecializedScheduleEEEEEvNT_6ParamsE,"aw",@nobits
	.sectionflags	@""
	.align	16
	.zero		1024


//--------------------- .nv.shared.reserved.0     --------------------------
	.section	.nv.shared.reserved.0,"aw",@nobits
	.weak		__nv_reservedSMEM_offset_0_alias
	.size		__nv_reservedSMEM_offset_0_alias, 0, 64
	.other		__nv_reservedSMEM_offset_0_alias,@"STO_CUDA_RESERVED_SHARED STV_DEFAULT"
__nv_reservedSMEM_offset_0_alias:
	.zero		0
.nv.shared.reserved.0:
	.zero		64
	.weak		__nv_reservedSMEM_tcgen05_partition
	.type		__nv_reservedSMEM_tcgen05_partition,@object
	.size		__nv_reservedSMEM_tcgen05_partition,(.L_0 - __nv_reservedSMEM_tcgen05_partition)
__nv_reservedSMEM_tcgen05_partition:
	.zero		32
.L_0:


//--------------------- .nv.global                --------------------------
	.section	.nv.global,"aw",@nobits
.nv.global:
	.type		_ZN39_INTERNAL_981a99f7_4_k_cu_9965ba91_32764cute1_E,@object
	.size		_ZN39_INTERNAL_981a99f7_4_k_cu_9965ba91_32764cute1_E,(_ZN39_INTERNAL_981a99f7_4_k_cu_9965ba91_32764cuda3std3__45__cpo6cbeginE - _ZN39_INTERNAL_981a99f7_4_k_cu_9965ba91_32764cute1_E)
_ZN39_INTERNAL_981a99f7_4_k_cu_9965ba91_32764cute1_E:
	.zero		1
	.type		_ZN39_INTERNAL_981a99f7_4_k_cu_9965ba91_32764cuda3std3__45__cpo6cbeginE,@object
	.size		_ZN39_INTERNAL_981a99f7_4_k_cu_9965ba91_32764cuda3std3__45__cpo6cbeginE,(_ZN39_INTERNAL_981a99f7_4_k_cu_9965ba91_32764cuda3std3__48in_placeE - _ZN39_INTERNAL_981a99f7_4_k_cu_9965ba91_32764cuda3std3__45__cpo6cbeginE)
_ZN39_INTERNAL_981a99f7_4_k_cu_9965ba91_32764cuda3std3__45__cpo6cbeginE:
	.zero		1
	.type		_ZN39_INTERNAL_981a99f7_4_k_cu_9965ba91_32764cuda3std3__48in_placeE,@object
	.size		_ZN39_INTERNAL_981a99f7_4_k_cu_9965ba91_32764cuda3std3__48in_placeE,(_ZN39_INTERNAL_981a99f7_4_k_cu_9965ba91_32764cuda3std6ranges3__45__cpo9iter_moveE - _ZN39_INTERNAL_981a99f7_4_k_cu_9965ba91_32764cuda3std3__48in_placeE)
_ZN39_INTERNAL_981a99f7_4_k_cu_9965ba91_32764cuda3std3__48in_placeE:
	.zero		1
	.type		_ZN39_INTERNAL_981a99f7_4_k_cu_9965ba91_32764cuda3std6ranges3__45__cpo9iter_moveE,@object
	.size		_ZN39_INTERNAL_981a99f7_4_k_cu_9965ba91_32764cuda3std6ranges3__45__cpo9iter_moveE,(_ZN39_INTERNAL_981a99f7_4_k_cu_9965ba91_32764cuda3std3__45__cpo5beginE - _ZN39_INTERNAL_981a99f7_4_k_cu_9965ba91_32764cuda3std6ranges3__45__cpo9iter_moveE)
_ZN39_INTERNAL_981a99f7_4_k_cu_9965ba91_32764cuda3std6ranges3__45__cpo9iter_moveE:
	.zero		1
	.type		_ZN39_INTERNAL_981a99f7_4_k_cu_9965ba91_32764cuda3std3__45__cpo5beginE,@object
	.size		_ZN39_INTERNAL_981a99f7_4_k_cu_9965ba91_32764cuda3std3__45__cpo5beginE,(_ZN39_INTERNAL_981a99f7_4_k_cu_9965ba91_32764cuda3std3__441_GLOBAL__N__981a99f7_4_k_cu_9965ba91_32766ignoreE - _ZN39_INTERNAL_981a99f7_4_k_cu_9965ba91_32764cuda3std3__45__cpo5beginE)
_ZN39_INTERNAL_981a99f7_4_k_cu_9965ba91_32764cuda3std3__45__cpo5beginE:
	.zero		1
	.type		_ZN39_INTERNAL_981a99f7_4_k_cu_9965ba91_32764cuda3std3__441_GLOBAL__N__981a99f7_4_k_cu_9965ba91_32766ignoreE,@object
	.size		_ZN39_INTERNAL_981a99f7_4_k_cu_9965ba91_32764cuda3std3__441_GLOBAL__N__981a99f7_4_k_cu_9965ba91_32766ignoreE,(_ZN39_INTERNAL_981a99f7_4_k_cu_9965ba91_32764cute7productE - _ZN39_INTERNAL_981a99f7_4_k_cu_9965ba91_32764cuda3std3__441_GLOBAL__N__981a99f7_4_k_cu_9965ba91_32766ignoreE)
_ZN39_INTERNAL_981a99f7_4_k_cu_9965ba91_32764cuda3std3__441_GLOBAL__N__981a99f7_4_k_cu_9965ba91_32766ignoreE:
	.zero		1
	.type		_ZN39_INTERNAL_981a99f7_4_k_cu_9965ba91_32764cute7productE,@object
	.size		_ZN39_INTERNAL_981a99f7_4_k_cu_9965ba91_32764cute7productE,(_ZN39_INTERNAL_981a99f7_4_k_cu_9965ba91_32764cuda3std3__45__cpo3endE - _ZN39_INTERNAL_981a99f7_4_k_cu_9965ba91_32764cute7productE)
_ZN39_INTERNAL_981a99f7_4_k_cu_9965ba91_32764cute7productE:
	.zero		1
	.type		_ZN39_INTERNAL_981a99f7_4_k_cu_9965ba91_32764cuda3std3__45__cpo3endE,@object
	.size		_ZN39_INTERNAL_981a99f7_4_k_cu_9965ba91_32764cuda3std3__45__cpo3endE,(_ZN39_INTERNAL_981a99f7_4_k_cu_9965ba91_32764cuda3std3__419piecewise_constructE - _ZN39_INTERNAL_981a99f7_4_k_cu_9965ba91_32764cuda3std3__45__cpo3endE)
_ZN39_INTERNAL_981a99f7_4_k_cu_9965ba91_32764cuda3std3__45__cpo3endE:
	.zero		1
	.type		_ZN39_INTERNAL_981a99f7_4_k_cu_9965ba91_32764cuda3std3__419piecewise_constructE,@object
	.size		_ZN39_INTERNAL_981a99f7_4_k_cu_9965ba91_32764cuda3std3__419piecewise_constructE,(_ZN39_INTERNAL_981a99f7_4_k_cu_9965ba91_32764cuda3std3__45__cpo4cendE - _ZN39_INTERNAL_981a99f7_4_k_cu_9965ba91_32764cuda3std3__419piecewise_constructE)
_ZN39_INTERNAL_981a99f7_4_k_cu_9965ba91_32764cuda3std3__419piecewise_constructE:
	.zero		1
	.type		_ZN39_INTERNAL_981a99f7_4_k_cu_9965ba91_32764cuda3std3__45__cpo4cendE,@object
	.size		_ZN39_INTERNAL_981a99f7_4_k_cu_9965ba91_32764cuda3std3__45__cpo4cendE,(_ZN39_INTERNAL_981a99f7_4_k_cu_9965ba91_32764cuda3std6ranges3__45__cpo4swapE - _ZN39_INTERNAL_981a99f7_4_k_cu_9965ba91_32764cuda3std3__45__cpo4cendE)
_ZN39_INTERNAL_981a99f7_4_k_cu_9965ba91_32764cuda3std3__45__cpo4cendE:
	.zero		1
	.type		_ZN39_INTERNAL_981a99f7_4_k_cu_9965ba91_32764cuda3std6ranges3__45__cpo4swapE,@object
	.size		_ZN39_INTERNAL_981a99f7_4_k_cu_9965ba91_32764cuda3std6ranges3__45__cpo4swapE,(.L_15 - _ZN39_INTERNAL_981a99f7_4_k_cu_9965ba91_32764cuda3std6ranges3__45__cpo4swapE)
_ZN39_INTERNAL_981a99f7_4_k_cu_9965ba91_32764cuda3std6ranges3__45__cpo4swapE:
	.zero		1
.L_15:


//--------------------- .nv.constant0._ZN7cutlass13device_kernelINS_4fmha6kernel36Sm100FmhaFwdKernelTmaWarpspecializedIN4cute5tupleIJiiiNS5_IJNS5_IJiiEEEiEEEEEENS1_10collective38Sm100FmhaFwdMainloopTmaWarpspecializedINS_6half_tEffNS5_IJNS4_1CILi256EEENSC_ILi64EEESE_EEENS5_IJiNSC_ILi1EEES7_EEENS5_IJiSG_NS5_IJNS5_IJNSC_ILi0EEEiEEEiEEEEEESL_NS9_10CausalMaskILb1EEENS5_IJNSC_ILi2EEESG_SG_EEENSC_ILb0EEEEENS9_38Sm100FmhaFwdEpilogueTmaWarpspecializedISB_fNS5_IJNSC_ILi128EEESE_SE_EEESH_NS5_IJSG_S7_EEESQ_EENS2_23IndividualTileSchedulerENS2_41Sm100FmhaCtxKernelWarpspecializedScheduleEEEEEvNT_6ParamsE --------------------------
	.section	.nv.constant0._ZN7cutlass13device_kernelINS_4fmha6kernel36Sm100FmhaFwdKernelTmaWarpspecializedIN4cute5tupleIJiiiNS5_IJNS5_IJiiEEEiEEEEEENS1_10collective38Sm100FmhaFwdMainloopTmaWarpspecializedINS_6half_tEffNS5_IJNS4_1CILi256EEENSC_ILi64EEESE_EEENS5_IJiNSC_ILi1EEES7_EEENS5_IJiSG_NS5_IJNS5_IJNSC_ILi0EEEiEEEiEEEEEESL_NS9_10CausalMaskILb1EEENS5_IJNSC_ILi2EEESG_SG_EEENSC_ILb0EEEEENS9_38Sm100FmhaFwdEpilogueTmaWarpspecializedISB_fNS5_IJNSC_ILi128EEESE_SE_EEESH_NS5_IJSG_S7_EEESQ_EENS2_23IndividualTileSchedulerENS2_41Sm100FmhaCtxKernelWarpspecializedScheduleEEEEEvNT_6ParamsE,"a",@progbits
	.sectionflags	@""
	.align	4
.nv.constant0._ZN7cutlass13device_kernelINS_4fmha6kernel36Sm100FmhaFwdKernelTmaWarpspecializedIN4cute5tupleIJiiiNS5_IJNS5_IJiiEEEiEEEEEENS1_10collective38Sm100FmhaFwdMainloopTmaWarpspecializedINS_6half_tEffNS5_IJNS4_1CILi256EEENSC_ILi64EEESE_EEENS5_IJiNSC_ILi1EEES7_EEENS5_IJiSG_NS5_IJNS5_IJNSC_ILi0EEEiEEEiEEEEEESL_NS9_10CausalMaskILb1EEENS5_IJNSC_ILi2EEESG_SG_EEENSC_ILb0EEEEENS9_38Sm100FmhaFwdEpilogueTmaWarpspecializedISB_fNS5_IJNSC_ILi128EEESE_SE_EEESH_NS5_IJSG_S7_EEESQ_EENS2_23IndividualTileSchedulerENS2_41Sm100FmhaCtxKernelWarpspecializedScheduleEEEEEvNT_6ParamsE:
	.zero		2432


//--------------------- SYMBOLS --------------------------

	.type		.nv.reservedSmem.offset0,@object
	.size		.nv.reservedSmem.offset0,0x4
	.type		.nv.reservedSmem.cap,@object
	.size		.nv.reservedSmem.cap,0x4
	.type		vprintf,@function
	.type		__assertfail,@function
